//
// Generated by NVIDIA NVVM Compiler
//
// Compiler Build ID: CL-36424714
// Cuda compilation tools, release 13.0, V13.0.88
// Based on NVVM 20.0.0
//

.version 9.0
.target sm_100
.address_size 64

	// .globl	_Z22distances_kernel_naivePfS_iiiS_i
.extern .shared .align 16 .b8 shared_test[];

.visible .entry _Z22distances_kernel_naivePfS_iiiS_i(
	.param .u64 .ptr .align 1 _Z22distances_kernel_naivePfS_iiiS_i_param_0,
	.param .u64 .ptr .align 1 _Z22distances_kernel_naivePfS_iiiS_i_param_1,
	.param .u32 _Z22distances_kernel_naivePfS_iiiS_i_param_2,
	.param .u32 _Z22distances_kernel_naivePfS_iiiS_i_param_3,
	.param .u32 _Z22distances_kernel_naivePfS_iiiS_i_param_4,
	.param .u64 .ptr .align 1 _Z22distances_kernel_naivePfS_iiiS_i_param_5,
	.param .u32 _Z22distances_kernel_naivePfS_iiiS_i_param_6
)
{
	.reg .pred 	%p<22>;
	.reg .b32 	%r<70>;
	.reg .b32 	%f<177>;
	.reg .b64 	%rd<71>;

	ld.param.u64 	%rd12, [_Z22distances_kernel_naivePfS_iiiS_i_param_0];
	ld.param.u64 	%rd13, [_Z22distances_kernel_naivePfS_iiiS_i_param_1];
	ld.param.u32 	%r31, [_Z22distances_kernel_naivePfS_iiiS_i_param_2];
	ld.param.u32 	%r32, [_Z22distances_kernel_naivePfS_iiiS_i_param_3];
	ld.param.u32 	%r34, [_Z22distances_kernel_naivePfS_iiiS_i_param_4];
	ld.param.u64 	%rd11, [_Z22distances_kernel_naivePfS_iiiS_i_param_5];
	ld.param.u32 	%r33, [_Z22distances_kernel_naivePfS_iiiS_i_param_6];
	cvta.to.global.u64 	%rd1, %rd12;
	cvta.to.global.u64 	%rd2, %rd13;
	mov.u32 	%r36, %ctaid.x;
	mov.u32 	%r37, %ntid.x;
	mov.u32 	%r38, %tid.x;
	mad.lo.s32 	%r1, %r36, %r37, %r38;
	mov.u32 	%r39, %ctaid.y;
	mov.u32 	%r40, %ntid.y;
	mov.u32 	%r41, %tid.y;
	mad.lo.s32 	%r42, %r39, %r40, %r41;
	setp.ge.s32 	%p1, %r1, %r31;
	setp.ge.s32 	%p2, %r42, %r34;
	or.pred  	%p3, %p1, %p2;
	@%p3 bra 	$L__BB0_26;
	setp.lt.s32 	%p4, %r32, 1;
	mov.f32 	%f176, 0f00000000;
	@%p4 bra 	$L__BB0_25;
	setp.ne.s32 	%p5, %r33, 1;
	mul.lo.s32 	%r3, %r32, %r42;
	mul.lo.s32 	%r4, %r32, %r1;
	@%p5 bra 	$L__BB0_14;
	and.b32  	%r5, %r32, 7;
	setp.lt.u32 	%p14, %r32, 8;
	mov.f32 	%f176, 0f00000000;
	mov.b32 	%r63, 0;
	@%p14 bra 	$L__BB0_6;
	and.b32  	%r63, %r32, 2147483640;
	neg.s32 	%r61, %r63;
	mul.wide.u32 	%rd40, %r3, 4;
	add.s64 	%rd41, %rd40, %rd2;
	add.s64 	%rd69, %rd41, 16;
	add.s64 	%rd4, %rd1, 16;
	mov.f32 	%f176, 0f00000000;
	mov.u32 	%r60, %r4;
$L__BB0_5:
	.pragma "nounroll";
	mul.wide.s32 	%rd42, %r60, 4;
	add.s64 	%rd43, %rd4, %rd42;
	ld.global.f32 	%f89, [%rd69+-16];
	ld.global.f32 	%f90, [%rd43+-16];
	sub.f32 	%f91, %f89, %f90;
	abs.f32 	%f92, %f91;
	add.f32 	%f93, %f176, %f92;
	ld.global.f32 	%f94, [%rd69+-12];
	ld.global.f32 	%f95, [%rd43+-12];
	sub.f32 	%f96, %f94, %f95;
	abs.f32 	%f97, %f96;
	add.f32 	%f98, %f93, %f97;
	ld.global.f32 	%f99, [%rd69+-8];
	ld.global.f32 	%f100, [%rd43+-8];
	sub.f32 	%f101, %f99, %f100;
	abs.f32 	%f102, %f101;
	add.f32 	%f103, %f98, %f102;
	ld.global.f32 	%f104, [%rd69+-4];
	ld.global.f32 	%f105, [%rd43+-4];
	sub.f32 	%f106, %f104, %f105;
	abs.f32 	%f107, %f106;
	add.f32 	%f108, %f103, %f107;
	ld.global.f32 	%f109, [%rd69];
	ld.global.f32 	%f110, [%rd43];
	sub.f32 	%f111, %f109, %f110;
	abs.f32 	%f112, %f111;
	add.f32 	%f113, %f108, %f112;
	ld.global.f32 	%f114, [%rd69+4];
	ld.global.f32 	%f115, [%rd43+4];
	sub.f32 	%f116, %f114, %f115;
	abs.f32 	%f117, %f116;
	add.f32 	%f118, %f113, %f117;
	ld.global.f32 	%f119, [%rd69+8];
	ld.global.f32 	%f120, [%rd43+8];
	sub.f32 	%f121, %f119, %f120;
	abs.f32 	%f122, %f121;
	add.f32 	%f123, %f118, %f122;
	ld.global.f32 	%f124, [%rd69+12];
	ld.global.f32 	%f125, [%rd43+12];
	sub.f32 	%f126, %f124, %f125;
	abs.f32 	%f127, %f126;
	add.f32 	%f176, %f123, %f127;
	add.s32 	%r61, %r61, 8;
	add.s64 	%rd69, %rd69, 32;
	add.s32 	%r60, %r60, 8;
	setp.ne.s32 	%p15, %r61, 0;
	@%p15 bra 	$L__BB0_5;
$L__BB0_6:
	setp.eq.s32 	%p16, %r5, 0;
	@%p16 bra 	$L__BB0_25;
	and.b32  	%r13, %r32, 3;
	setp.lt.u32 	%p17, %r5, 4;
	@%p17 bra 	$L__BB0_9;
	add.s32 	%r52, %r63, %r3;
	mul.wide.u32 	%rd44, %r52, 4;
	add.s64 	%rd45, %rd2, %rd44;
	ld.global.f32 	%f129, [%rd45];
	add.s32 	%r53, %r63, %r4;
	mul.wide.s32 	%rd46, %r53, 4;
	add.s64 	%rd47, %rd1, %rd46;
	ld.global.f32 	%f130, [%rd47];
	sub.f32 	%f131, %f129, %f130;
	abs.f32 	%f132, %f131;
	add.f32 	%f133, %f176, %f132;
	cvt.u64.u32 	%rd48, %r3;
	cvt.u64.u32 	%rd49, %r63;
	add.s64 	%rd50, %rd49, %rd48;
	shl.b64 	%rd51, %rd50, 2;
	add.s64 	%rd52, %rd2, %rd51;
	ld.global.f32 	%f134, [%rd52+4];
	ld.global.f32 	%f135, [%rd47+4];
	sub.f32 	%f136, %f134, %f135;
	abs.f32 	%f137, %f136;
	add.f32 	%f138, %f133, %f137;
	ld.global.f32 	%f139, [%rd52+8];
	ld.global.f32 	%f140, [%rd47+8];
	sub.f32 	%f141, %f139, %f140;
	abs.f32 	%f142, %f141;
	add.f32 	%f143, %f138, %f142;
	ld.global.f32 	%f144, [%rd52+12];
	ld.global.f32 	%f145, [%rd47+12];
	sub.f32 	%f146, %f144, %f145;
	abs.f32 	%f147, %f146;
	add.f32 	%f176, %f143, %f147;
	add.s32 	%r63, %r63, 4;
$L__BB0_9:
	setp.eq.s32 	%p18, %r13, 0;
	@%p18 bra 	$L__BB0_25;
	setp.eq.s32 	%p19, %r13, 1;
	@%p19 bra 	$L__BB0_12;
	add.s32 	%r54, %r63, %r3;
	mul.wide.u32 	%rd53, %r54, 4;
	add.s64 	%rd54, %rd2, %rd53;
	ld.global.f32 	%f149, [%rd54];
	add.s32 	%r55, %r63, %r4;
	mul.wide.s32 	%rd55, %r55, 4;
	add.s64 	%rd56, %rd1, %rd55;
	ld.global.f32 	%f150, [%rd56];
	sub.f32 	%f151, %f149, %f150;
	abs.f32 	%f152, %f151;
	add.f32 	%f153, %f176, %f152;
	cvt.u64.u32 	%rd57, %r3;
	cvt.u64.u32 	%rd58, %r63;
	add.s64 	%rd59, %rd58, %rd57;
	shl.b64 	%rd60, %rd59, 2;
	add.s64 	%rd61, %rd2, %rd60;
	ld.global.f32 	%f154, [%rd61+4];
	ld.global.f32 	%f155, [%rd56+4];
	sub.f32 	%f156, %f154, %f155;
	abs.f32 	%f157, %f156;
	add.f32 	%f176, %f153, %f157;
	add.s32 	%r63, %r63, 2;
$L__BB0_12:
	and.b32  	%r56, %r32, 1;
	setp.eq.b32 	%p20, %r56, 1;
	not.pred 	%p21, %p20;
	@%p21 bra 	$L__BB0_25;
	add.s32 	%r57, %r63, %r3;
	mul.wide.u32 	%rd62, %r57, 4;
	add.s64 	%rd63, %rd2, %rd62;
	ld.global.f32 	%f158, [%rd63];
	add.s32 	%r58, %r63, %r4;
	mul.wide.s32 	%rd64, %r58, 4;
	add.s64 	%rd65, %rd1, %rd64;
	ld.global.f32 	%f159, [%rd65];
	sub.f32 	%f160, %f158, %f159;
	abs.f32 	%f161, %f160;
	add.f32 	%f176, %f176, %f161;
	bra.uni 	$L__BB0_25;
$L__BB0_14:
	and.b32  	%r18, %r32, 7;
	setp.lt.u32 	%p6, %r32, 8;
	mov.f32 	%f176, 0f00000000;
	mov.b32 	%r68, 0;
	@%p6 bra 	$L__BB0_17;
	and.b32  	%r68, %r32, 2147483640;
	neg.s32 	%r66, %r68;
	mul.wide.u32 	%rd14, %r3, 4;
	add.s64 	%rd15, %rd14, %rd2;
	add.s64 	%rd70, %rd15, 16;
	add.s64 	%rd8, %rd1, 16;
	mov.f32 	%f176, 0f00000000;
	mov.u32 	%r65, %r4;
$L__BB0_16:
	.pragma "nounroll";
	mul.wide.s32 	%rd16, %r65, 4;
	add.s64 	%rd17, %rd8, %rd16;
	ld.global.f32 	%f28, [%rd70+-16];
	ld.global.f32 	%f29, [%rd17+-16];
	sub.f32 	%f30, %f28, %f29;
	fma.rn.f32 	%f31, %f30, %f30, %f176;
	ld.global.f32 	%f32, [%rd70+-12];
	ld.global.f32 	%f33, [%rd17+-12];
	sub.f32 	%f34, %f32, %f33;
	fma.rn.f32 	%f35, %f34, %f34, %f31;
	ld.global.f32 	%f36, [%rd70+-8];
	ld.global.f32 	%f37, [%rd17+-8];
	sub.f32 	%f38, %f36, %f37;
	fma.rn.f32 	%f39, %f38, %f38, %f35;
	ld.global.f32 	%f40, [%rd70+-4];
	ld.global.f32 	%f41, [%rd17+-4];
	sub.f32 	%f42, %f40, %f41;
	fma.rn.f32 	%f43, %f42, %f42, %f39;
	ld.global.f32 	%f44, [%rd70];
	ld.global.f32 	%f45, [%rd17];
	sub.f32 	%f46, %f44, %f45;
	fma.rn.f32 	%f47, %f46, %f46, %f43;
	ld.global.f32 	%f48, [%rd70+4];
	ld.global.f32 	%f49, [%rd17+4];
	sub.f32 	%f50, %f48, %f49;
	fma.rn.f32 	%f51, %f50, %f50, %f47;
	ld.global.f32 	%f52, [%rd70+8];
	ld.global.f32 	%f53, [%rd17+8];
	sub.f32 	%f54, %f52, %f53;
	fma.rn.f32 	%f55, %f54, %f54, %f51;
	ld.global.f32 	%f56, [%rd70+12];
	ld.global.f32 	%f57, [%rd17+12];
	sub.f32 	%f58, %f56, %f57;
	fma.rn.f32 	%f176, %f58, %f58, %f55;
	add.s32 	%r66, %r66, 8;
	add.s64 	%rd70, %rd70, 32;
	add.s32 	%r65, %r65, 8;
	setp.ne.s32 	%p7, %r66, 0;
	@%p7 bra 	$L__BB0_16;
$L__BB0_17:
	setp.eq.s32 	%p8, %r18, 0;
	@%p8 bra 	$L__BB0_25;
	and.b32  	%r26, %r32, 3;
	setp.lt.u32 	%p9, %r18, 4;
	@%p9 bra 	$L__BB0_20;
	add.s32 	%r44, %r68, %r3;
	mul.wide.u32 	%rd18, %r44, 4;
	add.s64 	%rd19, %rd2, %rd18;
	ld.global.f32 	%f60, [%rd19];
	add.s32 	%r45, %r68, %r4;
	mul.wide.s32 	%rd20, %r45, 4;
	add.s64 	%rd21, %rd1, %rd20;
	ld.global.f32 	%f61, [%rd21];
	sub.f32 	%f62, %f60, %f61;
	fma.rn.f32 	%f63, %f62, %f62, %f176;
	cvt.u64.u32 	%rd22, %r3;
	cvt.u64.u32 	%rd23, %r68;
	add.s64 	%rd24, %rd23, %rd22;
	shl.b64 	%rd25, %rd24, 2;
	add.s64 	%rd26, %rd2, %rd25;
	ld.global.f32 	%f64, [%rd26+4];
	ld.global.f32 	%f65, [%rd21+4];
	sub.f32 	%f66, %f64, %f65;
	fma.rn.f32 	%f67, %f66, %f66, %f63;
	ld.global.f32 	%f68, [%rd26+8];
	ld.global.f32 	%f69, [%rd21+8];
	sub.f32 	%f70, %f68, %f69;
	fma.rn.f32 	%f71, %f70, %f70, %f67;
	ld.global.f32 	%f72, [%rd26+12];
	ld.global.f32 	%f73, [%rd21+12];
	sub.f32 	%f74, %f72, %f73;
	fma.rn.f32 	%f176, %f74, %f74, %f71;
	add.s32 	%r68, %r68, 4;
$L__BB0_20:
	setp.eq.s32 	%p10, %r26, 0;
	@%p10 bra 	$L__BB0_25;
	setp.eq.s32 	%p11, %r26, 1;
	@%p11 bra 	$L__BB0_23;
	add.s32 	%r46, %r68, %r3;
	mul.wide.u32 	%rd27, %r46, 4;
	add.s64 	%rd28, %rd2, %rd27;
	ld.global.f32 	%f76, [%rd28];
	add.s32 	%r47, %r68, %r4;
	mul.wide.s32 	%rd29, %r47, 4;
	add.s64 	%rd30, %rd1, %rd29;
	ld.global.f32 	%f77, [%rd30];
	sub.f32 	%f78, %f76, %f77;
	fma.rn.f32 	%f79, %f78, %f78, %f176;
	cvt.u64.u32 	%rd31, %r3;
	cvt.u64.u32 	%rd32, %r68;
	add.s64 	%rd33, %rd32, %rd31;
	shl.b64 	%rd34, %rd33, 2;
	add.s64 	%rd35, %rd2, %rd34;
	ld.global.f32 	%f80, [%rd35+4];
	ld.global.f32 	%f81, [%rd30+4];
	sub.f32 	%f82, %f80, %f81;
	fma.rn.f32 	%f176, %f82, %f82, %f79;
	add.s32 	%r68, %r68, 2;
$L__BB0_23:
	and.b32  	%r48, %r32, 1;
	setp.eq.b32 	%p12, %r48, 1;
	not.pred 	%p13, %p12;
	@%p13 bra 	$L__BB0_25;
	add.s32 	%r49, %r68, %r3;
	mul.wide.u32 	%rd36, %r49, 4;
	add.s64 	%rd37, %rd2, %rd36;
	ld.global.f32 	%f83, [%rd37];
	add.s32 	%r50, %r68, %r4;
	mul.wide.s32 	%rd38, %r50, 4;
	add.s64 	%rd39, %rd1, %rd38;
	ld.global.f32 	%f84, [%rd39];
	sub.f32 	%f85, %f83, %f84;
	fma.rn.f32 	%f176, %f85, %f85, %f176;
$L__BB0_25:
	mad.lo.s32 	%r59, %r31, %r42, %r1;
	cvta.to.global.u64 	%rd66, %rd11;
	mul.wide.s32 	%rd67, %r59, 4;
	add.s64 	%rd68, %rd66, %rd67;
	st.global.f32 	[%rd68], %f176;
$L__BB0_26:
	ret;

}
	// .globl	_Z37distances_kernel_test_in_shared_naivePfS_iiiS_i
.visible .entry _Z37distances_kernel_test_in_shared_naivePfS_iiiS_i(
	.param .u64 .ptr .align 1 _Z37distances_kernel_test_in_shared_naivePfS_iiiS_i_param_0,
	.param .u64 .ptr .align 1 _Z37distances_kernel_test_in_shared_naivePfS_iiiS_i_param_1,
	.param .u32 _Z37distances_kernel_test_in_shared_naivePfS_iiiS_i_param_2,
	.param .u32 _Z37distances_kernel_test_in_shared_naivePfS_iiiS_i_param_3,
	.param .u32 _Z37distances_kernel_test_in_shared_naivePfS_iiiS_i_param_4,
	.param .u64 .ptr .align 1 _Z37distances_kernel_test_in_shared_naivePfS_iiiS_i_param_5,
	.param .u32 _Z37distances_kernel_test_in_shared_naivePfS_iiiS_i_param_6
)
{
	.reg .pred 	%p<71>;
	.reg .b32 	%r<236>;
	.reg .b32 	%f<171>;
	.reg .b64 	%rd<76>;

	ld.param.u64 	%rd9, [_Z37distances_kernel_test_in_shared_naivePfS_iiiS_i_param_0];
	ld.param.u64 	%rd10, [_Z37distances_kernel_test_in_shared_naivePfS_iiiS_i_param_1];
	ld.param.u32 	%r92, [_Z37distances_kernel_test_in_shared_naivePfS_iiiS_i_param_2];
	ld.param.u32 	%r93, [_Z37distances_kernel_test_in_shared_naivePfS_iiiS_i_param_3];
	ld.param.u32 	%r95, [_Z37distances_kernel_test_in_shared_naivePfS_iiiS_i_param_4];
	ld.param.u64 	%rd11, [_Z37distances_kernel_test_in_shared_naivePfS_iiiS_i_param_5];
	ld.param.u32 	%r94, [_Z37distances_kernel_test_in_shared_naivePfS_iiiS_i_param_6];
	cvta.to.global.u64 	%rd1, %rd9;
	cvta.to.global.u64 	%rd2, %rd11;
	cvta.to.global.u64 	%rd3, %rd10;
	mov.u32 	%r96, %ctaid.x;
	mov.u32 	%r97, %ntid.x;
	mov.u32 	%r1, %tid.x;
	mad.lo.s32 	%r2, %r96, %r97, %r1;
	mov.u32 	%r98, %ctaid.y;
	mov.u32 	%r99, %ntid.y;
	mov.u32 	%r3, %tid.y;
	mad.lo.s32 	%r4, %r98, %r99, %r3;
	setp.ge.s32 	%p1, %r4, %r95;
	@%p1 bra 	$L__BB1_112;
	shr.s32 	%r100, %r93, 31;
	shr.u32 	%r101, %r100, 22;
	add.s32 	%r102, %r93, %r101;
	shr.s32 	%r5, %r102, 10;
	add.s32 	%r6, %r5, 1;
	setp.lt.s32 	%p2, %r93, -1023;
	@%p2 bra 	$L__BB1_41;
	mul.lo.s32 	%r7, %r6, %r1;
	mul.lo.s32 	%r8, %r93, %r4;
	mul.lo.s32 	%r9, %r93, %r3;
	and.b32  	%r10, %r6, 7;
	setp.lt.u32 	%p3, %r5, 7;
	mov.b32 	%r218, 0;
	@%p3 bra 	$L__BB1_21;
	and.b32  	%r218, %r6, -8;
	mov.b32 	%r216, 0;
$L__BB1_4:
	.pragma "nounroll";
	add.s32 	%r13, %r216, %r7;
	setp.ge.u32 	%p4, %r13, %r93;
	add.s32 	%r105, %r13, %r9;
	shl.b32 	%r106, %r105, 2;
	mov.u32 	%r107, shared_test;
	add.s32 	%r14, %r107, %r106;
	@%p4 bra 	$L__BB1_6;
	add.s32 	%r108, %r13, %r8;
	mul.wide.u32 	%rd12, %r108, 4;
	add.s64 	%rd13, %rd3, %rd12;
	ld.global.f32 	%f15, [%rd13];
	st.shared.f32 	[%r14], %f15;
$L__BB1_6:
	add.s32 	%r15, %r13, 1;
	setp.ge.u32 	%p5, %r15, %r93;
	@%p5 bra 	$L__BB1_8;
	add.s32 	%r109, %r15, %r8;
	mul.wide.u32 	%rd14, %r109, 4;
	add.s64 	%rd15, %rd3, %rd14;
	ld.global.f32 	%f16, [%rd15];
	st.shared.f32 	[%r14+4], %f16;
$L__BB1_8:
	add.s32 	%r16, %r13, 2;
	setp.ge.u32 	%p6, %r16, %r93;
	@%p6 bra 	$L__BB1_10;
	add.s32 	%r110, %r16, %r8;
	mul.wide.u32 	%rd16, %r110, 4;
	add.s64 	%rd17, %rd3, %rd16;
	ld.global.f32 	%f17, [%rd17];
	st.shared.f32 	[%r14+8], %f17;
$L__BB1_10:
	add.s32 	%r17, %r13, 3;
	setp.ge.u32 	%p7, %r17, %r93;
	@%p7 bra 	$L__BB1_12;
	add.s32 	%r111, %r17, %r8;
	mul.wide.u32 	%rd18, %r111, 4;
	add.s64 	%rd19, %rd3, %rd18;
	ld.global.f32 	%f18, [%rd19];
	st.shared.f32 	[%r14+12], %f18;
$L__BB1_12:
	add.s32 	%r18, %r13, 4;
	setp.ge.u32 	%p8, %r18, %r93;
	@%p8 bra 	$L__BB1_14;
	add.s32 	%r112, %r18, %r8;
	mul.wide.u32 	%rd20, %r112, 4;
	add.s64 	%rd21, %rd3, %rd20;
	ld.global.f32 	%f19, [%rd21];
	st.shared.f32 	[%r14+16], %f19;
$L__BB1_14:
	add.s32 	%r19, %r13, 5;
	setp.ge.u32 	%p9, %r19, %r93;
	@%p9 bra 	$L__BB1_16;
	add.s32 	%r113, %r19, %r8;
	mul.wide.u32 	%rd22, %r113, 4;
	add.s64 	%rd23, %rd3, %rd22;
	ld.global.f32 	%f20, [%rd23];
	st.shared.f32 	[%r14+20], %f20;
$L__BB1_16:
	add.s32 	%r20, %r13, 6;
	setp.ge.u32 	%p10, %r20, %r93;
	@%p10 bra 	$L__BB1_18;
	add.s32 	%r114, %r20, %r8;
	mul.wide.u32 	%rd24, %r114, 4;
	add.s64 	%rd25, %rd3, %rd24;
	ld.global.f32 	%f21, [%rd25];
	st.shared.f32 	[%r14+24], %f21;
$L__BB1_18:
	add.s32 	%r21, %r13, 7;
	setp.ge.u32 	%p11, %r21, %r93;
	@%p11 bra 	$L__BB1_20;
	add.s32 	%r115, %r21, %r8;
	mul.wide.u32 	%rd26, %r115, 4;
	add.s64 	%rd27, %rd3, %rd26;
	ld.global.f32 	%f22, [%rd27];
	st.shared.f32 	[%r14+28], %f22;
$L__BB1_20:
	add.s32 	%r216, %r216, 8;
	setp.ne.s32 	%p12, %r216, %r218;
	@%p12 bra 	$L__BB1_4;
$L__BB1_21:
	setp.eq.s32 	%p13, %r10, 0;
	@%p13 bra 	$L__BB1_41;
	setp.lt.u32 	%p14, %r10, 4;
	@%p14 bra 	$L__BB1_32;
	add.s32 	%r24, %r218, %r7;
	setp.ge.u32 	%p15, %r24, %r93;
	add.s32 	%r116, %r24, %r9;
	shl.b32 	%r117, %r116, 2;
	mov.u32 	%r118, shared_test;
	add.s32 	%r25, %r118, %r117;
	@%p15 bra 	$L__BB1_25;
	add.s32 	%r119, %r24, %r8;
	mul.wide.u32 	%rd28, %r119, 4;
	add.s64 	%rd29, %rd3, %rd28;
	ld.global.f32 	%f23, [%rd29];
	st.shared.f32 	[%r25], %f23;
$L__BB1_25:
	add.s32 	%r26, %r24, 1;
	setp.ge.u32 	%p16, %r26, %r93;
	@%p16 bra 	$L__BB1_27;
	add.s32 	%r120, %r26, %r8;
	mul.wide.u32 	%rd30, %r120, 4;
	add.s64 	%rd31, %rd3, %rd30;
	ld.global.f32 	%f24, [%rd31];
	st.shared.f32 	[%r25+4], %f24;
$L__BB1_27:
	add.s32 	%r27, %r24, 2;
	setp.ge.u32 	%p17, %r27, %r93;
	@%p17 bra 	$L__BB1_29;
	add.s32 	%r121, %r27, %r8;
	mul.wide.u32 	%rd32, %r121, 4;
	add.s64 	%rd33, %rd3, %rd32;
	ld.global.f32 	%f25, [%rd33];
	st.shared.f32 	[%r25+8], %f25;
$L__BB1_29:
	add.s32 	%r28, %r24, 3;
	setp.ge.u32 	%p18, %r28, %r93;
	@%p18 bra 	$L__BB1_31;
	add.s32 	%r122, %r28, %r8;
	mul.wide.u32 	%rd34, %r122, 4;
	add.s64 	%rd35, %rd3, %rd34;
	ld.global.f32 	%f26, [%rd35];
	st.shared.f32 	[%r25+12], %f26;
$L__BB1_31:
	add.s32 	%r218, %r218, 4;
$L__BB1_32:
	and.b32  	%r123, %r6, 3;
	setp.eq.s32 	%p19, %r123, 0;
	@%p19 bra 	$L__BB1_41;
	setp.eq.s32 	%p20, %r123, 1;
	@%p20 bra 	$L__BB1_39;
	add.s32 	%r31, %r218, %r7;
	setp.ge.u32 	%p21, %r31, %r93;
	add.s32 	%r124, %r31, %r9;
	shl.b32 	%r125, %r124, 2;
	mov.u32 	%r126, shared_test;
	add.s32 	%r32, %r126, %r125;
	@%p21 bra 	$L__BB1_36;
	add.s32 	%r127, %r31, %r8;
	mul.wide.u32 	%rd36, %r127, 4;
	add.s64 	%rd37, %rd3, %rd36;
	ld.global.f32 	%f27, [%rd37];
	st.shared.f32 	[%r32], %f27;
$L__BB1_36:
	add.s32 	%r33, %r31, 1;
	setp.ge.u32 	%p22, %r33, %r93;
	@%p22 bra 	$L__BB1_38;
	add.s32 	%r128, %r33, %r8;
	mul.wide.u32 	%rd38, %r128, 4;
	add.s64 	%rd39, %rd3, %rd38;
	ld.global.f32 	%f28, [%rd39];
	st.shared.f32 	[%r32+4], %f28;
$L__BB1_38:
	add.s32 	%r218, %r218, 2;
$L__BB1_39:
	and.b32  	%r129, %r5, 1;
	setp.eq.b32 	%p23, %r129, 1;
	add.s32 	%r36, %r218, %r7;
	setp.ge.u32 	%p24, %r36, %r93;
	or.pred  	%p25, %p23, %p24;
	@%p25 bra 	$L__BB1_41;
	add.s32 	%r131, %r36, %r8;
	mul.wide.u32 	%rd40, %r131, 4;
	add.s64 	%rd41, %rd3, %rd40;
	ld.global.f32 	%f29, [%rd41];
	add.s32 	%r132, %r36, %r9;
	shl.b32 	%r133, %r132, 2;
	mov.u32 	%r134, shared_test;
	add.s32 	%r135, %r134, %r133;
	st.shared.f32 	[%r135], %f29;
$L__BB1_41:
	setp.lt.s32 	%p26, %r93, -1023;
	bar.sync 	0;
	setp.ge.s32 	%p27, %r2, %r92;
	or.pred  	%p28, %p27, %p26;
	@%p28 bra 	$L__BB1_112;
	mul.lo.s32 	%r37, %r6, %r2;
	mul.lo.s32 	%r38, %r92, %r4;
	setp.lt.s32 	%p29, %r93, 1;
	mul.lo.s32 	%r39, %r93, %r3;
	@%p29 bra 	$L__BB1_72;
	setp.ne.s32 	%p52, %r94, 1;
	@%p52 bra 	$L__BB1_58;
	add.s32 	%r40, %r93, -1;
	and.b32  	%r41, %r93, 7;
	and.b32  	%r42, %r93, 3;
	and.b32  	%r43, %r93, 2147483640;
	and.b32  	%r44, %r93, 1;
	neg.s32 	%r45, %r43;
	add.s64 	%rd4, %rd1, 16;
	shl.b32 	%r195, %r39, 2;
	mov.u32 	%r196, shared_test;
	add.s32 	%r197, %r195, %r196;
	add.s32 	%r46, %r197, 16;
	mov.b32 	%r220, 0;
$L__BB1_45:
	mov.u32 	%r47, %r220;
	add.s32 	%r48, %r47, %r37;
	setp.ge.s32 	%p62, %r48, %r92;
	@%p62 bra 	$L__BB1_57;
	setp.lt.u32 	%p63, %r40, 7;
	add.s32 	%r199, %r48, %r38;
	mul.wide.s32 	%rd67, %r199, 4;
	add.s64 	%rd5, %rd2, %rd67;
	mov.b32 	%r225, 0;
	st.global.u32 	[%rd5], %r225;
	mul.lo.s32 	%r49, %r48, %r93;
	mov.f32 	%f164, 0f00000000;
	@%p63 bra 	$L__BB1_49;
	mov.f32 	%f164, 0f00000000;
	mov.u32 	%r221, %r46;
	mov.u32 	%r222, %r49;
	mov.u32 	%r223, %r45;
$L__BB1_48:
	.pragma "nounroll";
	mul.wide.s32 	%rd68, %r222, 4;
	add.s64 	%rd69, %rd4, %rd68;
	ld.global.f32 	%f91, [%rd69+-16];
	ld.shared.f32 	%f92, [%r221+-16];
	sub.f32 	%f93, %f91, %f92;
	abs.f32 	%f94, %f93;
	add.f32 	%f95, %f164, %f94;
	st.global.f32 	[%rd5], %f95;
	ld.global.f32 	%f96, [%rd69+-12];
	ld.shared.f32 	%f97, [%r221+-12];
	sub.f32 	%f98, %f96, %f97;
	abs.f32 	%f99, %f98;
	add.f32 	%f100, %f95, %f99;
	st.global.f32 	[%rd5], %f100;
	ld.global.f32 	%f101, [%rd69+-8];
	ld.shared.f32 	%f102, [%r221+-8];
	sub.f32 	%f103, %f101, %f102;
	abs.f32 	%f104, %f103;
	add.f32 	%f105, %f100, %f104;
	st.global.f32 	[%rd5], %f105;
	ld.global.f32 	%f106, [%rd69+-4];
	ld.shared.f32 	%f107, [%r221+-4];
	sub.f32 	%f108, %f106, %f107;
	abs.f32 	%f109, %f108;
	add.f32 	%f110, %f105, %f109;
	st.global.f32 	[%rd5], %f110;
	ld.global.f32 	%f111, [%rd69];
	ld.shared.f32 	%f112, [%r221];
	sub.f32 	%f113, %f111, %f112;
	abs.f32 	%f114, %f113;
	add.f32 	%f115, %f110, %f114;
	st.global.f32 	[%rd5], %f115;
	ld.global.f32 	%f116, [%rd69+4];
	ld.shared.f32 	%f117, [%r221+4];
	sub.f32 	%f118, %f116, %f117;
	abs.f32 	%f119, %f118;
	add.f32 	%f120, %f115, %f119;
	st.global.f32 	[%rd5], %f120;
	ld.global.f32 	%f121, [%rd69+8];
	ld.shared.f32 	%f122, [%r221+8];
	sub.f32 	%f123, %f121, %f122;
	abs.f32 	%f124, %f123;
	add.f32 	%f125, %f120, %f124;
	st.global.f32 	[%rd5], %f125;
	ld.global.f32 	%f126, [%rd69+12];
	ld.shared.f32 	%f127, [%r221+12];
	sub.f32 	%f128, %f126, %f127;
	abs.f32 	%f129, %f128;
	add.f32 	%f164, %f125, %f129;
	st.global.f32 	[%rd5], %f164;
	add.s32 	%r223, %r223, 8;
	add.s32 	%r222, %r222, 8;
	add.s32 	%r221, %r221, 32;
	setp.ne.s32 	%p64, %r223, 0;
	mov.u32 	%r225, %r43;
	@%p64 bra 	$L__BB1_48;
$L__BB1_49:
	setp.eq.s32 	%p65, %r41, 0;
	@%p65 bra 	$L__BB1_57;
	add.s32 	%r200, %r41, -1;
	setp.lt.u32 	%p66, %r200, 3;
	@%p66 bra 	$L__BB1_52;
	add.s32 	%r201, %r225, %r49;
	mul.wide.s32 	%rd70, %r201, 4;
	add.s64 	%rd71, %rd1, %rd70;
	ld.global.f32 	%f130, [%rd71];
	add.s32 	%r202, %r225, %r39;
	shl.b32 	%r203, %r202, 2;
	mov.u32 	%r204, shared_test;
	add.s32 	%r205, %r204, %r203;
	ld.shared.f32 	%f131, [%r205];
	sub.f32 	%f132, %f130, %f131;
	abs.f32 	%f133, %f132;
	add.f32 	%f134, %f164, %f133;
	st.global.f32 	[%rd5], %f134;
	ld.global.f32 	%f135, [%rd71+4];
	ld.shared.f32 	%f136, [%r205+4];
	sub.f32 	%f137, %f135, %f136;
	abs.f32 	%f138, %f137;
	add.f32 	%f139, %f134, %f138;
	st.global.f32 	[%rd5], %f139;
	ld.global.f32 	%f140, [%rd71+8];
	ld.shared.f32 	%f141, [%r205+8];
	sub.f32 	%f142, %f140, %f141;
	abs.f32 	%f143, %f142;
	add.f32 	%f144, %f139, %f143;
	st.global.f32 	[%rd5], %f144;
	ld.global.f32 	%f145, [%rd71+12];
	ld.shared.f32 	%f146, [%r205+12];
	sub.f32 	%f147, %f145, %f146;
	abs.f32 	%f148, %f147;
	add.f32 	%f164, %f144, %f148;
	st.global.f32 	[%rd5], %f164;
	add.s32 	%r225, %r225, 4;
$L__BB1_52:
	setp.eq.s32 	%p67, %r42, 0;
	@%p67 bra 	$L__BB1_57;
	setp.eq.s32 	%p68, %r42, 1;
	@%p68 bra 	$L__BB1_55;
	add.s32 	%r206, %r225, %r49;
	mul.wide.s32 	%rd72, %r206, 4;
	add.s64 	%rd73, %rd1, %rd72;
	ld.global.f32 	%f149, [%rd73];
	add.s32 	%r207, %r225, %r39;
	shl.b32 	%r208, %r207, 2;
	mov.u32 	%r209, shared_test;
	add.s32 	%r210, %r209, %r208;
	ld.shared.f32 	%f150, [%r210];
	sub.f32 	%f151, %f149, %f150;
	abs.f32 	%f152, %f151;
	add.f32 	%f153, %f164, %f152;
	st.global.f32 	[%rd5], %f153;
	ld.global.f32 	%f154, [%rd73+4];
	ld.shared.f32 	%f155, [%r210+4];
	sub.f32 	%f156, %f154, %f155;
	abs.f32 	%f157, %f156;
	add.f32 	%f164, %f153, %f157;
	st.global.f32 	[%rd5], %f164;
	add.s32 	%r225, %r225, 2;
$L__BB1_55:
	setp.eq.s32 	%p69, %r44, 0;
	@%p69 bra 	$L__BB1_57;
	add.s32 	%r211, %r225, %r49;
	mul.wide.s32 	%rd74, %r211, 4;
	add.s64 	%rd75, %rd1, %rd74;
	ld.global.f32 	%f158, [%rd75];
	add.s32 	%r212, %r225, %r39;
	shl.b32 	%r213, %r212, 2;
	mov.u32 	%r214, shared_test;
	add.s32 	%r215, %r214, %r213;
	ld.shared.f32 	%f159, [%r215];
	sub.f32 	%f160, %f158, %f159;
	abs.f32 	%f161, %f160;
	add.f32 	%f162, %f164, %f161;
	st.global.f32 	[%rd5], %f162;
$L__BB1_57:
	add.s32 	%r220, %r47, 1;
	setp.eq.s32 	%p70, %r47, %r5;
	@%p70 bra 	$L__BB1_112;
	bra.uni 	$L__BB1_45;
$L__BB1_58:
	add.s32 	%r62, %r93, -1;
	and.b32  	%r63, %r93, 7;
	add.s32 	%r64, %r63, -1;
	and.b32  	%r65, %r93, 3;
	and.b32  	%r66, %r93, 2147483640;
	and.b32  	%r67, %r93, 1;
	mov.b32 	%r227, 0;
$L__BB1_59:
	mov.u32 	%r68, %r227;
	add.s32 	%r69, %r68, %r37;
	setp.ge.s32 	%p53, %r69, %r92;
	@%p53 bra 	$L__BB1_71;
	setp.lt.u32 	%p54, %r62, 7;
	add.s32 	%r172, %r69, %r38;
	mul.wide.s32 	%rd58, %r172, 4;
	add.s64 	%rd6, %rd2, %rd58;
	mov.b32 	%r230, 0;
	st.global.u32 	[%rd6], %r230;
	mul.lo.s32 	%r70, %r69, %r93;
	mov.f32 	%f168, 0f00000000;
	@%p54 bra 	$L__BB1_63;
	mov.b32 	%r228, 0;
	mov.f32 	%f168, 0f00000000;
$L__BB1_62:
	.pragma "nounroll";
	add.s32 	%r174, %r228, %r70;
	mul.wide.s32 	%rd59, %r174, 4;
	add.s64 	%rd60, %rd1, %rd59;
	ld.global.f32 	%f32, [%rd60];
	add.s32 	%r175, %r228, %r39;
	shl.b32 	%r176, %r175, 2;
	mov.u32 	%r177, shared_test;
	add.s32 	%r178, %r177, %r176;
	ld.shared.f32 	%f33, [%r178];
	sub.f32 	%f34, %f32, %f33;
	fma.rn.f32 	%f35, %f34, %f34, %f168;
	st.global.f32 	[%rd6], %f35;
	ld.global.f32 	%f36, [%rd60+4];
	ld.shared.f32 	%f37, [%r178+4];
	sub.f32 	%f38, %f36, %f37;
	fma.rn.f32 	%f39, %f38, %f38, %f35;
	st.global.f32 	[%rd6], %f39;
	ld.global.f32 	%f40, [%rd60+8];
	ld.shared.f32 	%f41, [%r178+8];
	sub.f32 	%f42, %f40, %f41;
	fma.rn.f32 	%f43, %f42, %f42, %f39;
	st.global.f32 	[%rd6], %f43;
	ld.global.f32 	%f44, [%rd60+12];
	ld.shared.f32 	%f45, [%r178+12];
	sub.f32 	%f46, %f44, %f45;
	fma.rn.f32 	%f47, %f46, %f46, %f43;
	st.global.f32 	[%rd6], %f47;
	ld.global.f32 	%f48, [%rd60+16];
	ld.shared.f32 	%f49, [%r178+16];
	sub.f32 	%f50, %f48, %f49;
	fma.rn.f32 	%f51, %f50, %f50, %f47;
	st.global.f32 	[%rd6], %f51;
	ld.global.f32 	%f52, [%rd60+20];
	ld.shared.f32 	%f53, [%r178+20];
	sub.f32 	%f54, %f52, %f53;
	fma.rn.f32 	%f55, %f54, %f54, %f51;
	st.global.f32 	[%rd6], %f55;
	ld.global.f32 	%f56, [%rd60+24];
	ld.shared.f32 	%f57, [%r178+24];
	sub.f32 	%f58, %f56, %f57;
	fma.rn.f32 	%f59, %f58, %f58, %f55;
	st.global.f32 	[%rd6], %f59;
	ld.global.f32 	%f60, [%rd60+28];
	ld.shared.f32 	%f61, [%r178+28];
	sub.f32 	%f62, %f60, %f61;
	fma.rn.f32 	%f168, %f62, %f62, %f59;
	st.global.f32 	[%rd6], %f168;
	add.s32 	%r228, %r228, 8;
	setp.eq.s32 	%p55, %r228, %r66;
	mov.u32 	%r230, %r66;
	@%p55 bra 	$L__BB1_63;
	bra.uni 	$L__BB1_62;
$L__BB1_63:
	setp.eq.s32 	%p56, %r63, 0;
	@%p56 bra 	$L__BB1_71;
	setp.lt.u32 	%p57, %r64, 3;
	@%p57 bra 	$L__BB1_66;
	add.s32 	%r179, %r230, %r70;
	mul.wide.s32 	%rd61, %r179, 4;
	add.s64 	%rd62, %rd1, %rd61;
	ld.global.f32 	%f63, [%rd62];
	add.s32 	%r180, %r230, %r39;
	shl.b32 	%r181, %r180, 2;
	mov.u32 	%r182, shared_test;
	add.s32 	%r183, %r182, %r181;
	ld.shared.f32 	%f64, [%r183];
	sub.f32 	%f65, %f63, %f64;
	fma.rn.f32 	%f66, %f65, %f65, %f168;
	st.global.f32 	[%rd6], %f66;
	ld.global.f32 	%f67, [%rd62+4];
	ld.shared.f32 	%f68, [%r183+4];
	sub.f32 	%f69, %f67, %f68;
	fma.rn.f32 	%f70, %f69, %f69, %f66;
	st.global.f32 	[%rd6], %f70;
	ld.global.f32 	%f71, [%rd62+8];
	ld.shared.f32 	%f72, [%r183+8];
	sub.f32 	%f73, %f71, %f72;
	fma.rn.f32 	%f74, %f73, %f73, %f70;
	st.global.f32 	[%rd6], %f74;
	ld.global.f32 	%f75, [%rd62+12];
	ld.shared.f32 	%f76, [%r183+12];
	sub.f32 	%f77, %f75, %f76;
	fma.rn.f32 	%f168, %f77, %f77, %f74;
	st.global.f32 	[%rd6], %f168;
	add.s32 	%r230, %r230, 4;
$L__BB1_66:
	setp.eq.s32 	%p58, %r65, 0;
	@%p58 bra 	$L__BB1_71;
	setp.eq.s32 	%p59, %r65, 1;
	@%p59 bra 	$L__BB1_69;
	add.s32 	%r184, %r230, %r70;
	mul.wide.s32 	%rd63, %r184, 4;
	add.s64 	%rd64, %rd1, %rd63;
	ld.global.f32 	%f78, [%rd64];
	add.s32 	%r185, %r230, %r39;
	shl.b32 	%r186, %r185, 2;
	mov.u32 	%r187, shared_test;
	add.s32 	%r188, %r187, %r186;
	ld.shared.f32 	%f79, [%r188];
	sub.f32 	%f80, %f78, %f79;
	fma.rn.f32 	%f81, %f80, %f80, %f168;
	st.global.f32 	[%rd6], %f81;
	ld.global.f32 	%f82, [%rd64+4];
	ld.shared.f32 	%f83, [%r188+4];
	sub.f32 	%f84, %f82, %f83;
	fma.rn.f32 	%f168, %f84, %f84, %f81;
	st.global.f32 	[%rd6], %f168;
	add.s32 	%r230, %r230, 2;
$L__BB1_69:
	setp.eq.s32 	%p60, %r67, 0;
	@%p60 bra 	$L__BB1_71;
	add.s32 	%r189, %r230, %r70;
	mul.wide.s32 	%rd65, %r189, 4;
	add.s64 	%rd66, %rd1, %rd65;
	ld.global.f32 	%f85, [%rd66];
	add.s32 	%r190, %r230, %r39;
	shl.b32 	%r191, %r190, 2;
	mov.u32 	%r192, shared_test;
	add.s32 	%r193, %r192, %r191;
	ld.shared.f32 	%f86, [%r193];
	sub.f32 	%f87, %f85, %f86;
	fma.rn.f32 	%f88, %f87, %f87, %f168;
	st.global.f32 	[%rd6], %f88;
$L__BB1_71:
	add.s32 	%r227, %r68, 1;
	setp.eq.s32 	%p61, %r68, %r5;
	@%p61 bra 	$L__BB1_112;
	bra.uni 	$L__BB1_59;
$L__BB1_72:
	and.b32  	%r79, %r6, 7;
	setp.lt.u32 	%p30, %r5, 7;
	mov.b32 	%r234, 0;
	@%p30 bra 	$L__BB1_91;
	and.b32  	%r234, %r6, -8;
	mov.b32 	%r232, 0;
$L__BB1_74:
	.pragma "nounroll";
	add.s32 	%r82, %r232, %r37;
	setp.ge.s32 	%p31, %r82, %r92;
	add.s32 	%r138, %r82, %r38;
	mul.wide.s32 	%rd42, %r138, 4;
	add.s64 	%rd7, %rd2, %rd42;
	@%p31 bra 	$L__BB1_76;
	mov.b32 	%r139, 0;
	st.global.u32 	[%rd7], %r139;
$L__BB1_76:
	add.s32 	%r140, %r82, 1;
	setp.ge.s32 	%p32, %r140, %r92;
	@%p32 bra 	$L__BB1_78;
	mov.b32 	%r141, 0;
	st.global.u32 	[%rd7+4], %r141;
$L__BB1_78:
	add.s32 	%r142, %r82, 2;
	setp.ge.s32 	%p33, %r142, %r92;
	@%p33 bra 	$L__BB1_80;
	mov.b32 	%r143, 0;
	st.global.u32 	[%rd7+8], %r143;
$L__BB1_80:
	add.s32 	%r144, %r82, 3;
	setp.ge.s32 	%p34, %r144, %r92;
	@%p34 bra 	$L__BB1_82;
	mov.b32 	%r145, 0;
	st.global.u32 	[%rd7+12], %r145;
$L__BB1_82:
	add.s32 	%r146, %r82, 4;
	setp.ge.s32 	%p35, %r146, %r92;
	@%p35 bra 	$L__BB1_84;
	mov.b32 	%r147, 0;
	st.global.u32 	[%rd7+16], %r147;
$L__BB1_84:
	add.s32 	%r148, %r82, 5;
	setp.ge.s32 	%p36, %r148, %r92;
	@%p36 bra 	$L__BB1_86;
	mov.b32 	%r149, 0;
	st.global.u32 	[%rd7+20], %r149;
$L__BB1_86:
	add.s32 	%r150, %r82, 6;
	setp.ge.s32 	%p37, %r150, %r92;
	@%p37 bra 	$L__BB1_88;
	mov.b32 	%r151, 0;
	st.global.u32 	[%rd7+24], %r151;
$L__BB1_88:
	add.s32 	%r152, %r82, 7;
	setp.ge.s32 	%p38, %r152, %r92;
	@%p38 bra 	$L__BB1_90;
	mov.b32 	%r153, 0;
	st.global.u32 	[%rd7+28], %r153;
$L__BB1_90:
	add.s32 	%r232, %r232, 8;
	setp.ne.s32 	%p39, %r232, %r234;
	@%p39 bra 	$L__BB1_74;
$L__BB1_91:
	setp.eq.s32 	%p40, %r79, 0;
	@%p40 bra 	$L__BB1_112;
	setp.lt.u32 	%p41, %r79, 4;
	@%p41 bra 	$L__BB1_102;
	add.s32 	%r85, %r234, %r37;
	setp.ge.s32 	%p42, %r85, %r92;
	@%p42 bra 	$L__BB1_95;
	add.s32 	%r154, %r85, %r38;
	mul.wide.s32 	%rd43, %r154, 4;
	add.s64 	%rd44, %rd2, %rd43;
	mov.b32 	%r155, 0;
	st.global.u32 	[%rd44], %r155;
$L__BB1_95:
	add.s32 	%r156, %r85, 1;
	setp.ge.s32 	%p43, %r156, %r92;
	cvt.s64.s32 	%rd45, %r38;
	cvt.s64.s32 	%rd46, %r85;
	add.s64 	%rd47, %rd46, %rd45;
	shl.b64 	%rd48, %rd47, 2;
	add.s64 	%rd8, %rd2, %rd48;
	@%p43 bra 	$L__BB1_97;
	mov.b32 	%r157, 0;
	st.global.u32 	[%rd8+4], %r157;
$L__BB1_97:
	add.s32 	%r158, %r85, 2;
	setp.ge.s32 	%p44, %r158, %r92;
	@%p44 bra 	$L__BB1_99;
	mov.b32 	%r159, 0;
	st.global.u32 	[%rd8+8], %r159;
$L__BB1_99:
	add.s32 	%r160, %r85, 3;
	setp.ge.s32 	%p45, %r160, %r92;
	@%p45 bra 	$L__BB1_101;
	mov.b32 	%r161, 0;
	st.global.u32 	[%rd8+12], %r161;
$L__BB1_101:
	add.s32 	%r234, %r234, 4;
$L__BB1_102:
	and.b32  	%r162, %r6, 3;
	setp.eq.s32 	%p46, %r162, 0;
	@%p46 bra 	$L__BB1_112;
	setp.eq.s32 	%p47, %r162, 1;
	@%p47 bra 	$L__BB1_109;
	add.s32 	%r88, %r234, %r37;
	setp.ge.s32 	%p48, %r88, %r92;
	@%p48 bra 	$L__BB1_106;
	add.s32 	%r163, %r88, %r38;
	mul.wide.s32 	%rd49, %r163, 4;
	add.s64 	%rd50, %rd2, %rd49;
	mov.b32 	%r164, 0;
	st.global.u32 	[%rd50], %r164;
$L__BB1_106:
	add.s32 	%r165, %r88, 1;
	setp.ge.s32 	%p49, %r165, %r92;
	@%p49 bra 	$L__BB1_108;
	cvt.s64.s32 	%rd51, %r38;
	cvt.s64.s32 	%rd52, %r88;
	add.s64 	%rd53, %rd52, %rd51;
	shl.b64 	%rd54, %rd53, 2;
	add.s64 	%rd55, %rd2, %rd54;
	mov.b32 	%r166, 0;
	st.global.u32 	[%rd55+4], %r166;
$L__BB1_108:
	add.s32 	%r234, %r234, 2;
$L__BB1_109:
	and.b32  	%r167, %r5, 1;
	setp.eq.b32 	%p50, %r167, 1;
	@%p50 bra 	$L__BB1_112;
	add.s32 	%r91, %r234, %r37;
	setp.ge.s32 	%p51, %r91, %r92;
	@%p51 bra 	$L__BB1_112;
	add.s32 	%r168, %r91, %r38;
	mul.wide.s32 	%rd56, %r168, 4;
	add.s64 	%rd57, %rd2, %rd56;
	mov.b32 	%r169, 0;
	st.global.u32 	[%rd57], %r169;
$L__BB1_112:
	ret;

}
	// .globl	_Z24distances_test_in_sharedPKfS0_iiiPfi
.visible .entry _Z24distances_test_in_sharedPKfS0_iiiPfi(
	.param .u64 .ptr .align 1 _Z24distances_test_in_sharedPKfS0_iiiPfi_param_0,
	.param .u64 .ptr .align 1 _Z24distances_test_in_sharedPKfS0_iiiPfi_param_1,
	.param .u32 _Z24distances_test_in_sharedPKfS0_iiiPfi_param_2,
	.param .u32 _Z24distances_test_in_sharedPKfS0_iiiPfi_param_3,
	.param .u32 _Z24distances_test_in_sharedPKfS0_iiiPfi_param_4,
	.param .u64 .ptr .align 1 _Z24distances_test_in_sharedPKfS0_iiiPfi_param_5,
	.param .u32 _Z24distances_test_in_sharedPKfS0_iiiPfi_param_6
)
{
	.reg .pred 	%p<65>;
	.reg .b32 	%r<305>;
	.reg .b32 	%f<130>;
	.reg .b64 	%rd<77>;

	ld.param.u64 	%rd6, [_Z24distances_test_in_sharedPKfS0_iiiPfi_param_0];
	ld.param.u64 	%rd7, [_Z24distances_test_in_sharedPKfS0_iiiPfi_param_1];
	ld.param.u32 	%r99, [_Z24distances_test_in_sharedPKfS0_iiiPfi_param_2];
	ld.param.u32 	%r100, [_Z24distances_test_in_sharedPKfS0_iiiPfi_param_3];
	ld.param.u32 	%r102, [_Z24distances_test_in_sharedPKfS0_iiiPfi_param_4];
	ld.param.u64 	%rd8, [_Z24distances_test_in_sharedPKfS0_iiiPfi_param_5];
	ld.param.u32 	%r101, [_Z24distances_test_in_sharedPKfS0_iiiPfi_param_6];
	cvta.to.global.u64 	%rd1, %rd7;
	cvta.to.global.u64 	%rd2, %rd8;
	cvta.to.global.u64 	%rd3, %rd6;
	mov.u32 	%r103, %ctaid.x;
	mov.u32 	%r104, %ntid.x;
	mov.u32 	%r1, %tid.x;
	mad.lo.s32 	%r2, %r103, %r104, %r1;
	mov.u32 	%r105, %ctaid.y;
	mov.u32 	%r106, %ntid.y;
	mov.u32 	%r3, %tid.y;
	mad.lo.s32 	%r4, %r105, %r106, %r3;
	setp.ge.s32 	%p1, %r4, %r102;
	@%p1 bra 	$L__BB2_86;
	shr.s32 	%r107, %r100, 31;
	shr.u32 	%r108, %r107, 22;
	add.s32 	%r109, %r100, %r108;
	shr.s32 	%r110, %r109, 10;
	and.b32  	%r111, %r100, 1023;
	setp.ne.s32 	%p2, %r111, 0;
	selp.u32 	%r112, 1, 0, %p2;
	add.s32 	%r5, %r110, %r112;
	setp.lt.s32 	%p3, %r5, 1;
	@%p3 bra 	$L__BB2_42;
	mul.lo.s32 	%r6, %r100, %r4;
	mul.lo.s32 	%r7, %r100, %r3;
	and.b32  	%r8, %r5, 7;
	setp.lt.u32 	%p4, %r5, 8;
	mov.b32 	%r289, 0;
	@%p4 bra 	$L__BB2_21;
	and.b32  	%r289, %r5, 2147483640;
	mov.b32 	%r287, 0;
$L__BB2_4:
	.pragma "nounroll";
	shl.b32 	%r115, %r287, 10;
	or.b32  	%r11, %r115, %r1;
	setp.ge.u32 	%p5, %r11, %r100;
	add.s32 	%r116, %r11, %r7;
	shl.b32 	%r117, %r116, 2;
	mov.u32 	%r118, shared_test;
	add.s32 	%r12, %r118, %r117;
	@%p5 bra 	$L__BB2_6;
	add.s32 	%r119, %r11, %r6;
	mul.wide.u32 	%rd9, %r119, 4;
	add.s64 	%rd10, %rd1, %rd9;
	ld.global.nc.f32 	%f37, [%rd10];
	st.shared.f32 	[%r12], %f37;
$L__BB2_6:
	add.s32 	%r13, %r11, 1024;
	setp.ge.u32 	%p6, %r13, %r100;
	@%p6 bra 	$L__BB2_8;
	add.s32 	%r120, %r13, %r6;
	mul.wide.u32 	%rd11, %r120, 4;
	add.s64 	%rd12, %rd1, %rd11;
	ld.global.nc.f32 	%f38, [%rd12];
	st.shared.f32 	[%r12+4096], %f38;
$L__BB2_8:
	add.s32 	%r14, %r11, 2048;
	setp.ge.u32 	%p7, %r14, %r100;
	@%p7 bra 	$L__BB2_10;
	add.s32 	%r121, %r14, %r6;
	mul.wide.u32 	%rd13, %r121, 4;
	add.s64 	%rd14, %rd1, %rd13;
	ld.global.nc.f32 	%f39, [%rd14];
	st.shared.f32 	[%r12+8192], %f39;
$L__BB2_10:
	add.s32 	%r15, %r11, 3072;
	setp.ge.u32 	%p8, %r15, %r100;
	@%p8 bra 	$L__BB2_12;
	add.s32 	%r122, %r15, %r6;
	mul.wide.u32 	%rd15, %r122, 4;
	add.s64 	%rd16, %rd1, %rd15;
	ld.global.nc.f32 	%f40, [%rd16];
	st.shared.f32 	[%r12+12288], %f40;
$L__BB2_12:
	add.s32 	%r16, %r11, 4096;
	setp.ge.u32 	%p9, %r16, %r100;
	@%p9 bra 	$L__BB2_14;
	add.s32 	%r123, %r16, %r6;
	mul.wide.u32 	%rd17, %r123, 4;
	add.s64 	%rd18, %rd1, %rd17;
	ld.global.nc.f32 	%f41, [%rd18];
	st.shared.f32 	[%r12+16384], %f41;
$L__BB2_14:
	add.s32 	%r17, %r11, 5120;
	setp.ge.u32 	%p10, %r17, %r100;
	@%p10 bra 	$L__BB2_16;
	add.s32 	%r124, %r17, %r6;
	mul.wide.u32 	%rd19, %r124, 4;
	add.s64 	%rd20, %rd1, %rd19;
	ld.global.nc.f32 	%f42, [%rd20];
	st.shared.f32 	[%r12+20480], %f42;
$L__BB2_16:
	add.s32 	%r18, %r11, 6144;
	setp.ge.u32 	%p11, %r18, %r100;
	@%p11 bra 	$L__BB2_18;
	add.s32 	%r125, %r18, %r6;
	mul.wide.u32 	%rd21, %r125, 4;
	add.s64 	%rd22, %rd1, %rd21;
	ld.global.nc.f32 	%f43, [%rd22];
	st.shared.f32 	[%r12+24576], %f43;
$L__BB2_18:
	add.s32 	%r19, %r11, 7168;
	setp.ge.u32 	%p12, %r19, %r100;
	@%p12 bra 	$L__BB2_20;
	add.s32 	%r126, %r19, %r6;
	mul.wide.u32 	%rd23, %r126, 4;
	add.s64 	%rd24, %rd1, %rd23;
	ld.global.nc.f32 	%f44, [%rd24];
	st.shared.f32 	[%r12+28672], %f44;
$L__BB2_20:
	add.s32 	%r287, %r287, 8;
	setp.ne.s32 	%p13, %r287, %r289;
	@%p13 bra 	$L__BB2_4;
$L__BB2_21:
	setp.eq.s32 	%p14, %r8, 0;
	@%p14 bra 	$L__BB2_42;
	and.b32  	%r22, %r5, 3;
	setp.lt.u32 	%p15, %r8, 4;
	@%p15 bra 	$L__BB2_32;
	shl.b32 	%r127, %r289, 10;
	or.b32  	%r23, %r127, %r1;
	setp.ge.u32 	%p16, %r23, %r100;
	add.s32 	%r128, %r23, %r7;
	shl.b32 	%r129, %r128, 2;
	mov.u32 	%r130, shared_test;
	add.s32 	%r24, %r130, %r129;
	@%p16 bra 	$L__BB2_25;
	add.s32 	%r131, %r23, %r6;
	mul.wide.u32 	%rd25, %r131, 4;
	add.s64 	%rd26, %rd1, %rd25;
	ld.global.nc.f32 	%f45, [%rd26];
	st.shared.f32 	[%r24], %f45;
$L__BB2_25:
	add.s32 	%r25, %r23, 1024;
	setp.ge.u32 	%p17, %r25, %r100;
	@%p17 bra 	$L__BB2_27;
	add.s32 	%r132, %r25, %r6;
	mul.wide.u32 	%rd27, %r132, 4;
	add.s64 	%rd28, %rd1, %rd27;
	ld.global.nc.f32 	%f46, [%rd28];
	st.shared.f32 	[%r24+4096], %f46;
$L__BB2_27:
	add.s32 	%r26, %r23, 2048;
	setp.ge.u32 	%p18, %r26, %r100;
	@%p18 bra 	$L__BB2_29;
	add.s32 	%r133, %r26, %r6;
	mul.wide.u32 	%rd29, %r133, 4;
	add.s64 	%rd30, %rd1, %rd29;
	ld.global.nc.f32 	%f47, [%rd30];
	st.shared.f32 	[%r24+8192], %f47;
$L__BB2_29:
	add.s32 	%r27, %r23, 3072;
	setp.ge.u32 	%p19, %r27, %r100;
	@%p19 bra 	$L__BB2_31;
	add.s32 	%r134, %r27, %r6;
	mul.wide.u32 	%rd31, %r134, 4;
	add.s64 	%rd32, %rd1, %rd31;
	ld.global.nc.f32 	%f48, [%rd32];
	st.shared.f32 	[%r24+12288], %f48;
$L__BB2_31:
	add.s32 	%r289, %r289, 4;
$L__BB2_32:
	setp.eq.s32 	%p20, %r22, 0;
	@%p20 bra 	$L__BB2_42;
	setp.eq.s32 	%p21, %r22, 1;
	@%p21 bra 	$L__BB2_39;
	shl.b32 	%r135, %r289, 10;
	or.b32  	%r30, %r135, %r1;
	setp.ge.u32 	%p22, %r30, %r100;
	add.s32 	%r136, %r30, %r7;
	shl.b32 	%r137, %r136, 2;
	mov.u32 	%r138, shared_test;
	add.s32 	%r31, %r138, %r137;
	@%p22 bra 	$L__BB2_36;
	add.s32 	%r139, %r30, %r6;
	mul.wide.u32 	%rd33, %r139, 4;
	add.s64 	%rd34, %rd1, %rd33;
	ld.global.nc.f32 	%f49, [%rd34];
	st.shared.f32 	[%r31], %f49;
$L__BB2_36:
	add.s32 	%r32, %r30, 1024;
	setp.ge.u32 	%p23, %r32, %r100;
	@%p23 bra 	$L__BB2_38;
	add.s32 	%r140, %r32, %r6;
	mul.wide.u32 	%rd35, %r140, 4;
	add.s64 	%rd36, %rd1, %rd35;
	ld.global.nc.f32 	%f50, [%rd36];
	st.shared.f32 	[%r31+4096], %f50;
$L__BB2_38:
	add.s32 	%r289, %r289, 2;
$L__BB2_39:
	and.b32  	%r141, %r5, 1;
	setp.eq.b32 	%p24, %r141, 1;
	not.pred 	%p25, %p24;
	@%p25 bra 	$L__BB2_42;
	shl.b32 	%r142, %r289, 10;
	or.b32  	%r35, %r142, %r1;
	setp.ge.u32 	%p26, %r35, %r100;
	@%p26 bra 	$L__BB2_42;
	add.s32 	%r143, %r35, %r6;
	mul.wide.u32 	%rd37, %r143, 4;
	add.s64 	%rd38, %rd1, %rd37;
	ld.global.nc.f32 	%f51, [%rd38];
	add.s32 	%r144, %r35, %r7;
	shl.b32 	%r145, %r144, 2;
	mov.u32 	%r146, shared_test;
	add.s32 	%r147, %r146, %r145;
	st.shared.f32 	[%r147], %f51;
$L__BB2_42:
	bar.sync 	0;
	setp.ge.s32 	%p27, %r2, %r99;
	@%p27 bra 	$L__BB2_86;
	shr.s32 	%r148, %r99, 31;
	shr.u32 	%r149, %r148, 22;
	add.s32 	%r150, %r99, %r149;
	shr.s32 	%r151, %r150, 10;
	and.b32  	%r152, %r99, 1023;
	setp.ne.s32 	%p28, %r152, 0;
	selp.u32 	%r153, 1, 0, %p28;
	add.s32 	%r36, %r151, %r153;
	setp.lt.s32 	%p29, %r36, 1;
	@%p29 bra 	$L__BB2_86;
	shr.u32 	%r155, %r107, 27;
	add.s32 	%r156, %r100, %r155;
	shr.s32 	%r37, %r156, 5;
	setp.gt.s32 	%p30, %r100, -32;
	mul.lo.s32 	%r38, %r100, %r3;
	mul.lo.s32 	%r39, %r99, %r4;
	@%p30 bra 	$L__BB2_61;
	and.b32  	%r40, %r36, 3;
	setp.lt.u32 	%p56, %r36, 4;
	mov.b32 	%r294, 0;
	@%p56 bra 	$L__BB2_56;
	and.b32  	%r294, %r36, 2147483644;
	neg.s32 	%r293, %r294;
	add.s32 	%r292, %r2, 2048;
	add.s32 	%r291, %r2, %r39;
$L__BB2_47:
	add.s32 	%r278, %r292, -2048;
	setp.ge.s32 	%p57, %r278, %r99;
	mul.wide.s32 	%rd75, %r291, 4;
	add.s64 	%rd4, %rd2, %rd75;
	@%p57 bra 	$L__BB2_49;
	mov.b32 	%r279, 0;
	st.global.u32 	[%rd4], %r279;
$L__BB2_49:
	add.s32 	%r280, %r292, -1024;
	setp.ge.s32 	%p58, %r280, %r99;
	@%p58 bra 	$L__BB2_51;
	mov.b32 	%r281, 0;
	st.global.u32 	[%rd4+4096], %r281;
$L__BB2_51:
	setp.ge.s32 	%p59, %r292, %r99;
	@%p59 bra 	$L__BB2_53;
	mov.b32 	%r282, 0;
	st.global.u32 	[%rd4+8192], %r282;
$L__BB2_53:
	add.s32 	%r283, %r292, 1024;
	setp.ge.s32 	%p60, %r283, %r99;
	@%p60 bra 	$L__BB2_55;
	mov.b32 	%r284, 0;
	st.global.u32 	[%rd4+12288], %r284;
$L__BB2_55:
	add.s32 	%r293, %r293, 4;
	add.s32 	%r292, %r292, 4096;
	add.s32 	%r291, %r291, 4096;
	setp.ne.s32 	%p61, %r293, 0;
	@%p61 bra 	$L__BB2_47;
$L__BB2_56:
	setp.eq.s32 	%p62, %r40, 0;
	@%p62 bra 	$L__BB2_86;
	shl.b32 	%r285, %r294, 10;
	add.s32 	%r296, %r2, %r285;
	add.s32 	%r297, %r296, %r39;
	neg.s32 	%r295, %r40;
$L__BB2_58:
	.pragma "nounroll";
	mul.wide.s32 	%rd76, %r297, 4;
	add.s64 	%rd5, %rd2, %rd76;
	setp.ge.s32 	%p63, %r296, %r99;
	@%p63 bra 	$L__BB2_60;
	mov.b32 	%r286, 0;
	st.global.u32 	[%rd5], %r286;
$L__BB2_60:
	add.s32 	%r297, %r297, 1024;
	add.s32 	%r296, %r296, 1024;
	add.s32 	%r295, %r295, 1;
	setp.eq.s32 	%p64, %r295, 0;
	@%p64 bra 	$L__BB2_86;
	bra.uni 	$L__BB2_58;
$L__BB2_61:
	setp.eq.s32 	%p31, %r101, 1;
	@%p31 bra 	$L__BB2_87;
	mov.b32 	%r302, 0;
$L__BB2_63:
	shl.b32 	%r158, %r302, 10;
	add.s32 	%r82, %r158, %r2;
	setp.ge.s32 	%p32, %r82, %r99;
	@%p32 bra 	$L__BB2_85;
	mul.lo.s32 	%r83, %r82, %r100;
	mov.f32 	%f122, 0f00000000;
	mov.b32 	%r303, 0;
$L__BB2_65:
	shl.b32 	%r85, %r303, 5;
	mov.b32 	%r304, 0;
$L__BB2_66:
	add.s32 	%r87, %r304, %r1;
	and.b32  	%r161, %r87, 31;
	add.s32 	%r88, %r85, %r161;
	setp.ge.u32 	%p33, %r88, %r100;
	@%p33 bra 	$L__BB2_68;
	add.s32 	%r162, %r88, %r83;
	mul.wide.u32 	%rd39, %r162, 4;
	add.s64 	%rd40, %rd3, %rd39;
	ld.global.nc.f32 	%f53, [%rd40];
	add.s32 	%r163, %r88, %r38;
	shl.b32 	%r164, %r163, 2;
	mov.u32 	%r165, shared_test;
	add.s32 	%r166, %r165, %r164;
	ld.shared.f32 	%f54, [%r166];
	sub.f32 	%f55, %f53, %f54;
	fma.rn.f32 	%f122, %f55, %f55, %f122;
$L__BB2_68:
	add.s32 	%r167, %r87, 1;
	and.b32  	%r168, %r167, 31;
	add.s32 	%r89, %r85, %r168;
	setp.ge.u32 	%p34, %r89, %r100;
	@%p34 bra 	$L__BB2_70;
	add.s32 	%r169, %r89, %r83;
	mul.wide.u32 	%rd41, %r169, 4;
	add.s64 	%rd42, %rd3, %rd41;
	ld.global.nc.f32 	%f56, [%rd42];
	add.s32 	%r170, %r89, %r38;
	shl.b32 	%r171, %r170, 2;
	mov.u32 	%r172, shared_test;
	add.s32 	%r173, %r172, %r171;
	ld.shared.f32 	%f57, [%r173];
	sub.f32 	%f58, %f56, %f57;
	fma.rn.f32 	%f122, %f58, %f58, %f122;
$L__BB2_70:
	add.s32 	%r174, %r87, 2;
	and.b32  	%r175, %r174, 31;
	add.s32 	%r90, %r85, %r175;
	setp.ge.u32 	%p35, %r90, %r100;
	@%p35 bra 	$L__BB2_72;
	add.s32 	%r176, %r90, %r83;
	mul.wide.u32 	%rd43, %r176, 4;
	add.s64 	%rd44, %rd3, %rd43;
	ld.global.nc.f32 	%f59, [%rd44];
	add.s32 	%r177, %r90, %r38;
	shl.b32 	%r178, %r177, 2;
	mov.u32 	%r179, shared_test;
	add.s32 	%r180, %r179, %r178;
	ld.shared.f32 	%f60, [%r180];
	sub.f32 	%f61, %f59, %f60;
	fma.rn.f32 	%f122, %f61, %f61, %f122;
$L__BB2_72:
	add.s32 	%r181, %r87, 3;
	and.b32  	%r182, %r181, 31;
	add.s32 	%r91, %r85, %r182;
	setp.ge.u32 	%p36, %r91, %r100;
	@%p36 bra 	$L__BB2_74;
	add.s32 	%r183, %r91, %r83;
	mul.wide.u32 	%rd45, %r183, 4;
	add.s64 	%rd46, %rd3, %rd45;
	ld.global.nc.f32 	%f62, [%rd46];
	add.s32 	%r184, %r91, %r38;
	shl.b32 	%r185, %r184, 2;
	mov.u32 	%r186, shared_test;
	add.s32 	%r187, %r186, %r185;
	ld.shared.f32 	%f63, [%r187];
	sub.f32 	%f64, %f62, %f63;
	fma.rn.f32 	%f122, %f64, %f64, %f122;
$L__BB2_74:
	add.s32 	%r188, %r87, 4;
	and.b32  	%r189, %r188, 31;
	add.s32 	%r92, %r85, %r189;
	setp.ge.u32 	%p37, %r92, %r100;
	@%p37 bra 	$L__BB2_76;
	add.s32 	%r190, %r92, %r83;
	mul.wide.u32 	%rd47, %r190, 4;
	add.s64 	%rd48, %rd3, %rd47;
	ld.global.nc.f32 	%f65, [%rd48];
	add.s32 	%r191, %r92, %r38;
	shl.b32 	%r192, %r191, 2;
	mov.u32 	%r193, shared_test;
	add.s32 	%r194, %r193, %r192;
	ld.shared.f32 	%f66, [%r194];
	sub.f32 	%f67, %f65, %f66;
	fma.rn.f32 	%f122, %f67, %f67, %f122;
$L__BB2_76:
	add.s32 	%r195, %r87, 5;
	and.b32  	%r196, %r195, 31;
	add.s32 	%r93, %r85, %r196;
	setp.ge.u32 	%p38, %r93, %r100;
	@%p38 bra 	$L__BB2_78;
	add.s32 	%r197, %r93, %r83;
	mul.wide.u32 	%rd49, %r197, 4;
	add.s64 	%rd50, %rd3, %rd49;
	ld.global.nc.f32 	%f68, [%rd50];
	add.s32 	%r198, %r93, %r38;
	shl.b32 	%r199, %r198, 2;
	mov.u32 	%r200, shared_test;
	add.s32 	%r201, %r200, %r199;
	ld.shared.f32 	%f69, [%r201];
	sub.f32 	%f70, %f68, %f69;
	fma.rn.f32 	%f122, %f70, %f70, %f122;
$L__BB2_78:
	add.s32 	%r202, %r87, 6;
	and.b32  	%r203, %r202, 31;
	add.s32 	%r94, %r85, %r203;
	setp.ge.u32 	%p39, %r94, %r100;
	@%p39 bra 	$L__BB2_80;
	add.s32 	%r204, %r94, %r83;
	mul.wide.u32 	%rd51, %r204, 4;
	add.s64 	%rd52, %rd3, %rd51;
	ld.global.nc.f32 	%f71, [%rd52];
	add.s32 	%r205, %r94, %r38;
	shl.b32 	%r206, %r205, 2;
	mov.u32 	%r207, shared_test;
	add.s32 	%r208, %r207, %r206;
	ld.shared.f32 	%f72, [%r208];
	sub.f32 	%f73, %f71, %f72;
	fma.rn.f32 	%f122, %f73, %f73, %f122;
$L__BB2_80:
	add.s32 	%r209, %r87, 7;
	and.b32  	%r210, %r209, 31;
	add.s32 	%r95, %r85, %r210;
	setp.ge.u32 	%p40, %r95, %r100;
	@%p40 bra 	$L__BB2_82;
	add.s32 	%r211, %r95, %r83;
	mul.wide.u32 	%rd53, %r211, 4;
	add.s64 	%rd54, %rd3, %rd53;
	ld.global.nc.f32 	%f74, [%rd54];
	add.s32 	%r212, %r95, %r38;
	shl.b32 	%r213, %r212, 2;
	mov.u32 	%r214, shared_test;
	add.s32 	%r215, %r214, %r213;
	ld.shared.f32 	%f75, [%r215];
	sub.f32 	%f76, %f74, %f75;
	fma.rn.f32 	%f122, %f76, %f76, %f122;
$L__BB2_82:
	add.s32 	%r304, %r304, 8;
	setp.ne.s32 	%p41, %r304, 32;
	@%p41 bra 	$L__BB2_66;
	add.s32 	%r97, %r303, 1;
	setp.ne.s32 	%p42, %r303, %r37;
	mov.u32 	%r303, %r97;
	@%p42 bra 	$L__BB2_65;
	add.s32 	%r216, %r82, %r39;
	mul.wide.s32 	%rd55, %r216, 4;
	add.s64 	%rd56, %rd2, %rd55;
	st.global.f32 	[%rd56], %f122;
$L__BB2_85:
	add.s32 	%r302, %r302, 1;
	setp.ne.s32 	%p43, %r302, %r36;
	@%p43 bra 	$L__BB2_63;
$L__BB2_86:
	ret;
$L__BB2_87:
	add.s32 	%r61, %r1, 3;
	mov.b32 	%r298, 0;
$L__BB2_88:
	shl.b32 	%r218, %r298, 10;
	add.s32 	%r63, %r218, %r2;
	setp.lt.s32 	%p44, %r63, %r99;
	@%p44 bra 	$L__BB2_90;
$L__BB2_89:
	add.s32 	%r298, %r298, 1;
	setp.eq.s32 	%p55, %r298, %r36;
	@%p55 bra 	$L__BB2_86;
	bra.uni 	$L__BB2_88;
$L__BB2_90:
	mul.lo.s32 	%r65, %r63, %r100;
	mov.f32 	%f112, 0f00000000;
	mov.b32 	%r299, 0;
$L__BB2_91:
	shl.b32 	%r67, %r299, 5;
	mov.b32 	%r301, 7;
	mov.u32 	%r300, %r61;
$L__BB2_92:
	add.s32 	%r221, %r300, -3;
	and.b32  	%r222, %r221, 31;
	add.s32 	%r70, %r67, %r222;
	setp.ge.u32 	%p45, %r70, %r100;
	@%p45 bra 	$L__BB2_94;
	add.s32 	%r223, %r70, %r65;
	mul.wide.u32 	%rd57, %r223, 4;
	add.s64 	%rd58, %rd3, %rd57;
	ld.global.nc.f32 	%f78, [%rd58];
	add.s32 	%r224, %r70, %r38;
	shl.b32 	%r225, %r224, 2;
	mov.u32 	%r226, shared_test;
	add.s32 	%r227, %r226, %r225;
	ld.shared.f32 	%f79, [%r227];
	sub.f32 	%f80, %f78, %f79;
	abs.f32 	%f81, %f80;
	add.f32 	%f112, %f112, %f81;
$L__BB2_94:
	add.s32 	%r228, %r300, -2;
	and.b32  	%r229, %r228, 31;
	add.s32 	%r71, %r67, %r229;
	setp.ge.u32 	%p46, %r71, %r100;
	@%p46 bra 	$L__BB2_96;
	add.s32 	%r230, %r71, %r65;
	mul.wide.u32 	%rd59, %r230, 4;
	add.s64 	%rd60, %rd3, %rd59;
	ld.global.nc.f32 	%f82, [%rd60];
	add.s32 	%r231, %r71, %r38;
	shl.b32 	%r232, %r231, 2;
	mov.u32 	%r233, shared_test;
	add.s32 	%r234, %r233, %r232;
	ld.shared.f32 	%f83, [%r234];
	sub.f32 	%f84, %f82, %f83;
	abs.f32 	%f85, %f84;
	add.f32 	%f112, %f112, %f85;
$L__BB2_96:
	add.s32 	%r235, %r300, -1;
	and.b32  	%r236, %r235, 31;
	add.s32 	%r72, %r67, %r236;
	setp.ge.u32 	%p47, %r72, %r100;
	@%p47 bra 	$L__BB2_98;
	add.s32 	%r237, %r72, %r65;
	mul.wide.u32 	%rd61, %r237, 4;
	add.s64 	%rd62, %rd3, %rd61;
	ld.global.nc.f32 	%f86, [%rd62];
	add.s32 	%r238, %r72, %r38;
	shl.b32 	%r239, %r238, 2;
	mov.u32 	%r240, shared_test;
	add.s32 	%r241, %r240, %r239;
	ld.shared.f32 	%f87, [%r241];
	sub.f32 	%f88, %f86, %f87;
	abs.f32 	%f89, %f88;
	add.f32 	%f112, %f112, %f89;
$L__BB2_98:
	and.b32  	%r242, %r300, 31;
	add.s32 	%r73, %r67, %r242;
	setp.ge.u32 	%p48, %r73, %r100;
	@%p48 bra 	$L__BB2_100;
	add.s32 	%r243, %r73, %r65;
	mul.wide.u32 	%rd63, %r243, 4;
	add.s64 	%rd64, %rd3, %rd63;
	ld.global.nc.f32 	%f90, [%rd64];
	add.s32 	%r244, %r73, %r38;
	shl.b32 	%r245, %r244, 2;
	mov.u32 	%r246, shared_test;
	add.s32 	%r247, %r246, %r245;
	ld.shared.f32 	%f91, [%r247];
	sub.f32 	%f92, %f90, %f91;
	abs.f32 	%f93, %f92;
	add.f32 	%f112, %f112, %f93;
$L__BB2_100:
	add.s32 	%r248, %r300, 1;
	and.b32  	%r249, %r248, 31;
	add.s32 	%r74, %r67, %r249;
	setp.ge.u32 	%p49, %r74, %r100;
	@%p49 bra 	$L__BB2_102;
	add.s32 	%r250, %r74, %r65;
	mul.wide.u32 	%rd65, %r250, 4;
	add.s64 	%rd66, %rd3, %rd65;
	ld.global.nc.f32 	%f94, [%rd66];
	add.s32 	%r251, %r74, %r38;
	shl.b32 	%r252, %r251, 2;
	mov.u32 	%r253, shared_test;
	add.s32 	%r254, %r253, %r252;
	ld.shared.f32 	%f95, [%r254];
	sub.f32 	%f96, %f94, %f95;
	abs.f32 	%f97, %f96;
	add.f32 	%f112, %f112, %f97;
$L__BB2_102:
	add.s32 	%r255, %r300, 2;
	and.b32  	%r256, %r255, 31;
	add.s32 	%r75, %r67, %r256;
	setp.ge.u32 	%p50, %r75, %r100;
	@%p50 bra 	$L__BB2_104;
	add.s32 	%r257, %r75, %r65;
	mul.wide.u32 	%rd67, %r257, 4;
	add.s64 	%rd68, %rd3, %rd67;
	ld.global.nc.f32 	%f98, [%rd68];
	add.s32 	%r258, %r75, %r38;
	shl.b32 	%r259, %r258, 2;
	mov.u32 	%r260, shared_test;
	add.s32 	%r261, %r260, %r259;
	ld.shared.f32 	%f99, [%r261];
	sub.f32 	%f100, %f98, %f99;
	abs.f32 	%f101, %f100;
	add.f32 	%f112, %f112, %f101;
$L__BB2_104:
	add.s32 	%r262, %r300, 3;
	and.b32  	%r263, %r262, 31;
	add.s32 	%r76, %r67, %r263;
	setp.ge.u32 	%p51, %r76, %r100;
	@%p51 bra 	$L__BB2_106;
	add.s32 	%r264, %r76, %r65;
	mul.wide.u32 	%rd69, %r264, 4;
	add.s64 	%rd70, %rd3, %rd69;
	ld.global.nc.f32 	%f102, [%rd70];
	add.s32 	%r265, %r76, %r38;
	shl.b32 	%r266, %r265, 2;
	mov.u32 	%r267, shared_test;
	add.s32 	%r268, %r267, %r266;
	ld.shared.f32 	%f103, [%r268];
	sub.f32 	%f104, %f102, %f103;
	abs.f32 	%f105, %f104;
	add.f32 	%f112, %f112, %f105;
$L__BB2_106:
	add.s32 	%r269, %r300, 4;
	and.b32  	%r270, %r269, 31;
	add.s32 	%r77, %r67, %r270;
	setp.ge.u32 	%p52, %r77, %r100;
	@%p52 bra 	$L__BB2_108;
	add.s32 	%r271, %r77, %r65;
	mul.wide.u32 	%rd71, %r271, 4;
	add.s64 	%rd72, %rd3, %rd71;
	ld.global.nc.f32 	%f106, [%rd72];
	add.s32 	%r272, %r77, %r38;
	shl.b32 	%r273, %r272, 2;
	mov.u32 	%r274, shared_test;
	add.s32 	%r275, %r274, %r273;
	ld.shared.f32 	%f107, [%r275];
	sub.f32 	%f108, %f106, %f107;
	abs.f32 	%f109, %f108;
	add.f32 	%f112, %f112, %f109;
$L__BB2_108:
	add.s32 	%r301, %r301, 8;
	add.s32 	%r300, %r300, 8;
	setp.ne.s32 	%p53, %r301, 39;
	@%p53 bra 	$L__BB2_92;
	add.s32 	%r80, %r299, 1;
	setp.ne.s32 	%p54, %r299, %r37;
	mov.u32 	%r299, %r80;
	@%p54 bra 	$L__BB2_91;
	add.s32 	%r276, %r63, %r39;
	mul.wide.s32 	%rd73, %r276, 4;
	add.s64 	%rd74, %rd2, %rd73;
	st.global.f32 	[%rd74], %f112;
	bra.uni 	$L__BB2_89;

}
	// .globl	_Z42distances_kernel_test_in_shared_transposedPKfS0_iiiPfi
.visible .entry _Z42distances_kernel_test_in_shared_transposedPKfS0_iiiPfi(
	.param .u64 .ptr .align 1 _Z42distances_kernel_test_in_shared_transposedPKfS0_iiiPfi_param_0,
	.param .u64 .ptr .align 1 _Z42distances_kernel_test_in_shared_transposedPKfS0_iiiPfi_param_1,
	.param .u32 _Z42distances_kernel_test_in_shared_transposedPKfS0_iiiPfi_param_2,
	.param .u32 _Z42distances_kernel_test_in_shared_transposedPKfS0_iiiPfi_param_3,
	.param .u32 _Z42distances_kernel_test_in_shared_transposedPKfS0_iiiPfi_param_4,
	.param .u64 .ptr .align 1 _Z42distances_kernel_test_in_shared_transposedPKfS0_iiiPfi_param_5,
	.param .u32 _Z42distances_kernel_test_in_shared_transposedPKfS0_iiiPfi_param_6
)
{
	.reg .pred 	%p<59>;
	.reg .b32 	%r<216>;
	.reg .b32 	%f<193>;
	.reg .b64 	%rd<89>;

	ld.param.u64 	%rd7, [_Z42distances_kernel_test_in_shared_transposedPKfS0_iiiPfi_param_0];
	ld.param.u64 	%rd8, [_Z42distances_kernel_test_in_shared_transposedPKfS0_iiiPfi_param_1];
	ld.param.u32 	%r88, [_Z42distances_kernel_test_in_shared_transposedPKfS0_iiiPfi_param_2];
	ld.param.u32 	%r89, [_Z42distances_kernel_test_in_shared_transposedPKfS0_iiiPfi_param_3];
	ld.param.u32 	%r91, [_Z42distances_kernel_test_in_shared_transposedPKfS0_iiiPfi_param_4];
	ld.param.u64 	%rd9, [_Z42distances_kernel_test_in_shared_transposedPKfS0_iiiPfi_param_5];
	ld.param.u32 	%r90, [_Z42distances_kernel_test_in_shared_transposedPKfS0_iiiPfi_param_6];
	cvta.to.global.u64 	%rd1, %rd8;
	cvta.to.global.u64 	%rd2, %rd7;
	cvta.to.global.u64 	%rd3, %rd9;
	mov.u32 	%r92, %ctaid.x;
	mov.u32 	%r93, %ntid.x;
	mov.u32 	%r1, %tid.x;
	mad.lo.s32 	%r2, %r92, %r93, %r1;
	mov.u32 	%r94, %ctaid.y;
	mov.u32 	%r95, %ntid.y;
	mov.u32 	%r3, %tid.y;
	mad.lo.s32 	%r4, %r94, %r95, %r3;
	setp.ge.s32 	%p1, %r4, %r91;
	@%p1 bra 	$L__BB3_91;
	shr.s32 	%r96, %r89, 31;
	shr.u32 	%r97, %r96, 22;
	add.s32 	%r98, %r89, %r97;
	shr.s32 	%r99, %r98, 10;
	and.b32  	%r100, %r89, 1023;
	setp.ne.s32 	%p2, %r100, 0;
	selp.u32 	%r101, 1, 0, %p2;
	add.s32 	%r5, %r99, %r101;
	setp.lt.s32 	%p3, %r5, 1;
	@%p3 bra 	$L__BB3_42;
	mul.lo.s32 	%r6, %r89, %r4;
	mul.lo.s32 	%r7, %r89, %r3;
	and.b32  	%r8, %r5, 7;
	setp.lt.u32 	%p4, %r5, 8;
	mov.b32 	%r198, 0;
	@%p4 bra 	$L__BB3_21;
	and.b32  	%r198, %r5, 2147483640;
	mov.b32 	%r196, 0;
$L__BB3_4:
	.pragma "nounroll";
	shl.b32 	%r104, %r196, 10;
	or.b32  	%r11, %r104, %r1;
	setp.ge.u32 	%p5, %r11, %r89;
	add.s32 	%r105, %r11, %r7;
	shl.b32 	%r106, %r105, 2;
	mov.u32 	%r107, shared_test;
	add.s32 	%r12, %r107, %r106;
	@%p5 bra 	$L__BB3_6;
	add.s32 	%r108, %r11, %r6;
	mul.wide.u32 	%rd10, %r108, 4;
	add.s64 	%rd11, %rd1, %rd10;
	ld.global.nc.f32 	%f25, [%rd11];
	st.shared.f32 	[%r12], %f25;
$L__BB3_6:
	add.s32 	%r13, %r11, 1024;
	setp.ge.u32 	%p6, %r13, %r89;
	@%p6 bra 	$L__BB3_8;
	add.s32 	%r109, %r13, %r6;
	mul.wide.u32 	%rd12, %r109, 4;
	add.s64 	%rd13, %rd1, %rd12;
	ld.global.nc.f32 	%f26, [%rd13];
	st.shared.f32 	[%r12+4096], %f26;
$L__BB3_8:
	add.s32 	%r14, %r11, 2048;
	setp.ge.u32 	%p7, %r14, %r89;
	@%p7 bra 	$L__BB3_10;
	add.s32 	%r110, %r14, %r6;
	mul.wide.u32 	%rd14, %r110, 4;
	add.s64 	%rd15, %rd1, %rd14;
	ld.global.nc.f32 	%f27, [%rd15];
	st.shared.f32 	[%r12+8192], %f27;
$L__BB3_10:
	add.s32 	%r15, %r11, 3072;
	setp.ge.u32 	%p8, %r15, %r89;
	@%p8 bra 	$L__BB3_12;
	add.s32 	%r111, %r15, %r6;
	mul.wide.u32 	%rd16, %r111, 4;
	add.s64 	%rd17, %rd1, %rd16;
	ld.global.nc.f32 	%f28, [%rd17];
	st.shared.f32 	[%r12+12288], %f28;
$L__BB3_12:
	add.s32 	%r16, %r11, 4096;
	setp.ge.u32 	%p9, %r16, %r89;
	@%p9 bra 	$L__BB3_14;
	add.s32 	%r112, %r16, %r6;
	mul.wide.u32 	%rd18, %r112, 4;
	add.s64 	%rd19, %rd1, %rd18;
	ld.global.nc.f32 	%f29, [%rd19];
	st.shared.f32 	[%r12+16384], %f29;
$L__BB3_14:
	add.s32 	%r17, %r11, 5120;
	setp.ge.u32 	%p10, %r17, %r89;
	@%p10 bra 	$L__BB3_16;
	add.s32 	%r113, %r17, %r6;
	mul.wide.u32 	%rd20, %r113, 4;
	add.s64 	%rd21, %rd1, %rd20;
	ld.global.nc.f32 	%f30, [%rd21];
	st.shared.f32 	[%r12+20480], %f30;
$L__BB3_16:
	add.s32 	%r18, %r11, 6144;
	setp.ge.u32 	%p11, %r18, %r89;
	@%p11 bra 	$L__BB3_18;
	add.s32 	%r114, %r18, %r6;
	mul.wide.u32 	%rd22, %r114, 4;
	add.s64 	%rd23, %rd1, %rd22;
	ld.global.nc.f32 	%f31, [%rd23];
	st.shared.f32 	[%r12+24576], %f31;
$L__BB3_18:
	add.s32 	%r19, %r11, 7168;
	setp.ge.u32 	%p12, %r19, %r89;
	@%p12 bra 	$L__BB3_20;
	add.s32 	%r115, %r19, %r6;
	mul.wide.u32 	%rd24, %r115, 4;
	add.s64 	%rd25, %rd1, %rd24;
	ld.global.nc.f32 	%f32, [%rd25];
	st.shared.f32 	[%r12+28672], %f32;
$L__BB3_20:
	add.s32 	%r196, %r196, 8;
	setp.ne.s32 	%p13, %r196, %r198;
	@%p13 bra 	$L__BB3_4;
$L__BB3_21:
	setp.eq.s32 	%p14, %r8, 0;
	@%p14 bra 	$L__BB3_42;
	and.b32  	%r22, %r5, 3;
	setp.lt.u32 	%p15, %r8, 4;
	@%p15 bra 	$L__BB3_32;
	shl.b32 	%r116, %r198, 10;
	or.b32  	%r23, %r116, %r1;
	setp.ge.u32 	%p16, %r23, %r89;
	add.s32 	%r117, %r23, %r7;
	shl.b32 	%r118, %r117, 2;
	mov.u32 	%r119, shared_test;
	add.s32 	%r24, %r119, %r118;
	@%p16 bra 	$L__BB3_25;
	add.s32 	%r120, %r23, %r6;
	mul.wide.u32 	%rd26, %r120, 4;
	add.s64 	%rd27, %rd1, %rd26;
	ld.global.nc.f32 	%f33, [%rd27];
	st.shared.f32 	[%r24], %f33;
$L__BB3_25:
	add.s32 	%r25, %r23, 1024;
	setp.ge.u32 	%p17, %r25, %r89;
	@%p17 bra 	$L__BB3_27;
	add.s32 	%r121, %r25, %r6;
	mul.wide.u32 	%rd28, %r121, 4;
	add.s64 	%rd29, %rd1, %rd28;
	ld.global.nc.f32 	%f34, [%rd29];
	st.shared.f32 	[%r24+4096], %f34;
$L__BB3_27:
	add.s32 	%r26, %r23, 2048;
	setp.ge.u32 	%p18, %r26, %r89;
	@%p18 bra 	$L__BB3_29;
	add.s32 	%r122, %r26, %r6;
	mul.wide.u32 	%rd30, %r122, 4;
	add.s64 	%rd31, %rd1, %rd30;
	ld.global.nc.f32 	%f35, [%rd31];
	st.shared.f32 	[%r24+8192], %f35;
$L__BB3_29:
	add.s32 	%r27, %r23, 3072;
	setp.ge.u32 	%p19, %r27, %r89;
	@%p19 bra 	$L__BB3_31;
	add.s32 	%r123, %r27, %r6;
	mul.wide.u32 	%rd32, %r123, 4;
	add.s64 	%rd33, %rd1, %rd32;
	ld.global.nc.f32 	%f36, [%rd33];
	st.shared.f32 	[%r24+12288], %f36;
$L__BB3_31:
	add.s32 	%r198, %r198, 4;
$L__BB3_32:
	setp.eq.s32 	%p20, %r22, 0;
	@%p20 bra 	$L__BB3_42;
	setp.eq.s32 	%p21, %r22, 1;
	@%p21 bra 	$L__BB3_39;
	shl.b32 	%r124, %r198, 10;
	or.b32  	%r30, %r124, %r1;
	setp.ge.u32 	%p22, %r30, %r89;
	add.s32 	%r125, %r30, %r7;
	shl.b32 	%r126, %r125, 2;
	mov.u32 	%r127, shared_test;
	add.s32 	%r31, %r127, %r126;
	@%p22 bra 	$L__BB3_36;
	add.s32 	%r128, %r30, %r6;
	mul.wide.u32 	%rd34, %r128, 4;
	add.s64 	%rd35, %rd1, %rd34;
	ld.global.nc.f32 	%f37, [%rd35];
	st.shared.f32 	[%r31], %f37;
$L__BB3_36:
	add.s32 	%r32, %r30, 1024;
	setp.ge.u32 	%p23, %r32, %r89;
	@%p23 bra 	$L__BB3_38;
	add.s32 	%r129, %r32, %r6;
	mul.wide.u32 	%rd36, %r129, 4;
	add.s64 	%rd37, %rd1, %rd36;
	ld.global.nc.f32 	%f38, [%rd37];
	st.shared.f32 	[%r31+4096], %f38;
$L__BB3_38:
	add.s32 	%r198, %r198, 2;
$L__BB3_39:
	and.b32  	%r130, %r5, 1;
	setp.eq.b32 	%p24, %r130, 1;
	not.pred 	%p25, %p24;
	@%p25 bra 	$L__BB3_42;
	shl.b32 	%r131, %r198, 10;
	or.b32  	%r35, %r131, %r1;
	setp.ge.u32 	%p26, %r35, %r89;
	@%p26 bra 	$L__BB3_42;
	add.s32 	%r132, %r35, %r6;
	mul.wide.u32 	%rd38, %r132, 4;
	add.s64 	%rd39, %rd1, %rd38;
	ld.global.nc.f32 	%f39, [%rd39];
	add.s32 	%r133, %r35, %r7;
	shl.b32 	%r134, %r133, 2;
	mov.u32 	%r135, shared_test;
	add.s32 	%r136, %r135, %r134;
	st.shared.f32 	[%r136], %f39;
$L__BB3_42:
	setp.lt.s32 	%p27, %r5, 1;
	bar.sync 	0;
	setp.ge.s32 	%p28, %r2, %r88;
	or.pred  	%p29, %p28, %p27;
	@%p29 bra 	$L__BB3_91;
	mul.lo.s32 	%r36, %r5, %r2;
	mul.lo.s32 	%r37, %r88, %r4;
	setp.lt.s32 	%p30, %r89, 1;
	mul.lo.s32 	%r38, %r89, %r3;
	@%p30 bra 	$L__BB3_75;
	setp.ne.s32 	%p40, %r90, 1;
	@%p40 bra 	$L__BB3_60;
	add.s32 	%r39, %r89, -1;
	and.b32  	%r40, %r89, 7;
	and.b32  	%r41, %r89, 3;
	and.b32  	%r42, %r89, 2147483640;
	and.b32  	%r43, %r89, 1;
	neg.s32 	%r44, %r42;
	shl.b32 	%r45, %r88, 3;
	shl.b32 	%r175, %r38, 2;
	mov.u32 	%r176, shared_test;
	add.s32 	%r177, %r175, %r176;
	add.s32 	%r46, %r177, 16;
	mov.b32 	%r200, 0;
	mul.wide.s32 	%rd85, %r88, 4;
$L__BB3_46:
	add.s32 	%r48, %r200, %r36;
	setp.ge.s32 	%p50, %r48, %r88;
	@%p50 bra 	$L__BB3_59;
	setp.lt.u32 	%p51, %r39, 7;
	add.s32 	%r179, %r48, %r37;
	mul.wide.s32 	%rd66, %r179, 4;
	add.s64 	%rd4, %rd3, %rd66;
	mov.f32 	%f184, 0f00000000;
	mov.b32 	%r205, 0;
	@%p51 bra 	$L__BB3_50;
	mov.f32 	%f184, 0f00000000;
	mov.u32 	%r201, %r46;
	mov.u32 	%r202, %r48;
	mov.u32 	%r203, %r44;
$L__BB3_49:
	.pragma "nounroll";
	mul.wide.s32 	%rd67, %r202, 4;
	add.s64 	%rd68, %rd2, %rd67;
	ld.global.nc.f32 	%f104, [%rd68];
	ld.shared.f32 	%f105, [%r201+-16];
	sub.f32 	%f106, %f104, %f105;
	abs.f32 	%f107, %f106;
	add.f32 	%f108, %f184, %f107;
	add.s64 	%rd70, %rd68, %rd85;
	ld.global.nc.f32 	%f109, [%rd70];
	ld.shared.f32 	%f110, [%r201+-12];
	sub.f32 	%f111, %f109, %f110;
	abs.f32 	%f112, %f111;
	add.f32 	%f113, %f108, %f112;
	add.s64 	%rd71, %rd70, %rd85;
	ld.global.nc.f32 	%f114, [%rd71];
	ld.shared.f32 	%f115, [%r201+-8];
	sub.f32 	%f116, %f114, %f115;
	abs.f32 	%f117, %f116;
	add.f32 	%f118, %f113, %f117;
	add.s64 	%rd72, %rd71, %rd85;
	ld.global.nc.f32 	%f119, [%rd72];
	ld.shared.f32 	%f120, [%r201+-4];
	sub.f32 	%f121, %f119, %f120;
	abs.f32 	%f122, %f121;
	add.f32 	%f123, %f118, %f122;
	add.s64 	%rd73, %rd72, %rd85;
	ld.global.nc.f32 	%f124, [%rd73];
	ld.shared.f32 	%f125, [%r201];
	sub.f32 	%f126, %f124, %f125;
	abs.f32 	%f127, %f126;
	add.f32 	%f128, %f123, %f127;
	add.s64 	%rd74, %rd73, %rd85;
	ld.global.nc.f32 	%f129, [%rd74];
	ld.shared.f32 	%f130, [%r201+4];
	sub.f32 	%f131, %f129, %f130;
	abs.f32 	%f132, %f131;
	add.f32 	%f133, %f128, %f132;
	add.s64 	%rd75, %rd74, %rd85;
	ld.global.nc.f32 	%f134, [%rd75];
	ld.shared.f32 	%f135, [%r201+8];
	sub.f32 	%f136, %f134, %f135;
	abs.f32 	%f137, %f136;
	add.f32 	%f138, %f133, %f137;
	add.s64 	%rd76, %rd75, %rd85;
	ld.global.nc.f32 	%f139, [%rd76];
	ld.shared.f32 	%f140, [%r201+12];
	sub.f32 	%f141, %f139, %f140;
	abs.f32 	%f142, %f141;
	add.f32 	%f184, %f138, %f142;
	add.s32 	%r203, %r203, 8;
	add.s32 	%r202, %r202, %r45;
	add.s32 	%r201, %r201, 32;
	setp.ne.s32 	%p52, %r203, 0;
	mov.u32 	%r205, %r42;
	@%p52 bra 	$L__BB3_49;
$L__BB3_50:
	setp.eq.s32 	%p53, %r40, 0;
	@%p53 bra 	$L__BB3_58;
	add.s32 	%r180, %r40, -1;
	setp.lt.u32 	%p54, %r180, 3;
	@%p54 bra 	$L__BB3_53;
	mad.lo.s32 	%r181, %r205, %r88, %r48;
	mul.wide.s32 	%rd77, %r181, 4;
	add.s64 	%rd78, %rd2, %rd77;
	ld.global.nc.f32 	%f144, [%rd78];
	add.s32 	%r182, %r205, %r38;
	shl.b32 	%r183, %r182, 2;
	mov.u32 	%r184, shared_test;
	add.s32 	%r185, %r184, %r183;
	ld.shared.f32 	%f145, [%r185];
	sub.f32 	%f146, %f144, %f145;
	abs.f32 	%f147, %f146;
	add.f32 	%f148, %f184, %f147;
	add.s64 	%rd80, %rd78, %rd85;
	ld.global.nc.f32 	%f149, [%rd80];
	ld.shared.f32 	%f150, [%r185+4];
	sub.f32 	%f151, %f149, %f150;
	abs.f32 	%f152, %f151;
	add.f32 	%f153, %f148, %f152;
	add.s64 	%rd81, %rd80, %rd85;
	ld.global.nc.f32 	%f154, [%rd81];
	ld.shared.f32 	%f155, [%r185+8];
	sub.f32 	%f156, %f154, %f155;
	abs.f32 	%f157, %f156;
	add.f32 	%f158, %f153, %f157;
	add.s64 	%rd82, %rd81, %rd85;
	ld.global.nc.f32 	%f159, [%rd82];
	ld.shared.f32 	%f160, [%r185+12];
	sub.f32 	%f161, %f159, %f160;
	abs.f32 	%f162, %f161;
	add.f32 	%f184, %f158, %f162;
	add.s32 	%r205, %r205, 4;
$L__BB3_53:
	setp.eq.s32 	%p55, %r41, 0;
	@%p55 bra 	$L__BB3_58;
	setp.eq.s32 	%p56, %r41, 1;
	@%p56 bra 	$L__BB3_56;
	mad.lo.s32 	%r186, %r205, %r88, %r48;
	mul.wide.s32 	%rd83, %r186, 4;
	add.s64 	%rd84, %rd2, %rd83;
	ld.global.nc.f32 	%f164, [%rd84];
	add.s32 	%r187, %r205, %r38;
	shl.b32 	%r188, %r187, 2;
	mov.u32 	%r189, shared_test;
	add.s32 	%r190, %r189, %r188;
	ld.shared.f32 	%f165, [%r190];
	sub.f32 	%f166, %f164, %f165;
	abs.f32 	%f167, %f166;
	add.f32 	%f168, %f184, %f167;
	add.s64 	%rd86, %rd84, %rd85;
	ld.global.nc.f32 	%f169, [%rd86];
	ld.shared.f32 	%f170, [%r190+4];
	sub.f32 	%f171, %f169, %f170;
	abs.f32 	%f172, %f171;
	add.f32 	%f184, %f168, %f172;
	add.s32 	%r205, %r205, 2;
$L__BB3_56:
	setp.eq.s32 	%p57, %r43, 0;
	@%p57 bra 	$L__BB3_58;
	mad.lo.s32 	%r191, %r205, %r88, %r48;
	mul.wide.s32 	%rd87, %r191, 4;
	add.s64 	%rd88, %rd2, %rd87;
	ld.global.nc.f32 	%f173, [%rd88];
	add.s32 	%r192, %r205, %r38;
	shl.b32 	%r193, %r192, 2;
	mov.u32 	%r194, shared_test;
	add.s32 	%r195, %r194, %r193;
	ld.shared.f32 	%f174, [%r195];
	sub.f32 	%f175, %f173, %f174;
	abs.f32 	%f176, %f175;
	add.f32 	%f184, %f184, %f176;
$L__BB3_58:
	st.global.f32 	[%rd4], %f184;
$L__BB3_59:
	add.s32 	%r200, %r200, 1;
	setp.eq.s32 	%p58, %r200, %r5;
	@%p58 bra 	$L__BB3_91;
	bra.uni 	$L__BB3_46;
$L__BB3_60:
	add.s32 	%r61, %r89, -1;
	and.b32  	%r62, %r89, 7;
	add.s32 	%r63, %r62, -1;
	and.b32  	%r64, %r89, 3;
	and.b32  	%r65, %r89, 2147483640;
	and.b32  	%r66, %r89, 1;
	mov.b32 	%r207, 0;
	mul.wide.s32 	%rd62, %r88, 4;
$L__BB3_61:
	add.s32 	%r68, %r207, %r36;
	setp.ge.s32 	%p41, %r68, %r88;
	@%p41 bra 	$L__BB3_74;
	setp.lt.u32 	%p42, %r61, 7;
	add.s32 	%r152, %r68, %r37;
	mul.wide.s32 	%rd43, %r152, 4;
	add.s64 	%rd5, %rd3, %rd43;
	mov.f32 	%f192, 0f00000000;
	mov.b32 	%r210, 0;
	@%p42 bra 	$L__BB3_65;
	mov.f32 	%f192, 0f00000000;
	mov.b32 	%r208, 0;
$L__BB3_64:
	.pragma "nounroll";
	mad.lo.s32 	%r154, %r208, %r88, %r68;
	mul.wide.s32 	%rd44, %r154, 4;
	add.s64 	%rd45, %rd2, %rd44;
	ld.global.nc.f32 	%f43, [%rd45];
	add.s32 	%r155, %r208, %r38;
	shl.b32 	%r156, %r155, 2;
	mov.u32 	%r157, shared_test;
	add.s32 	%r158, %r157, %r156;
	ld.shared.f32 	%f44, [%r158];
	sub.f32 	%f45, %f43, %f44;
	fma.rn.f32 	%f46, %f45, %f45, %f192;
	add.s64 	%rd47, %rd45, %rd62;
	ld.global.nc.f32 	%f47, [%rd47];
	ld.shared.f32 	%f48, [%r158+4];
	sub.f32 	%f49, %f47, %f48;
	fma.rn.f32 	%f50, %f49, %f49, %f46;
	add.s64 	%rd48, %rd47, %rd62;
	ld.global.nc.f32 	%f51, [%rd48];
	ld.shared.f32 	%f52, [%r158+8];
	sub.f32 	%f53, %f51, %f52;
	fma.rn.f32 	%f54, %f53, %f53, %f50;
	add.s64 	%rd49, %rd48, %rd62;
	ld.global.nc.f32 	%f55, [%rd49];
	ld.shared.f32 	%f56, [%r158+12];
	sub.f32 	%f57, %f55, %f56;
	fma.rn.f32 	%f58, %f57, %f57, %f54;
	add.s64 	%rd50, %rd49, %rd62;
	ld.global.nc.f32 	%f59, [%rd50];
	ld.shared.f32 	%f60, [%r158+16];
	sub.f32 	%f61, %f59, %f60;
	fma.rn.f32 	%f62, %f61, %f61, %f58;
	add.s64 	%rd51, %rd50, %rd62;
	ld.global.nc.f32 	%f63, [%rd51];
	ld.shared.f32 	%f64, [%r158+20];
	sub.f32 	%f65, %f63, %f64;
	fma.rn.f32 	%f66, %f65, %f65, %f62;
	add.s64 	%rd52, %rd51, %rd62;
	ld.global.nc.f32 	%f67, [%rd52];
	ld.shared.f32 	%f68, [%r158+24];
	sub.f32 	%f69, %f67, %f68;
	fma.rn.f32 	%f70, %f69, %f69, %f66;
	add.s64 	%rd53, %rd52, %rd62;
	ld.global.nc.f32 	%f71, [%rd53];
	ld.shared.f32 	%f72, [%r158+28];
	sub.f32 	%f73, %f71, %f72;
	fma.rn.f32 	%f192, %f73, %f73, %f70;
	add.s32 	%r208, %r208, 8;
	setp.eq.s32 	%p43, %r208, %r65;
	mov.u32 	%r210, %r65;
	@%p43 bra 	$L__BB3_65;
	bra.uni 	$L__BB3_64;
$L__BB3_65:
	setp.eq.s32 	%p44, %r62, 0;
	@%p44 bra 	$L__BB3_73;
	setp.lt.u32 	%p45, %r63, 3;
	@%p45 bra 	$L__BB3_68;
	mad.lo.s32 	%r159, %r210, %r88, %r68;
	mul.wide.s32 	%rd54, %r159, 4;
	add.s64 	%rd55, %rd2, %rd54;
	ld.global.nc.f32 	%f75, [%rd55];
	add.s32 	%r160, %r210, %r38;
	shl.b32 	%r161, %r160, 2;
	mov.u32 	%r162, shared_test;
	add.s32 	%r163, %r162, %r161;
	ld.shared.f32 	%f76, [%r163];
	sub.f32 	%f77, %f75, %f76;
	fma.rn.f32 	%f78, %f77, %f77, %f192;
	add.s64 	%rd57, %rd55, %rd62;
	ld.global.nc.f32 	%f79, [%rd57];
	ld.shared.f32 	%f80, [%r163+4];
	sub.f32 	%f81, %f79, %f80;
	fma.rn.f32 	%f82, %f81, %f81, %f78;
	add.s64 	%rd58, %rd57, %rd62;
	ld.global.nc.f32 	%f83, [%rd58];
	ld.shared.f32 	%f84, [%r163+8];
	sub.f32 	%f85, %f83, %f84;
	fma.rn.f32 	%f86, %f85, %f85, %f82;
	add.s64 	%rd59, %rd58, %rd62;
	ld.global.nc.f32 	%f87, [%rd59];
	ld.shared.f32 	%f88, [%r163+12];
	sub.f32 	%f89, %f87, %f88;
	fma.rn.f32 	%f192, %f89, %f89, %f86;
	add.s32 	%r210, %r210, 4;
$L__BB3_68:
	setp.eq.s32 	%p46, %r64, 0;
	@%p46 bra 	$L__BB3_73;
	setp.eq.s32 	%p47, %r64, 1;
	@%p47 bra 	$L__BB3_71;
	mad.lo.s32 	%r164, %r210, %r88, %r68;
	mul.wide.s32 	%rd60, %r164, 4;
	add.s64 	%rd61, %rd2, %rd60;
	ld.global.nc.f32 	%f91, [%rd61];
	add.s32 	%r165, %r210, %r38;
	shl.b32 	%r166, %r165, 2;
	mov.u32 	%r167, shared_test;
	add.s32 	%r168, %r167, %r166;
	ld.shared.f32 	%f92, [%r168];
	sub.f32 	%f93, %f91, %f92;
	fma.rn.f32 	%f94, %f93, %f93, %f192;
	add.s64 	%rd63, %rd61, %rd62;
	ld.global.nc.f32 	%f95, [%rd63];
	ld.shared.f32 	%f96, [%r168+4];
	sub.f32 	%f97, %f95, %f96;
	fma.rn.f32 	%f192, %f97, %f97, %f94;
	add.s32 	%r210, %r210, 2;
$L__BB3_71:
	setp.eq.s32 	%p48, %r66, 0;
	@%p48 bra 	$L__BB3_73;
	mad.lo.s32 	%r169, %r210, %r88, %r68;
	mul.wide.s32 	%rd64, %r169, 4;
	add.s64 	%rd65, %rd2, %rd64;
	ld.global.nc.f32 	%f98, [%rd65];
	add.s32 	%r170, %r210, %r38;
	shl.b32 	%r171, %r170, 2;
	mov.u32 	%r172, shared_test;
	add.s32 	%r173, %r172, %r171;
	ld.shared.f32 	%f99, [%r173];
	sub.f32 	%f100, %f98, %f99;
	fma.rn.f32 	%f192, %f100, %f100, %f192;
$L__BB3_73:
	st.global.f32 	[%rd5], %f192;
$L__BB3_74:
	add.s32 	%r207, %r207, 1;
	setp.eq.s32 	%p49, %r207, %r5;
	@%p49 bra 	$L__BB3_91;
	bra.uni 	$L__BB3_61;
$L__BB3_75:
	and.b32  	%r77, %r5, 3;
	setp.lt.u32 	%p31, %r5, 4;
	mov.b32 	%r214, 0;
	@%p31 bra 	$L__BB3_86;
	and.b32  	%r214, %r5, 2147483644;
	mov.b32 	%r212, 0;
$L__BB3_77:
	add.s32 	%r80, %r212, %r36;
	setp.ge.s32 	%p32, %r80, %r88;
	add.s32 	%r139, %r80, %r37;
	mul.wide.s32 	%rd40, %r139, 4;
	add.s64 	%rd6, %rd3, %rd40;
	@%p32 bra 	$L__BB3_79;
	mov.b32 	%r140, 0;
	st.global.u32 	[%rd6], %r140;
$L__BB3_79:
	add.s32 	%r141, %r80, 1;
	setp.ge.s32 	%p33, %r141, %r88;
	@%p33 bra 	$L__BB3_81;
	mov.b32 	%r142, 0;
	st.global.u32 	[%rd6+4], %r142;
$L__BB3_81:
	add.s32 	%r143, %r80, 2;
	setp.ge.s32 	%p34, %r143, %r88;
	@%p34 bra 	$L__BB3_83;
	mov.b32 	%r144, 0;
	st.global.u32 	[%rd6+8], %r144;
$L__BB3_83:
	add.s32 	%r145, %r80, 3;
	setp.ge.s32 	%p35, %r145, %r88;
	@%p35 bra 	$L__BB3_85;
	mov.b32 	%r146, 0;
	st.global.u32 	[%rd6+12], %r146;
$L__BB3_85:
	add.s32 	%r212, %r212, 4;
	setp.ne.s32 	%p36, %r212, %r214;
	@%p36 bra 	$L__BB3_77;
$L__BB3_86:
	setp.eq.s32 	%p37, %r77, 0;
	@%p37 bra 	$L__BB3_91;
	mov.b32 	%r215, 0;
$L__BB3_88:
	.pragma "nounroll";
	add.s32 	%r85, %r214, %r36;
	setp.ge.s32 	%p38, %r85, %r88;
	@%p38 bra 	$L__BB3_90;
	add.s32 	%r148, %r85, %r37;
	mul.wide.s32 	%rd41, %r148, 4;
	add.s64 	%rd42, %rd3, %rd41;
	mov.b32 	%r149, 0;
	st.global.u32 	[%rd42], %r149;
$L__BB3_90:
	add.s32 	%r214, %r214, 1;
	add.s32 	%r215, %r215, 1;
	setp.ne.s32 	%p39, %r215, %r77;
	@%p39 bra 	$L__BB3_88;
$L__BB3_91:
	ret;

}


// ===== COMPILED SASS (sm_100) =====

	.target	sm_100

	.elftype	@"ET_EXEC"


//--------------------- .note.nv.tkinfo           --------------------------
	.section	.note.nv.tkinfo,"",@"SHT_NOTE"
	.sectionflags	@"SHF_NOTE_NV_TKINFO"
	.tkinfo
        /*0018*/ 	.word	0x00000002
        /*0030*/ 	.string	""
        /*0030*/ 	.string	"ptxas"
        /*0030*/ 	.string	"Cuda compilation tools, release 13.0, V13.0.88"
        /*0030*/ 	.string	"Build cuda_13.0.r13.0/compiler.36424714_0"
        /*0030*/ 	.string	"-arch sm_100 -m 64 "



//--------------------- .note.nv.cuinfo           --------------------------
	.section	.note.nv.cuinfo,"",@"SHT_NOTE"
	.sectionflags	@"SHF_NOTE_NV_CUINFO"
        /*0018*/ 	.short	0x0002
        /*001a*/ 	.short	0x0064
        /*001c*/ 	.short	0x0082
	.zero		2


//--------------------- .nv.info                  --------------------------
	.section	.nv.info,"",@"SHT_CUDA_INFO"
	.align	4


	//----- nvinfo : EIATTR_REGCOUNT
	.align		4
        /*0000*/ 	.byte	0x04, 0x2f
        /*0002*/ 	.short	(.L_1 - .L_0)
	.align		4
.L_0:
        /*0004*/ 	.word	index@(_Z22distances_kernel_naivePfS_iiiS_i)
        /*0008*/ 	.word	0x0000001f


	//----- nvinfo : EIATTR_FRAME_SIZE
	.align		4
.L_1:
        /*000c*/ 	.byte	0x04, 0x11
        /*000e*/ 	.short	(.L_3 - .L_2)
	.align		4
.L_2:
        /*0010*/ 	.word	index@(_Z22distances_kernel_naivePfS_iiiS_i)
        /*0014*/ 	.word	0x00000000


	//----- nvinfo : EIATTR_REGCOUNT
	.align		4
.L_3:
        /*0018*/ 	.byte	0x04, 0x2f
        /*001a*/ 	.short	(.L_5 - .L_4)
	.align		4
.L_4:
        /*001c*/ 	.word	index@(_Z37distances_kernel_test_in_shared_naivePfS_iiiS_i)
        /*0020*/ 	.word	0x00000020


	//----- nvinfo : EIATTR_FRAME_SIZE
	.align		4
.L_5:
        /*0024*/ 	.byte	0x04, 0x11
        /*0026*/ 	.short	(.L_7 - .L_6)
	.align		4
.L_6:
        /*0028*/ 	.word	index@(_Z37distances_kernel_test_in_shared_naivePfS_iiiS_i)
        /*002c*/ 	.word	0x00000000


	//----- nvinfo : EIATTR_REGCOUNT
	.align		4
.L_7:
        /*0030*/ 	.byte	0x04, 0x2f
        /*0032*/ 	.short	(.L_9 - .L_8)
	.align		4
.L_8:
        /*0034*/ 	.word	index@(_Z24distances_test_in_sharedPKfS0_iiiPfi)
        /*0038*/ 	.word	0x00000020


	//----- nvinfo : EIATTR_FRAME_SIZE
	.align		4
.L_9:
        /*003c*/ 	.byte	0x04, 0x11
        /*003e*/ 	.short	(.L_11 - .L_10)
	.align		4
.L_10:
        /*0040*/ 	.word	index@(_Z24distances_test_in_sharedPKfS0_iiiPfi)
        /*0044*/ 	.word	0x00000000


	//----- nvinfo : EIATTR_REGCOUNT
	.align		4
.L_11:
        /*0048*/ 	.byte	0x04, 0x2f
        /*004a*/ 	.short	(.L_13 - .L_12)
	.align		4
.L_12:
        /*004c*/ 	.word	index@(_Z42distances_kernel_test_in_shared_transposedPKfS0_iiiPfi)
        /*0050*/ 	.word	0x00000020


	//----- nvinfo : EIATTR_FRAME_SIZE
	.align		4
.L_13:
        /*0054*/ 	.byte	0x04, 0x11
        /*0056*/ 	.short	(.L_15 - .L_14)
	.align		4
.L_14:
        /*0058*/ 	.word	index@(_Z42distances_kernel_test_in_shared_transposedPKfS0_iiiPfi)
        /*005c*/ 	.word	0x00000000


	//----- nvinfo : EIATTR_MIN_STACK_SIZE
	.align		4
.L_15:
        /*0060*/ 	.byte	0x04, 0x12
        /*0062*/ 	.short	(.L_17 - .L_16)
	.align		4
.L_16:
        /*0064*/ 	.word	index@(_Z42distances_kernel_test_in_shared_transposedPKfS0_iiiPfi)
        /*0068*/ 	.word	0x00000000


	//----- nvinfo : EIATTR_MIN_STACK_SIZE
	.align		4
.L_17:
        /*006c*/ 	.byte	0x04, 0x12
        /*006e*/ 	.short	(.L_19 - .L_18)
	.align		4
.L_18:
        /*0070*/ 	.word	index@(_Z24distances_test_in_sharedPKfS0_iiiPfi)
        /*0074*/ 	.word	0x00000000


	//----- nvinfo : EIATTR_MIN_STACK_SIZE
	.align		4
.L_19:
        /*0078*/ 	.byte	0x04, 0x12
        /*007a*/ 	.short	(.L_21 - .L_20)
	.align		4
.L_20:
        /*007c*/ 	.word	index@(_Z37distances_kernel_test_in_shared_naivePfS_iiiS_i)
        /*0080*/ 	.word	0x00000000


	//----- nvinfo : EIATTR_MIN_STACK_SIZE
	.align		4
.L_21:
        /*0084*/ 	.byte	0x04, 0x12
        /*0086*/ 	.short	(.L_23 - .L_22)
	.align		4
.L_22:
        /*0088*/ 	.word	index@(_Z22distances_kernel_naivePfS_iiiS_i)
        /*008c*/ 	.word	0x00000000
.L_23:


//--------------------- .nv.compat                --------------------------
	.section	.nv.compat,"",@"SHT_CUDA_COMPAT_INFO"
	.align	4
        /*0000*/ 	.byte	0x02, 0x09, 0x00, 0x00, 0x02, 0x02, 0x01, 0x00, 0x02, 0x05, 0x05, 0x00, 0x03, 0x07, 0x01, 0x01
        /*0010*/ 	.byte	0x02, 0x03, 0x00, 0x00, 0x02, 0x06, 0x01, 0x00, 0x04, 0x0b, 0x08, 0x00, 0x09, 0x00, 0x00, 0x00
        /*0020*/ 	.byte	0x00, 0x00, 0x00, 0x00


//--------------------- .nv.info._Z42distances_kernel_test_in_shared_transposedPKfS0_iiiPfi --------------------------
	.section	.nv.info._Z42distances_kernel_test_in_shared_transposedPKfS0_iiiPfi,"",@"SHT_CUDA_INFO"
	.sectionflags	@""
	.align	4


	//----- nvinfo : EIATTR_CUDA_API_VERSION
	.align		4
        /*0000*/ 	.byte	0x04, 0x37
        /*0002*/ 	.short	(.L_25 - .L_24)
.L_24:
        /*0004*/ 	.word	0x00000082


	//----- nvinfo : EIATTR_KPARAM_INFO
	.align		4
.L_25:
        /*0008*/ 	.byte	0x04, 0x17
        /*000a*/ 	.short	(.L_27 - .L_26)
.L_26:
        /*000c*/ 	.word	0x00000000
        /*0010*/ 	.short	0x0006
        /*0012*/ 	.short	0x0028
        /*0014*/ 	.byte	0x00, 0xf0, 0x11, 0x00


	//----- nvinfo : EIATTR_KPARAM_INFO
	.align		4
.L_27:
        /*0018*/ 	.byte	0x04, 0x17
        /*001a*/ 	.short	(.L_29 - .L_28)
.L_28:
        /*001c*/ 	.word	0x00000000
        /*0020*/ 	.short	0x0005
        /*0022*/ 	.short	0x0020
        /*0024*/ 	.byte	0x00, 0xf5, 0x21, 0x00


	//----- nvinfo : EIATTR_KPARAM_INFO
	.align		4
.L_29:
        /*0028*/ 	.byte	0x04, 0x17
        /*002a*/ 	.short	(.L_31 - .L_30)
.L_30:
        /*002c*/ 	.word	0x00000000
        /*0030*/ 	.short	0x0004
        /*0032*/ 	.short	0x0018
        /*0034*/ 	.byte	0x00, 0xf0, 0x11, 0x00


	//----- nvinfo : EIATTR_KPARAM_INFO
	.align		4
.L_31:
        /*0038*/ 	.byte	0x04, 0x17
        /*003a*/ 	.short	(.L_33 - .L_32)
.L_32:
        /*003c*/ 	.word	0x00000000
        /*0040*/ 	.short	0x0003
        /*0042*/ 	.short	0x0014
        /*0044*/ 	.byte	0x00, 0xf0, 0x11, 0x00


	//----- nvinfo : EIATTR_KPARAM_INFO
	.align		4
.L_33:
        /*0048*/ 	.byte	0x04, 0x17
        /*004a*/ 	.short	(.L_35 - .L_34)
.L_34:
        /*004c*/ 	.word	0x00000000
        /*0050*/ 	.short	0x0002
        /*0052*/ 	.short	0x0010
        /*0054*/ 	.byte	0x00, 0xf0, 0x11, 0x00


	//----- nvinfo : EIATTR_KPARAM_INFO
	.align		4
.L_35:
        /*0058*/ 	.byte	0x04, 0x17
        /*005a*/ 	.short	(.L_37 - .L_36)
.L_36:
        /*005c*/ 	.word	0x00000000
        /*0060*/ 	.short	0x0001
        /*0062*/ 	.short	0x0008
        /*0064*/ 	.byte	0x00, 0xf5, 0x21, 0x00


	//----- nvinfo : EIATTR_KPARAM_INFO
	.align		4
.L_37:
        /*0068*/ 	.byte	0x04, 0x17
        /*006a*/ 	.short	(.L_39 - .L_38)
.L_38:
        /*006c*/ 	.word	0x00000000
        /*0070*/ 	.short	0x0000
        /*0072*/ 	.short	0x0000
        /*0074*/ 	.byte	0x00, 0xf5, 0x21, 0x00


	//----- nvinfo : EIATTR_SPARSE_MMA_MASK
	.align		4
.L_39:
        /*0078*/ 	.byte	0x03, 0x50
        /*007a*/ 	.short	0x0000


	//----- nvinfo : EIATTR_MAXREG_COUNT
	.align		4
        /*007c*/ 	.byte	0x03, 0x1b
        /*007e*/ 	.short	0x00ff


	//----- nvinfo : EIATTR_NUM_BARRIERS
	.align		4
        /*0080*/ 	.byte	0x02, 0x4c
        /*0082*/ 	.byte	0x01
	.zero		1


	//----- nvinfo : EIATTR_MERCURY_ISA_VERSION
	.align		4
        /*0084*/ 	.byte	0x03, 0x5f
        /*0086*/ 	.short	0x0101


	//----- nvinfo : EIATTR_VRC_CTA_INIT_COUNT
	.align		4
        /*0088*/ 	.byte	0x02, 0x4a
	.zero		1
	.zero		1


	//----- nvinfo : EIATTR_EXIT_INSTR_OFFSETS
	.align		4
        /*008c*/ 	.byte	0x04, 0x1c
        /*008e*/ 	.short	(.L_41 - .L_40)


	//   ....[0]....
.L_40:
        /*0090*/ 	.word	0x000000b0


	//   ....[1]....
        /*0094*/ 	.word	0x00000b70


	//   ....[2]....
        /*0098*/ 	.word	0x00001510


	//   ....[3]....
        /*009c*/ 	.word	0x00001e00


	//   ....[4]....
        /*00a0*/ 	.word	0x00001fd0


	//   ....[5]....
        /*00a4*/ 	.word	0x000020a0


	//----- nvinfo : EIATTR_CRS_STACK_SIZE
	.align		4
.L_41:
        /*00a8*/ 	.byte	0x04, 0x1e
        /*00aa*/ 	.short	(.L_43 - .L_42)
.L_42:
        /*00ac*/ 	.word	0x00000000


	//----- nvinfo : EIATTR_CBANK_PARAM_SIZE
	.align		4
.L_43:
        /*00b0*/ 	.byte	0x03, 0x19
        /*00b2*/ 	.short	0x002c


	//----- nvinfo : EIATTR_PARAM_CBANK
	.align		4
        /*00b4*/ 	.byte	0x04, 0x0a
        /*00b6*/ 	.short	(.L_45 - .L_44)
	.align		4
.L_44:
        /*00b8*/ 	.word	index@(.nv.constant0._Z42distances_kernel_test_in_shared_transposedPKfS0_iiiPfi)
        /*00bc*/ 	.short	0x0380
        /*00be*/ 	.short	0x002c


	//----- nvinfo : EIATTR_SW_WAR
	.align		4
.L_45:
        /*00c0*/ 	.byte	0x04, 0x36
        /*00c2*/ 	.short	(.L_47 - .L_46)
.L_46:
        /*00c4*/ 	.word	0x00000008
.L_47:


//--------------------- .nv.info._Z24distances_test_in_sharedPKfS0_iiiPfi --------------------------
	.section	.nv.info._Z24distances_test_in_sharedPKfS0_iiiPfi,"",@"SHT_CUDA_INFO"
	.sectionflags	@""
	.align	4


	//----- nvinfo : EIATTR_CUDA_API_VERSION
	.align		4
        /*0000*/ 	.byte	0x04, 0x37
        /*0002*/ 	.short	(.L_49 - .L_48)
.L_48:
        /*0004*/ 	.word	0x00000082


	//----- nvinfo : EIATTR_KPARAM_INFO
	.align		4
.L_49:
        /*0008*/ 	.byte	0x04, 0x17
        /*000a*/ 	.short	(.L_51 - .L_50)
.L_50:
        /*000c*/ 	.word	0x00000000
        /*0010*/ 	.short	0x0006
        /*0012*/ 	.short	0x0028
        /*0014*/ 	.byte	0x00, 0xf0, 0x11, 0x00


	//----- nvinfo : EIATTR_KPARAM_INFO
	.align		4
.L_51:
        /*0018*/ 	.byte	0x04, 0x17
        /*001a*/ 	.short	(.L_53 - .L_52)
.L_52:
        /*001c*/ 	.word	0x00000000
        /*0020*/ 	.short	0x0005
        /*0022*/ 	.short	0x0020
        /*0024*/ 	.byte	0x00, 0xf5, 0x21, 0x00


	//----- nvinfo : EIATTR_KPARAM_INFO
	.align		4
.L_53:
        /*0028*/ 	.byte	0x04, 0x17
        /*002a*/ 	.short	(.L_55 - .L_54)
.L_54:
        /*002c*/ 	.word	0x00000000
        /*0030*/ 	.short	0x0004
        /*0032*/ 	.short	0x0018
        /*0034*/ 	.byte	0x00, 0xf0, 0x11, 0x00


	//----- nvinfo : EIATTR_KPARAM_INFO
	.align		4
.L_55:
        /*0038*/ 	.byte	0x04, 0x17
        /*003a*/ 	.short	(.L_57 - .L_56)
.L_56:
        /*003c*/ 	.word	0x00000000
        /*0040*/ 	.short	0x0003
        /*0042*/ 	.short	0x0014
        /*0044*/ 	.byte	0x00, 0xf0, 0x11, 0x00


	//----- nvinfo : EIATTR_KPARAM_INFO
	.align		4
.L_57:
        /*0048*/ 	.byte	0x04, 0x17
        /*004a*/ 	.short	(.L_59 - .L_58)
.L_58:
        /*004c*/ 	.word	0x00000000
        /*0050*/ 	.short	0x0002
        /*0052*/ 	.short	0x0010
        /*0054*/ 	.byte	0x00, 0xf0, 0x11, 0x00


	//----- nvinfo : EIATTR_KPARAM_INFO
	.align		4
.L_59:
        /*0058*/ 	.byte	0x04, 0x17
        /*005a*/ 	.short	(.L_61 - .L_60)
.L_60:
        /*005c*/ 	.word	0x00000000
        /*0060*/ 	.short	0x0001
        /*0062*/ 	.short	0x0008
        /*0064*/ 	.byte	0x00, 0xf5, 0x21, 0x00


	//----- nvinfo : EIATTR_KPARAM_INFO
	.align		4
.L_61:
        /*0068*/ 	.byte	0x04, 0x17
        /*006a*/ 	.short	(.L_63 - .L_62)
.L_62:
        /*006c*/ 	.word	0x00000000
        /*0070*/ 	.short	0x0000
        /*0072*/ 	.short	0x0000
        /*0074*/ 	.byte	0x00, 0xf5, 0x21, 0x00


	//----- nvinfo : EIATTR_SPARSE_MMA_MASK
	.align		4
.L_63:
        /*0078*/ 	.byte	0x03, 0x50
        /*007a*/ 	.short	0x0000


	//----- nvinfo : EIATTR_MAXREG_COUNT
	.align		4
        /*007c*/ 	.byte	0x03, 0x1b
        /*007e*/ 	.short	0x00ff


	//----- nvinfo : EIATTR_NUM_BARRIERS
	.align		4
        /*0080*/ 	.byte	0x02, 0x4c
        /*0082*/ 	.byte	0x01
	.zero		1


	//----- nvinfo : EIATTR_MERCURY_ISA_VERSION
	.align		4
        /*0084*/ 	.byte	0x03, 0x5f
        /*0086*/ 	.short	0x0101


	//----- nvinfo : EIATTR_VRC_CTA_INIT_COUNT
	.align		4
        /*0088*/ 	.byte	0x02, 0x4a
	.zero		1
	.zero		1


	//----- nvinfo : EIATTR_EXIT_INSTR_OFFSETS
	.align		4
        /*008c*/ 	.byte	0x04, 0x1c
        /*008e*/ 	.short	(.L_65 - .L_64)


	//   ....[0]....
.L_64:
        /*0090*/ 	.word	0x000000b0


	//   ....[1]....
        /*0094*/ 	.word	0x00000b70


	//   ....[2]....
        /*0098*/ 	.word	0x00000bf0


	//   ....[3]....
        /*009c*/ 	.word	0x00000df0


	//   ....[4]....
        /*00a0*/ 	.word	0x00000ea0


	//   ....[5]....
        /*00a4*/ 	.word	0x00003080


	//   ....[6]....
        /*00a8*/ 	.word	0x000051c0


	//----- nvinfo : EIATTR_CRS_STACK_SIZE
	.align		4
.L_65:
        /*00ac*/ 	.byte	0x04, 0x1e
        /*00ae*/ 	.short	(.L_67 - .L_66)
.L_66:
        /*00b0*/ 	.word	0x00000000


	//----- nvinfo : EIATTR_CBANK_PARAM_SIZE
	.align		4
.L_67:
        /*00b4*/ 	.byte	0x03, 0x19
        /*00b6*/ 	.short	0x002c


	//----- nvinfo : EIATTR_PARAM_CBANK
	.align		4
        /*00b8*/ 	.byte	0x04, 0x0a
        /*00ba*/ 	.short	(.L_69 - .L_68)
	.align		4
.L_68:
        /*00bc*/ 	.word	index@(.nv.constant0._Z24distances_test_in_sharedPKfS0_iiiPfi)
        /*00c0*/ 	.short	0x0380
        /*00c2*/ 	.short	0x002c


	//----- nvinfo : EIATTR_SW_WAR
	.align		4
.L_69:
        /*00c4*/ 	.byte	0x04, 0x36
        /*00c6*/ 	.short	(.L_71 - .L_70)
.L_70:
        /*00c8*/ 	.word	0x00000008
.L_71:


//--------------------- .nv.info._Z37distances_kernel_test_in_shared_naivePfS_iiiS_i --------------------------
	.section	.nv.info._Z37distances_kernel_test_in_shared_naivePfS_iiiS_i,"",@"SHT_CUDA_INFO"
	.sectionflags	@""
	.align	4


	//----- nvinfo : EIATTR_CUDA_API_VERSION
	.align		4
        /*0000*/ 	.byte	0x04, 0x37
        /*0002*/ 	.short	(.L_73 - .L_72)
.L_72:
        /*0004*/ 	.word	0x00000082


	//----- nvinfo : EIATTR_KPARAM_INFO
	.align		4
.L_73:
        /*0008*/ 	.byte	0x04, 0x17
        /*000a*/ 	.short	(.L_75 - .L_74)
.L_74:
        /*000c*/ 	.word	0x00000000
        /*0010*/ 	.short	0x0006
        /*0012*/ 	.short	0x0028
        /*0014*/ 	.byte	0x00, 0xf0, 0x11, 0x00


	//----- nvinfo : EIATTR_KPARAM_INFO
	.align		4
.L_75:
        /*0018*/ 	.byte	0x04, 0x17
        /*001a*/ 	.short	(.L_77 - .L_76)
.L_76:
        /*001c*/ 	.word	0x00000000
        /*0020*/ 	.short	0x0005
        /*0022*/ 	.short	0x0020
        /*0024*/ 	.byte	0x00, 0xf5, 0x21, 0x00


	//----- nvinfo : EIATTR_KPARAM_INFO
	.align		4
.L_77:
        /*0028*/ 	.byte	0x04, 0x17
        /*002a*/ 	.short	(.L_79 - .L_78)
.L_78:
        /*002c*/ 	.word	0x00000000
        /*0030*/ 	.short	0x0004
        /*0032*/ 	.short	0x0018
        /*0034*/ 	.byte	0x00, 0xf0, 0x11, 0x00


	//----- nvinfo : EIATTR_KPARAM_INFO
	.align		4
.L_79:
        /*0038*/ 	.byte	0x04, 0x17
        /*003a*/ 	.short	(.L_81 - .L_80)
.L_80:
        /*003c*/ 	.word	0x00000000
        /*0040*/ 	.short	0x0003
        /*0042*/ 	.short	0x0014
        /*0044*/ 	.byte	0x00, 0xf0, 0x11, 0x00


	//----- nvinfo : EIATTR_KPARAM_INFO
	.align		4
.L_81:
        /*0048*/ 	.byte	0x04, 0x17
        /*004a*/ 	.short	(.L_83 - .L_82)
.L_82:
        /*004c*/ 	.word	0x00000000
        /*0050*/ 	.short	0x0002
        /*0052*/ 	.short	0x0010
        /*0054*/ 	.byte	0x00, 0xf0, 0x11, 0x00


	//----- nvinfo : EIATTR_KPARAM_INFO
	.align		4
.L_83:
        /*0058*/ 	.byte	0x04, 0x17
        /*005a*/ 	.short	(.L_85 - .L_84)
.L_84:
        /*005c*/ 	.word	0x00000000
        /*0060*/ 	.short	0x0001
        /*0062*/ 	.short	0x0008
        /*0064*/ 	.byte	0x00, 0xf5, 0x21, 0x00


	//----- nvinfo : EIATTR_KPARAM_INFO
	.align		4
.L_85:
        /*0068*/ 	.byte	0x04, 0x17
        /*006a*/ 	.short	(.L_87 - .L_86)
.L_86:
        /*006c*/ 	.word	0x00000000
        /*0070*/ 	.short	0x0000
        /*0072*/ 	.short	0x0000
        /*0074*/ 	.byte	0x00, 0xf5, 0x21, 0x00


	//----- nvinfo : EIATTR_SPARSE_MMA_MASK
	.align		4
.L_87:
        /*0078*/ 	.byte	0x03, 0x50
        /*007a*/ 	.short	0x0000


	//----- nvinfo : EIATTR_MAXREG_COUNT
	.align		4
        /*007c*/ 	.byte	0x03, 0x1b
        /*007e*/ 	.short	0x00ff


	//----- nvinfo : EIATTR_NUM_BARRIERS
	.align		4
        /*0080*/ 	.byte	0x02, 0x4c
        /*0082*/ 	.byte	0x01
	.zero		1


	//----- nvinfo : EIATTR_MERCURY_ISA_VERSION
	.align		4
        /*0084*/ 	.byte	0x03, 0x5f
        /*0086*/ 	.short	0x0101


	//----- nvinfo : EIATTR_VRC_CTA_INIT_COUNT
	.align		4
        /*0088*/ 	.byte	0x02, 0x4a
	.zero		1
	.zero		1


	//----- nvinfo : EIATTR_EXIT_INSTR_OFFSETS
	.align		4
        /*008c*/ 	.byte	0x04, 0x1c
        /*008e*/ 	.short	(.L_89 - .L_88)


	//   ....[0]....
.L_88:
        /*0090*/ 	.word	0x000000b0


	//   ....[1]....
        /*0094*/ 	.word	0x00000b00


	//   ....[2]....
        /*0098*/ 	.word	0x00001530


	//   ....[3]....
        /*009c*/ 	.word	0x00001e80


	//   ....[4]....
        /*00a0*/ 	.word	0x00002110


	//   ....[5]....
        /*00a4*/ 	.word	0x000022b0


	//   ....[6]....
        /*00a8*/ 	.word	0x00002400


	//   ....[7]....
        /*00ac*/ 	.word	0x00002430


	//   ....[8]....
        /*00b0*/ 	.word	0x00002480


	//----- nvinfo : EIATTR_CRS_STACK_SIZE
	.align		4
.L_89:
        /*00b4*/ 	.byte	0x04, 0x1e
        /*00b6*/ 	.short	(.L_91 - .L_90)
.L_90:
        /*00b8*/ 	.word	0x00000000


	//----- nvinfo : EIATTR_CBANK_PARAM_SIZE
	.align		4
.L_91:
        /*00bc*/ 	.byte	0x03, 0x19
        /*00be*/ 	.short	0x002c


	//----- nvinfo : EIATTR_PARAM_CBANK
	.align		4
        /*00c0*/ 	.byte	0x04, 0x0a
        /*00c2*/ 	.short	(.L_93 - .L_92)
	.align		4
.L_92:
        /*00c4*/ 	.word	index@(.nv.constant0._Z37distances_kernel_test_in_shared_naivePfS_iiiS_i)
        /*00c8*/ 	.short	0x0380
        /*00ca*/ 	.short	0x002c


	//----- nvinfo : EIATTR_SW_WAR
	.align		4
.L_93:
        /*00cc*/ 	.byte	0x04, 0x36
        /*00ce*/ 	.short	(.L_95 - .L_94)
.L_94:
        /*00d0*/ 	.word	0x00000008
.L_95:


//--------------------- .nv.info._Z22distances_kernel_naivePfS_iiiS_i --------------------------
	.section	.nv.info._Z22distances_kernel_naivePfS_iiiS_i,"",@"SHT_CUDA_INFO"
	.sectionflags	@""
	.align	4


	//----- nvinfo : EIATTR_CUDA_API_VERSION
	.align		4
        /*0000*/ 	.byte	0x04, 0x37
        /*0002*/ 	.short	(.L_97 - .L_96)
.L_96:
        /*0004*/ 	.word	0x00000082


	//----- nvinfo : EIATTR_KPARAM_INFO
	.align		4
.L_97:
        /*0008*/ 	.byte	0x04, 0x17
        /*000a*/ 	.short	(.L_99 - .L_98)
.L_98:
        /*000c*/ 	.word	0x00000000
        /*0010*/ 	.short	0x0006
        /*0012*/ 	.short	0x0028
        /*0014*/ 	.byte	0x00, 0xf0, 0x11, 0x00


	//----- nvinfo : EIATTR_KPARAM_INFO
	.align		4
.L_99:
        /*0018*/ 	.byte	0x04, 0x17
        /*001a*/ 	.short	(.L_101 - .L_100)
.L_100:
        /*001c*/ 	.word	0x00000000
        /*0020*/ 	.short	0x0005
        /*0022*/ 	.short	0x0020
        /*0024*/ 	.byte	0x00, 0xf5, 0x21, 0x00


	//----- nvinfo : EIATTR_KPARAM_INFO
	.align		4
.L_101:
        /*0028*/ 	.byte	0x04, 0x17
        /*002a*/ 	.short	(.L_103 - .L_102)
.L_102:
        /*002c*/ 	.word	0x00000000
        /*0030*/ 	.short	0x0004
        /*0032*/ 	.short	0x0018
        /*0034*/ 	.byte	0x00, 0xf0, 0x11, 0x00


	//----- nvinfo : EIATTR_KPARAM_INFO
	.align		4
.L_103:
        /*0038*/ 	.byte	0x04, 0x17
        /*003a*/ 	.short	(.L_105 - .L_104)
.L_104:
        /*003c*/ 	.word	0x00000000
        /*0040*/ 	.short	0x0003
        /*0042*/ 	.short	0x0014
        /*0044*/ 	.byte	0x00, 0xf0, 0x11, 0x00


	//----- nvinfo : EIATTR_KPARAM_INFO
	.align		4
.L_105:
        /*0048*/ 	.byte	0x04, 0x17
        /*004a*/ 	.short	(.L_107 - .L_106)
.L_106:
        /*004c*/ 	.word	0x00000000
        /*0050*/ 	.short	0x0002
        /*0052*/ 	.short	0x0010
        /*0054*/ 	.byte	0x00, 0xf0, 0x11, 0x00


	//----- nvinfo : EIATTR_KPARAM_INFO
	.align		4
.L_107:
        /*0058*/ 	.byte	0x04, 0x17
        /*005a*/ 	.short	(.L_109 - .L_108)
.L_108:
        /*005c*/ 	.word	0x00000000
        /*0060*/ 	.short	0x0001
        /*0062*/ 	.short	0x0008
        /*0064*/ 	.byte	0x00, 0xf5, 0x21, 0x00


	//----- nvinfo : EIATTR_KPARAM_INFO
	.align		4
.L_109:
        /*0068*/ 	.byte	0x04, 0x17
        /*006a*/ 	.short	(.L_111 - .L_110)
.L_110:
        /*006c*/ 	.word	0x00000000
        /*0070*/ 	.short	0x0000
        /*0072*/ 	.short	0x0000
        /*0074*/ 	.byte	0x00, 0xf5, 0x21, 0x00


	//----- nvinfo : EIATTR_SPARSE_MMA_MASK
	.align		4
.L_111:
        /*0078*/ 	.byte	0x03, 0x50
        /*007a*/ 	.short	0x0000


	//----- nvinfo : EIATTR_MAXREG_COUNT
	.align		4
        /*007c*/ 	.byte	0x03, 0x1b
        /*007e*/ 	.short	0x00ff


	//----- nvinfo : EIATTR_MERCURY_ISA_VERSION
	.align		4
        /*0080*/ 	.byte	0x03, 0x5f
        /*0082*/ 	.short	0x0101


	//----- nvinfo : EIATTR_VRC_CTA_INIT_COUNT
	.align		4
        /*0084*/ 	.byte	0x02, 0x4a
	.zero		1
	.zero		1


	//----- nvinfo : EIATTR_EXIT_INSTR_OFFSETS
	.align		4
        /*0088*/ 	.byte	0x04, 0x1c
        /*008a*/ 	.short	(.L_113 - .L_112)


	//   ....[0]....
.L_112:
        /*008c*/ 	.word	0x000000d0


	//   ....[1]....
        /*0090*/ 	.word	0x00001190


	//----- nvinfo : EIATTR_CBANK_PARAM_SIZE
	.align		4
.L_113:
        /*0094*/ 	.byte	0x03, 0x19
        /*0096*/ 	.short	0x002c


	//----- nvinfo : EIATTR_PARAM_CBANK
	.align		4
        /*0098*/ 	.byte	0x04, 0x0a
        /*009a*/ 	.short	(.L_115 - .L_114)
	.align		4
.L_114:
        /*009c*/ 	.word	index@(.nv.constant0._Z22distances_kernel_naivePfS_iiiS_i)
        /*00a0*/ 	.short	0x0380
        /*00a2*/ 	.short	0x002c


	//----- nvinfo : EIATTR_SW_WAR
	.align		4
.L_115:
        /*00a4*/ 	.byte	0x04, 0x36
        /*00a6*/ 	.short	(.L_117 - .L_116)
.L_116:
        /*00a8*/ 	.word	0x00000008
.L_117:


//--------------------- .nv.callgraph             --------------------------
	.section	.nv.callgraph,"",@"SHT_CUDA_CALLGRAPH"
	.align	4
	.sectionentsize	8
	.align		4
        /*0000*/ 	.word	0x00000000
	.align		4
        /*0004*/ 	.word	0xffffffff
	.align		4
        /*0008*/ 	.word	0x00000000
	.align		4
        /*000c*/ 	.word	0xfffffffe
	.align		4
        /*0010*/ 	.word	0x00000000
	.align		4
        /*0014*/ 	.word	0xfffffffd
	.align		4
        /*0018*/ 	.word	0x00000000
	.align		4
        /*001c*/ 	.word	0xfffffffc


//--------------------- .text._Z42distances_kernel_test_in_shared_transposedPKfS0_iiiPfi --------------------------
	.section	.text._Z42distances_kernel_test_in_shared_transposedPKfS0_iiiPfi,"ax",@progbits
	.align	128
        .global         _Z42distances_kernel_test_in_shared_transposedPKfS0_iiiPfi
        .type           _Z42distances_kernel_test_in_shared_transposedPKfS0_iiiPfi,@function
        .size           _Z42distances_kernel_test_in_shared_transposedPKfS0_iiiPfi,(.L_x_81 - _Z42distances_kernel_test_in_shared_transposedPKfS0_iiiPfi)
        .other          _Z42distances_kernel_test_in_shared_transposedPKfS0_iiiPfi,@"STO_CUDA_ENTRY STV_DEFAULT"
_Z42distances_kernel_test_in_shared_transposedPKfS0_iiiPfi:
.text._Z42distances_kernel_test_in_shared_transposedPKfS0_iiiPfi:
[----:B------:R-:W-:Y:S01]  /*0000*/  LDC R1, c[0x0][0x37c] ;  /* 0x0000df00ff017b82 */ /* 0x000fe20000000800 */
[----:B------:R-:W0:Y:S07]  /*0010*/  S2R R4, SR_TID.Y ;  /* 0x0000000000047919 */ /* 0x000e2e0000002200 */
[----:B------:R-:W1:Y:S01]  /*0020*/  LDC R9, c[0x0][0x360] ;  /* 0x0000d800ff097b82 */ /* 0x000e620000000800 */
[----:B------:R-:W2:Y:S01]  /*0030*/  LDCU UR6, c[0x0][0x398] ;  /* 0x00007300ff0677ac */ /* 0x000ea20008000800 */
[----:B------:R-:W1:Y:S06]  /*0040*/  S2R R6, SR_TID.X ;  /* 0x0000000000067919 */ /* 0x000e6c0000002100 */
[----:B------:R-:W0:Y:S08]  /*0050*/  S2UR UR5, SR_CTAID.Y ;  /* 0x00000000000579c3 */ /* 0x000e300000002600 */
[----:B------:R-:W0:Y:S08]  /*0060*/  LDC R3, c[0x0][0x364] ;  /* 0x0000d900ff037b82 */ /* 0x000e300000000800 */
[----:B------:R-:W1:Y:S01]  /*0070*/  S2UR UR4, SR_CTAID.X ;  /* 0x00000000000479c3 */ /* 0x000e620000002500 */
[----:B0-----:R-:W-:-:S05]  /*0080*/  IMAD R0, R3, UR5, R4 ;  /* 0x0000000503007c24 */ /* 0x001fca000f8e0204 */
[----:B--2---:R-:W-:Y:S01]  /*0090*/  ISETP.GE.AND P0, PT, R0, UR6, PT ;  /* 0x0000000600007c0c */ /* 0x004fe2000bf06270 */
[----:B-1----:R-:W-:-:S12]  /*00a0*/  IMAD R9, R9, UR4, R6 ;  /* 0x0000000409097c24 */ /* 0x002fd8000f8e0206 */
[----:B------:R-:W-:Y:S05]  /*00b0*/  @P0 EXIT ;  /* 0x000000000000094d */ /* 0x000fea0003800000 */
[----:B------:R-:W0:Y:S01]  /*00c0*/  LDCU UR4, c[0x0][0x394] ;  /* 0x00007280ff0477ac */ /* 0x000e220008000800 */
[----:B------:R-:W1:Y:S01]  /*00d0*/  LDCU.64 UR8, c[0x0][0x358] ;  /* 0x00006b00ff0877ac */ /* 0x000e620008000a00 */
[----:B0-----:R-:W-:-:S04]  /*00e0*/  MOV R7, UR4 ;  /* 0x0000000400077c02 */ /* 0x001fc80008000f00 */
[----:B------:R-:W-:Y:S02]  /*00f0*/  LOP3.LUT P0, RZ, R7, 0x3ff, RZ, 0xc0, !PT ;  /* 0x000003ff07ff7812 */ /* 0x000fe4000780c0ff */
[----:B------:R-:W-:-:S04]  /*0100*/  SHF.R.S32.HI R2, RZ, 0x1f, R7 ;  /* 0x0000001fff027819 */ /* 0x000fc80000011407 */
[----:B------:R-:W-:-:S04]  /*0110*/  LEA.HI R2, R2, R7, RZ, 0xa ;  /* 0x0000000702027211 */ /* 0x000fc800078f50ff */
[----:B------:R-:W-:Y:S02]  /*0120*/  SHF.R.S32.HI R3, RZ, 0xa, R2 ;  /* 0x0000000aff037819 */ /* 0x000fe40000011402 */
[----:B------:R-:W-:Y:S02]  /*0130*/  LEA.HI.SX32 R2, R2, 0x1, 0x16 ;  /* 0x0000000102027811 */ /* 0x000fe400078fb2ff */
[----:B------:R-:W-:-:S04]  /*0140*/  @!P0 IADD3 R2, PT, PT, R3, RZ, RZ ;  /* 0x000000ff03028210 */ /* 0x000fc80007ffe0ff */
[----:B------:R-:W-:-:S13]  /*0150*/  ISETP.GE.AND P0, PT, R2, 0x1, PT ;  /* 0x000000010200780c */ /* 0x000fda0003f06270 */
[----:B-1----:R-:W-:Y:S05]  /*0160*/  @!P0 BRA `(.L_x_0) ;  /* 0x0000000800708947 */ /* 0x002fea0003800000 */
[C---:B------:R-:W-:Y:S01]  /*0170*/  ISETP.GE.U32.AND P1, PT, R2.reuse, 0x8, PT ;  /* 0x000000080200780c */ /* 0x040fe20003f26070 */
[----:B------:R-:W-:Y:S01]  /*0180*/  HFMA2 R3, -RZ, RZ, 0, 0 ;  /* 0x00000000ff037431 */ /* 0x000fe200000001ff */
[----:B------:R-:W-:-:S04]  /*0190*/  LOP3.LUT R5, R2, 0x7, RZ, 0xc0, !PT ;  /* 0x0000000702057812 */ /* 0x000fc800078ec0ff */
[----:B------:R-:W-:-:S07]  /*01a0*/  ISETP.NE.AND P0, PT, R5, RZ, PT ;  /* 0x000000ff0500720c */ /* 0x000fce0003f05270 */
[----:B------:R-:W-:Y:S06]  /*01b0*/  @!P1 BRA `(.L_x_1) ;  /* 0x0000000400109947 */ /* 0x000fec0003800000 */
[----:B------:R-:W0:Y:S01]  /*01c0*/  S2UR UR5, SR_CgaCtaId ;  /* 0x00000000000579c3 */ /* 0x000e220000008800 */
[----:B------:R-:W-:Y:S01]  /*01d0*/  UMOV UR4, 0x400 ;  /* 0x0000040000047882 */ /* 0x000fe20000000000 */
[----:B------:R-:W-:-:S06]  /*01e0*/  LOP3.LUT R3, R2, 0x7ffffff8, RZ, 0xc0, !PT ;  /* 0x7ffffff802037812 */ /* 0x000fcc00078ec0ff */
[----:B------:R-:W1:Y:S01]  /*01f0*/  LDC R7, c[0x0][0x394] ;  /* 0x0000e500ff077b82 */ /* 0x000e620000000800 */
[----:B0-----:R-:W-:-:S03]  /*0200*/  ULEA UR5, UR5, UR4, 0x18 ;  /* 0x0000000405057291 */ /* 0x001fc6000f8ec0ff */
[----:B------:R-:W-:-:S09]  /*0210*/  UMOV UR4, URZ ;  /* 0x000000ff00047c82 */ /* 0x000fd20008000000 */
.L_x_2:
[----:B------:R-:W-:-:S06]  /*0220*/  USHF.L.U32 UR6, UR4, 0xa, URZ ;  /* 0x0000000a04067899 */ /* 0x000fcc00080006ff */
[----:B------:R-:W-:-:S04]  /*0230*/  LOP3.LUT R28, R6, UR6, RZ, 0xfc, !PT ;  /* 0x00000006061c7c12 */ /* 0x000fc8000f8efcff */
[C---:B-1----:R-:W-:Y:S02]  /*0240*/  ISETP.GE.U32.AND P2, PT, R28.reuse, R7, PT ;  /* 0x000000071c00720c */ /* 0x042fe40003f46070 */
[----:B0-----:R-:W-:-:S04]  /*0250*/  IADD3 R8, PT, PT, R28, 0x400, RZ ;  /* 0x000004001c087810 */ /* 0x001fc80007ffe0ff */
[----:B------:R-:W-:-:S07]  /*0260*/  ISETP.GE.U32.AND P3, PT, R8, R7, PT ;  /* 0x000000070800720c */ /* 0x000fce0003f66070 */
[----:B------:R-:W0:Y:S01]  /*0270*/  @!P2 LDC.64 R12, c[0x0][0x388] ;  /* 0x0000e200ff0cab82 */ /* 0x000e220000000a00 */
[----:B------:R-:W-:-:S05]  /*0280*/  @!P2 IMAD R15, R0, R7, R28 ;  /* 0x00000007000fa224 */ /* 0x000fca00078e021c */
[----:B------:R-:W-:Y:S02]  /*0290*/  @!P3 IMAD R17, R0, R7, R8 ;  /* 0x000000070011b224 */ /* 0x000fe400078e0208 */
[----:B------:R-:W1:Y:S01]  /*02a0*/  @!P3 LDC.64 R10, c[0x0][0x388] ;  /* 0x0000e200ff0abb82 */ /* 0x000e620000000a00 */
[----:B0-----:R-:W-:-:S06]  /*02b0*/  @!P2 IMAD.WIDE.U32 R12, R15, 0x4, R12 ;  /* 0x000000040f0ca825 */ /* 0x001fcc00078e000c */
[----:B------:R-:W2:Y:S01]  /*02c0*/  @!P2 LDG.E.CONSTANT R13, desc[UR8][R12.64] ;  /* 0x000000080c0da981 */ /* 0x000ea2000c1e9900 */
[----:B-1----:R-:W-:-:S06]  /*02d0*/  @!P3 IMAD.WIDE.U32 R10, R17, 0x4, R10 ;  /* 0x00000004110ab825 */ /* 0x002fcc00078e000a */
[----:B------:R-:W3:Y:S01]  /*02e0*/  @!P3 LDG.E.CONSTANT R11, desc[UR8][R10.64] ;  /* 0x000000080a0bb981 */ /* 0x000ee2000c1e9900 */
[----:B------:R-:W-:-:S04]  /*02f0*/  IADD3 R14, PT, PT, R28, 0x800, RZ ;  /* 0x000008001c0e7810 */ /* 0x000fc80007ffe0ff */
[-C--:B------:R-:W-:Y:S01]  /*0300*/  ISETP.GE.U32.AND P1, PT, R14, R7.reuse, PT ;  /* 0x000000070e00720c */ /* 0x080fe20003f26070 */
[----:B------:R-:W-:Y:S01]  /*0310*/  IMAD R8, R4, R7, R28 ;  /* 0x0000000704087224 */ /* 0x000fe200078e021c */
[----:B------:R-:W-:-:S04]  /*0320*/  IADD3 R21, PT, PT, R28, 0xc00, RZ ;  /* 0x00000c001c157810 */ /* 0x000fc80007ffe0ff */
[----:B------:R-:W-:-:S07]  /*0330*/  LEA R8, R8, UR5, 0x2 ;  /* 0x0000000508087c11 */ /* 0x000fce000f8e10ff */
[----:B------:R-:W0:Y:S01]  /*0340*/  @!P1 LDC.64 R26, c[0x0][0x388] ;  /* 0x0000e200ff1a9b82 */ /* 0x000e220000000a00 */
[C---:B------:R-:W-:Y:S02]  /*0350*/  IADD3 R20, PT, PT, R28.reuse, 0x1000, RZ ;  /* 0x000010001c147810 */ /* 0x040fe40007ffe0ff */
[C---:B------:R-:W-:Y:S02]  /*0360*/  IADD3 R22, PT, PT, R28.reuse, 0x1400, RZ ;  /* 0x000014001c167810 */ /* 0x040fe40007ffe0ff */
[C---:B------:R-:W-:Y:S02]  /*0370*/  IADD3 R24, PT, PT, R28.reuse, 0x1800, RZ ;  /* 0x000018001c187810 */ /* 0x040fe40007ffe0ff */
[----:B------:R-:W-:Y:S02]  /*0380*/  IADD3 R28, PT, PT, R28, 0x1c00, RZ ;  /* 0x00001c001c1c7810 */ /* 0x000fe40007ffe0ff */
[-C--:B------:R-:W-:Y:S02]  /*0390*/  ISETP.GE.U32.AND P4, PT, R22, R7.reuse, PT ;  /* 0x000000071600720c */ /* 0x080fe40003f86070 */
[----:B------:R-:W-:-:S02]  /*03a0*/  ISETP.GE.U32.AND P5, PT, R24, R7, PT ;  /* 0x000000071800720c */ /* 0x000fc40003fa6070 */
[----:B------:R-:W-:-:S09]  /*03b0*/  ISETP.GE.U32.AND P6, PT, R28, R7, PT ;  /* 0x000000071c00720c */ /* 0x000fd20003fc6070 */
[CC--:B------:R-:W-:Y:S02]  /*03c0*/  @!P4 IMAD R29, R0.reuse, R7.reuse, R22 ;  /* 0x00000007001dc224 */ /* 0x0c0fe400078e0216 */
[-C--:B------:R-:W-:Y:S01]  /*03d0*/  @!P5 IMAD R23, R0, R7.reuse, R24 ;  /* 0x000000070017d224 */ /* 0x080fe200078e0218 */
[----:B--2---:R1:W-:Y:S01]  /*03e0*/  @!P2 STS [R8], R13 ;  /* 0x0000000d0800a388 */ /* 0x0043e20000000800 */
[----:B------:R-:W-:-:S03]  /*03f0*/  ISETP.GE.U32.AND P2, PT, R21, R7, PT ;  /* 0x000000071500720c */ /* 0x000fc60003f46070 */
[----:B---3--:R2:W-:Y:S01]  /*0400*/  @!P3 STS [R8+0x1000], R11 ;  /* 0x0010000b0800b388 */ /* 0x0085e20000000800 */
[-C--:B------:R-:W-:Y:S01]  /*0410*/  ISETP.GE.U32.AND P3, PT, R20, R7.reuse, PT ;  /* 0x000000071400720c */ /* 0x080fe20003f66070 */
[----:B-1----:R-:W-:Y:S02]  /*0420*/  @!P1 IMAD R13, R0, R7, R14 ;  /* 0x00000007000d9224 */ /* 0x002fe400078e020e */
[----:B------:R-:W1:Y:S02]  /*0430*/  @!P4 LDC.64 R14, c[0x0][0x388] ;  /* 0x0000e200ff0ecb82 */ /* 0x000e640000000a00 */
[----:B0-----:R-:W-:-:S06]  /*0440*/  @!P1 IMAD.WIDE.U32 R26, R13, 0x4, R26 ;  /* 0x000000040d1a9825 */ /* 0x001fcc00078e001a */
[----:B------:R-:W0:Y:S01]  /*0450*/  @!P2 LDC.64 R18, c[0x0][0x388] ;  /* 0x0000e200ff12ab82 */ /* 0x000e220000000a00 */
[----:B------:R-:W-:Y:S01]  /*0460*/  @!P2 IMAD R21, R0, R7, R21 ;  /* 0x000000070015a224 */ /* 0x000fe200078e0215 */
[----:B------:R-:W3:Y:S06]  /*0470*/  @!P1 LDG.E.CONSTANT R27, desc[UR8][R26.64] ;  /* 0x000000081a1b9981 */ /* 0x000eec000c1e9900 */
[----:B------:R-:W4:Y:S08]  /*0480*/  @!P3 LDC.64 R16, c[0x0][0x388] ;  /* 0x0000e200ff10bb82 */ /* 0x000f300000000a00 */
[----:B------:R-:W5:Y:S08]  /*0490*/  @!P5 LDC.64 R12, c[0x0][0x388] ;  /* 0x0000e200ff0cdb82 */ /* 0x000f700000000a00 */
[----:B--2---:R-:W2:Y:S01]  /*04a0*/  @!P6 LDC.64 R10, c[0x0][0x388] ;  /* 0x0000e200ff0aeb82 */ /* 0x004ea20000000a00 */
[----:B0-----:R-:W-:-:S04]  /*04b0*/  @!P2 IMAD.WIDE.U32 R18, R21, 0x4, R18 ;  /* 0x000000041512a825 */ /* 0x001fc800078e0012 */
[CC--:B------:R-:W-:Y:S02]  /*04c0*/  @!P3 IMAD R25, R0.reuse, R7.reuse, R20 ;  /* 0x000000070019b224 */ /* 0x0c0fe400078e0214 */
[----:B------:R-:W-:Y:S01]  /*04d0*/  @!P6 IMAD R21, R0, R7, R28 ;  /* 0x000000070015e224 */ /* 0x000fe200078e021c */
[----:B------:R-:W3:Y:S01]  /*04e0*/  @!P2 LDG.E.CONSTANT R19, desc[UR8][R18.64] ;  /* 0x000000081213a981 */ /* 0x000ee2000c1e9900 */
[----:B----4-:R-:W-:-:S04]  /*04f0*/  @!P3 IMAD.WIDE.U32 R16, R25, 0x4, R16 ;  /* 0x000000041910b825 */ /* 0x010fc800078e0010 */
[----:B-1----:R-:W-:Y:S02]  /*0500*/  @!P4 IMAD.WIDE.U32 R14, R29, 0x4, R14 ;  /* 0x000000041d0ec825 */ /* 0x002fe400078e000e */
[----:B------:R-:W4:Y:S02]  /*0510*/  @!P3 LDG.E.CONSTANT R17, desc[UR8][R16.64] ;  /* 0x000000081011b981 */ /* 0x000f24000c1e9900 */
[----:B-----5:R-:W-:Y:S02]  /*0520*/  @!P5 IMAD.WIDE.U32 R12, R23, 0x4, R12 ;  /* 0x00000004170cd825 */ /* 0x020fe400078e000c */
[----:B------:R-:W5:Y:S04]  /*0530*/  @!P4 LDG.E.CONSTANT R15, desc[UR8][R14.64] ;  /* 0x000000080e0fc981 */ /* 0x000f68000c1e9900 */
[----:B------:R-:W5:Y:S01]  /*0540*/  @!P5 LDG.E.CONSTANT R13, desc[UR8][R12.64] ;  /* 0x000000080c0dd981 */ /* 0x000f62000c1e9900 */
[----:B--2---:R-:W-:-:S06]  /*0550*/  @!P6 IMAD.WIDE.U32 R10, R21, 0x4, R10 ;  /* 0x00000004150ae825 */ /* 0x004fcc00078e000a */
[----:B------:R-:W2:Y:S01]  /*0560*/  @!P6 LDG.E.CONSTANT R11, desc[UR8][R10.64] ;  /* 0x000000080a0be981 */ /* 0x000ea2000c1e9900 */
[----:B------:R-:W-:-:S03]  /*0570*/  UIADD3 UR4, UPT, UPT, UR4, 0x8, URZ ;  /* 0x0000000804047890 */ /* 0x000fc6000fffe0ff */
[----:B---3--:R0:W-:Y:S03]  /*0580*/  @!P1 STS [R8+0x2000], R27 ;  /* 0x0020001b08009388 */ /* 0x0081e60000000800 */
[----:B------:R-:W-:Y:S01]  /*0590*/  ISETP.NE.AND P1, PT, R3, UR4, PT ;  /* 0x0000000403007c0c */ /* 0x000fe2000bf25270 */
[----:B------:R0:W-:Y:S04]  /*05a0*/  @!P2 STS [R8+0x3000], R19 ;  /* 0x003000130800a388 */ /* 0x0001e80000000800 */
[----:B----4-:R0:W-:Y:S04]  /*05b0*/  @!P3 STS [R8+0x4000], R17 ;  /* 0x004000110800b388 */ /* 0x0101e80000000800 */
[----:B-----5:R0:W-:Y:S04]  /*05c0*/  @!P4 STS [R8+0x5000], R15 ;  /* 0x0050000f0800c388 */ /* 0x0201e80000000800 */
[----:B------:R0:W-:Y:S04]  /*05d0*/  @!P5 STS [R8+0x6000], R13 ;  /* 0x0060000d0800d388 */ /* 0x0001e80000000800 */
[----:B--2---:R0:W-:Y:S01]  /*05e0*/  @!P6 STS [R8+0x7000], R11 ;  /* 0x0070000b0800e388 */ /* 0x0041e20000000800 */
[----:B------:R-:W-:Y:S05]  /*05f0*/  @P1 BRA `(.L_x_2) ;  /* 0xfffffffc00081947 */ /* 0x000fea000383ffff */
.L_x_1:
[----:B------:R-:W-:Y:S05]  /*0600*/  @!P0 BRA `(.L_x_0) ;  /* 0x0000000400488947 */ /* 0x000fea0003800000 */
[----:B------:R-:W-:Y:S02]  /*0610*/  ISETP.GE.U32.AND P0, PT, R5, 0x4, PT ;  /* 0x000000040500780c */ /* 0x000fe40003f06070 */
[----:B------:R-:W-:-:S04]  /*0620*/  LOP3.LUT R18, R2, 0x3, RZ, 0xc0, !PT ;  /* 0x0000000302127812 */ /* 0x000fc800078ec0ff */
[----:B------:R-:W-:-:S07]  /*0630*/  ISETP.NE.AND P4, PT, R18, RZ, PT ;  /* 0x000000ff1200720c */ /* 0x000fce0003f85270 */
[----:B------:R-:W-:Y:S06]  /*0640*/  @!P0 BRA `(.L_x_3) ;  /* 0x00000000008c8947 */ /* 0x000fec0003800000 */
[----:B------:R-:W-:-:S04]  /*0650*/  SHF.L.U32 R5, R3, 0xa, RZ ;  /* 0x0000000a03057819 */ /* 0x000fc800000006ff */
[----:B0-----:R-:W-:-:S04]  /*0660*/  LOP3.LUT R8, R5, R6, RZ, 0xfc, !PT ;  /* 0x0000000605087212 */ /* 0x001fc800078efcff */
[C---:B------:R-:W-:Y:S02]  /*0670*/  IADD3 R20, PT, PT, R8.reuse, 0x400, RZ ;  /* 0x0000040008147810 */ /* 0x040fe40007ffe0ff */
[C---:B------:R-:W-:Y:S02]  /*0680*/  IADD3 R22, PT, PT, R8.reuse, 0x800, RZ ;  /* 0x0000080008167810 */ /* 0x040fe40007ffe0ff */
[C---:B------:R-:W-:Y:S02]  /*0690*/  IADD3 R24, PT, PT, R8.reuse, 0xc00, RZ ;  /* 0x00000c0008187810 */ /* 0x040fe40007ffe0ff */
[-C--:B------:R-:W-:Y:S02]  /*06a0*/  ISETP.GE.U32.AND P0, PT, R8, R7.reuse, PT ;  /* 0x000000070800720c */ /* 0x080fe40003f06070 */
[-C--:B------:R-:W-:Y:S02]  /*06b0*/  ISETP.GE.U32.AND P1, PT, R20, R7.reuse, PT ;  /* 0x000000071400720c */ /* 0x080fe40003f26070 */
[----:B------:R-:W-:-:S02]  /*06c0*/  ISETP.GE.U32.AND P2, PT, R22, R7, PT ;  /* 0x000000071600720c */ /* 0x000fc40003f46070 */
[----:B------:R-:W-:-:S07]  /*06d0*/  ISETP.GE.U32.AND P3, PT, R24, R7, PT ;  /* 0x000000071800720c */ /* 0x000fce0003f66070 */
[----:B------:R-:W0:Y:S01]  /*06e0*/  @!P0 LDC.64 R12, c[0x0][0x388] ;  /* 0x0000e200ff0c8b82 */ /* 0x000e220000000a00 */
[CC--:B------:R-:W-:Y:S02]  /*06f0*/  @!P0 IMAD R5, R0.reuse, R7.reuse, R8 ;  /* 0x0000000700058224 */ /* 0x0c0fe400078e0208 */
[CC--:B------:R-:W-:Y:S02]  /*0700*/  @!P1 IMAD R19, R0.reuse, R7.reuse, R20 ;  /* 0x0000000700139224 */ /* 0x0c0fe400078e0214 */
[CC--:B------:R-:W-:Y:S02]  /*0710*/  @!P2 IMAD R21, R0.reuse, R7.reuse, R22 ;  /* 0x000000070015a224 */ /* 0x0c0fe400078e0216 */
[----:B------:R-:W-:Y:S01]  /*0720*/  @!P3 IMAD R23, R0, R7, R24 ;  /* 0x000000070017b224 */ /* 0x000fe200078e0218 */
[----:B------:R-:W1:Y:S08]  /*0730*/  @!P1 LDC.64 R16, c[0x0][0x388] ;  /* 0x0000e200ff109b82 */ /* 0x000e700000000a00 */
[----:B------:R-:W2:Y:S08]  /*0740*/  @!P2 LDC.64 R14, c[0x0][0x388] ;  /* 0x0000e200ff0eab82 */ /* 0x000eb00000000a00 */
[----:B------:R-:W3:Y:S01]  /*0750*/  @!P3 LDC.64 R10, c[0x0][0x388] ;  /* 0x0000e200ff0abb82 */ /* 0x000ee20000000a00 */
[----:B0-----:R-:W-:-:S06]  /*0760*/  @!P0 IMAD.WIDE.U32 R12, R5, 0x4, R12 ;  /* 0x00000004050c8825 */ /* 0x001fcc00078e000c */
[----:B------:R-:W4:Y:S01]  /*0770*/  @!P0 LDG.E.CONSTANT R12, desc[UR8][R12.64] ;  /* 0x000000080c0c8981 */ /* 0x000f22000c1e9900 */
[----:B-1----:R-:W-:-:S06]  /*0780*/  @!P1 IMAD.WIDE.U32 R16, R19, 0x4, R16 ;  /* 0x0000000413109825 */ /* 0x002fcc00078e0010 */
[----:B------:R-:W5:Y:S01]  /*0790*/  @!P1 LDG.E.CONSTANT R16, desc[UR8][R16.64] ;  /* 0x0000000810109981 */ /* 0x000f62000c1e9900 */
[----:B--2---:R-:W-:-:S06]  /*07a0*/  @!P2 IMAD.WIDE.U32 R14, R21, 0x4, R14 ;  /* 0x00000004150ea825 */ /* 0x004fcc00078e000e */
[----:B------:R-:W2:Y:S01]  /*07b0*/  @!P2 LDG.E.CONSTANT R14, desc[UR8][R14.64] ;  /* 0x000000080e0ea981 */ /* 0x000ea2000c1e9900 */
[----:B---3--:R-:W-:-:S06]  /*07c0*/  @!P3 IMAD.WIDE.U32 R10, R23, 0x4, R10 ;  /* 0x00000004170ab825 */ /* 0x008fcc00078e000a */
[----:B------:R-:W3:Y:S01]  /*07d0*/  @!P3 LDG.E.CONSTANT R10, desc[UR8][R10.64] ;  /* 0x000000080a0ab981 */ /* 0x000ee2000c1e9900 */
[----:B------:R-:W0:Y:S01]  /*07e0*/  S2UR UR5, SR_CgaCtaId ;  /* 0x00000000000579c3 */ /* 0x000e220000008800 */
[----:B------:R-:W-:Y:S01]  /*07f0*/  UMOV UR4, 0x400 ;  /* 0x0000040000047882 */ /* 0x000fe20000000000 */
[----:B------:R-:W-:Y:S01]  /*0800*/  IMAD R8, R4, R7, R8 ;  /* 0x0000000704087224 */ /* 0x000fe200078e0208 */
[----:B0-----:R-:W-:-:S06]  /*0810*/  ULEA UR4, UR5, UR4, 0x18 ;  /* 0x0000000405047291 */ /* 0x001fcc000f8ec0ff */
[----:B------:R-:W-:Y:S01]  /*0820*/  LEA R5, R8, UR4, 0x2 ;  /* 0x0000000408057c11 */ /* 0x000fe2000f8e10ff */
[----:B------:R-:W-:-:S04]  /*0830*/  VIADD R3, R3, 0x4 ;  /* 0x0000000403037836 */ /* 0x000fc80000000000 */
[----:B----4-:R1:W-:Y:S04]  /*0840*/  @!P0 STS [R5], R12 ;  /* 0x0000000c05008388 */ /* 0x0103e80000000800 */
[----:B-----5:R1:W-:Y:S04]  /*0850*/  @!P1 STS [R5+0x1000], R16 ;  /* 0x0010001005009388 */ /* 0x0203e80000000800 */
[----:B--2---:R1:W-:Y:S04]  /*0860*/  @!P2 STS [R5+0x2000], R14 ;  /* 0x0020000e0500a388 */ /* 0x0043e80000000800 */
[----:B---3--:R1:W-:Y:S02]  /*0870*/  @!P3 STS [R5+0x3000], R10 ;  /* 0x0030000a0500b388 */ /* 0x0083e40000000800 */
.L_x_3:
[----:B------:R-:W-:Y:S05]  /*0880*/  @!P4 BRA `(.L_x_0) ;  /* 0x0000000000a8c947 */ /* 0x000fea0003800000 */
[----:B------:R-:W-:Y:S02]  /*0890*/  ISETP.NE.AND P0, PT, R18, 0x1, PT ;  /* 0x000000011200780c */ /* 0x000fe40003f05270 */
[----:B-1----:R-:W-:-:S04]  /*08a0*/  LOP3.LUT R5, R2, 0x1, RZ, 0xc0, !PT ;  /* 0x0000000102057812 */ /* 0x002fc800078ec0ff */
[----:B------:R-:W-:-:S07]  /*08b0*/  ISETP.NE.U32.AND P2, PT, R5, 0x1, PT ;  /* 0x000000010500780c */ /* 0x000fce0003f45070 */
[----:B------:R-:W-:Y:S06]  /*08c0*/  @!P0 BRA `(.L_x_4) ;  /* 0x0000000000548947 */ /* 0x000fec0003800000 */
[----:B------:R-:W-:-:S04]  /*08d0*/  SHF.L.U32 R5, R3, 0xa, RZ ;  /* 0x0000000a03057819 */ /* 0x000fc800000006ff */
[----:B------:R-:W-:-:S04]  /*08e0*/  LOP3.LUT R14, R5, R6, RZ, 0xfc, !PT ;  /* 0x00000006050e7212 */ /* 0x000fc800078efcff */
[C---:B0-----:R-:W-:Y:S02]  /*08f0*/  IADD3 R8, PT, PT, R14.reuse, 0x400, RZ ;  /* 0x000004000e087810 */ /* 0x041fe40007ffe0ff */
[-C--:B------:R-:W-:Y:S02]  /*0900*/  ISETP.GE.U32.AND P0, PT, R14, R7.reuse, PT ;  /* 0x000000070e00720c */ /* 0x080fe40003f06070 */
[----:B------:R-:W-:-:S11]  /*0910*/  ISETP.GE.U32.AND P1, PT, R8, R7, PT ;  /* 0x000000070800720c */ /* 0x000fd60003f26070 */
[----:B------:R-:W0:Y:S01]  /*0920*/  @!P0 LDC.64 R10, c[0x0][0x388] ;  /* 0x0000e200ff0a8b82 */ /* 0x000e220000000a00 */
[CC--:B------:R-:W-:Y:S02]  /*0930*/  @!P0 IMAD R5, R0.reuse, R7.reuse, R14 ;  /* 0x0000000700058224 */ /* 0x0c0fe400078e020e */
[----:B------:R-:W-:-:S05]  /*0940*/  @!P1 IMAD R15, R0, R7, R8 ;  /* 0x00000007000f9224 */ /* 0x000fca00078e0208 */
[----:B------:R-:W1:Y:S01]  /*0950*/  @!P1 LDC.64 R12, c[0x0][0x388] ;  /* 0x0000e200ff0c9b82 */ /* 0x000e620000000a00 */
[----:B0-----:R-:W-:-:S06]  /*0960*/  @!P0 IMAD.WIDE.U32 R10, R5, 0x4, R10 ;  /* 0x00000004050a8825 */ /* 0x001fcc00078e000a */
[----:B------:R-:W2:Y:S01]  /*0970*/  @!P0 LDG.E.CONSTANT R10, desc[UR8][R10.64] ;  /* 0x000000080a0a8981 */ /* 0x000ea2000c1e9900 */
[----:B-1----:R-:W-:-:S06]  /*0980*/  @!P1 IMAD.WIDE.U32 R12, R15, 0x4, R12 ;  /* 0x000000040f0c9825 */ /* 0x002fcc00078e000c */
[----:B------:R-:W3:Y:S01]  /*0990*/  @!P1 LDG.E.CONSTANT R12, desc[UR8][R12.64] ;  /* 0x000000080c0c9981 */ /* 0x000ee2000c1e9900 */
[----:B------:R-:W0:Y:S01]  /*09a0*/  S2UR UR5, SR_CgaCtaId ;  /* 0x00000000000579c3 */ /* 0x000e220000008800 */
[----:B------:R-:W-:Y:S01]  /*09b0*/  UMOV UR4, 0x400 ;  /* 0x0000040000047882 */ /* 0x000fe20000000000 */
[----:B------:R-:W-:Y:S01]  /*09c0*/  IMAD R5, R4, R7, R14 ;  /* 0x0000000704057224 */ /* 0x000fe200078e020e */
[----:B0-----:R-:W-:-:S06]  /*09d0*/  ULEA UR4, UR5, UR4, 0x18 ;  /* 0x0000000405047291 */ /* 0x001fcc000f8ec0ff */
[----:B------:R-:W-:Y:S02]  /*09e0*/  LEA R5, R5, UR4, 0x2 ;  /* 0x0000000405057c11 */ /* 0x000fe4000f8e10ff */
[----:B------:R-:W-:-:S03]  /*09f0*/  IADD3 R3, PT, PT, R3, 0x2, RZ ;  /* 0x0000000203037810 */ /* 0x000fc60007ffe0ff */
[----:B--2---:R1:W-:Y:S04]  /*0a00*/  @!P0 STS [R5], R10 ;  /* 0x0000000a05008388 */ /* 0x0043e80000000800 */
[----:B---3--:R1:W-:Y:S02]  /*0a10*/  @!P1 STS [R5+0x1000], R12 ;  /* 0x0010000c05009388 */ /* 0x0083e40000000800 */
.L_x_4:
[----:B------:R-:W-:Y:S05]  /*0a20*/  @P2 BRA `(.L_x_0) ;  /* 0x0000000000402947 */ /* 0x000fea0003800000 */
[----:B------:R-:W-:Y:S01]  /*0a30*/  SHF.L.U32 R3, R3, 0xa, RZ ;  /* 0x0000000a03037819 */ /* 0x000fe200000006ff */
[----:B------:R-:W-:Y:S03]  /*0a40*/  BSSY.RECONVERGENT B0, `(.L_x_0) ;  /* 0x000000e000007945 */ /* 0x000fe60003800200 */
[----:B------:R-:W-:-:S04]  /*0a50*/  LOP3.LUT R6, R3, R6, RZ, 0xfc, !PT ;  /* 0x0000000603067212 */ /* 0x000fc800078efcff */
[----:B------:R-:W-:-:S13]  /*0a60*/  ISETP.GE.U32.AND P0, PT, R6, R7, PT ;  /* 0x000000070600720c */ /* 0x000fda0003f06070 */
[----:B------:R-:W-:Y:S05]  /*0a70*/  @P0 BRA `(.L_x_5) ;  /* 0x0000000000280947 */ /* 0x000fea0003800000 */
[----:B01----:R-:W0:Y:S01]  /*0a80*/  LDC.64 R10, c[0x0][0x388] ;  /* 0x0000e200ff0a7b82 */ /* 0x003e220000000a00 */
[----:B------:R-:W-:-:S04]  /*0a90*/  IMAD R3, R0, R7, R6 ;  /* 0x0000000700037224 */ /* 0x000fc800078e0206 */
[----:B0-----:R-:W-:-:S06]  /*0aa0*/  IMAD.WIDE.U32 R10, R3, 0x4, R10 ;  /* 0x00000004030a7825 */ /* 0x001fcc00078e000a */
[----:B------:R-:W2:Y:S01]  /*0ab0*/  LDG.E.CONSTANT R10, desc[UR8][R10.64] ;  /* 0x000000080a0a7981 */ /* 0x000ea2000c1e9900 */
[----:B------:R-:W0:Y:S01]  /*0ac0*/  S2UR UR5, SR_CgaCtaId ;  /* 0x00000000000579c3 */ /* 0x000e220000008800 */
[----:B------:R-:W-:Y:S01]  /*0ad0*/  UMOV UR4, 0x400 ;  /* 0x0000040000047882 */ /* 0x000fe20000000000 */
[----:B------:R-:W-:Y:S01]  /*0ae0*/  IMAD R3, R4, R7, R6 ;  /* 0x0000000704037224 */ /* 0x000fe200078e0206 */
[----:B0-----:R-:W-:-:S06]  /*0af0*/  ULEA UR4, UR5, UR4, 0x18 ;  /* 0x0000000405047291 */ /* 0x001fcc000f8ec0ff */
[----:B------:R-:W-:-:S05]  /*0b00*/  LEA R3, R3, UR4, 0x2 ;  /* 0x0000000403037c11 */ /* 0x000fca000f8e10ff */
[----:B--2---:R2:W-:Y:S02]  /*0b10*/  STS [R3], R10 ;  /* 0x0000000a03007388 */ /* 0x0045e40000000800 */
.L_x_5:
[----:B------:R-:W-:Y:S05]  /*0b20*/  BSYNC.RECONVERGENT B0 ;  /* 0x0000000000007941 */ /* 0x000fea0003800200 */
.L_x_0:
[----:B------:R-:W3:Y:S01]  /*0b30*/  LDCU UR4, c[0x0][0x390] ;  /* 0x00007200ff0477ac */ /* 0x000ee20008000800 */
[----:B------:R-:W-:Y:S01]  /*0b40*/  BAR.SYNC.DEFER_BLOCKING 0x0 ;  /* 0x0000000000007b1d */ /* 0x000fe20000010000 */
[----:B------:R-:W-:-:S04]  /*0b50*/  ISETP.GE.AND P0, PT, R2, 0x1, PT ;  /* 0x000000010200780c */ /* 0x000fc80003f06270 */
[----:B---3--:R-:W-:-:S13]  /*0b60*/  ISETP.GE.OR P0, PT, R9, UR4, !P0 ;  /* 0x0000000409007c0c */ /* 0x008fda000c706670 */
[----:B------:R-:W-:Y:S05]  /*0b70*/  @P0 EXIT ;  /* 0x000000000000094d */ /* 0x000fea0003800000 */
[----:B------:R-:W-:Y:S01]  /*0b80*/  ISETP.GE.AND P0, PT, R7, 0x1, PT ;  /* 0x000000010700780c */ /* 0x000fe20003f06270 */
[----:B--2---:R-:W-:-:S12]  /*0b90*/  IMAD R3, R9, R2, RZ ;  /* 0x0000000209037224 */ /* 0x004fd800078e02ff */
[----:B------:R-:W-:Y:S05]  /*0ba0*/  @!P0 BRA `(.L_x_6) ;  /* 0x0000001000a08947 */ /* 0x000fea0003800000 */
[----:B------:R-:W2:Y:S01]  /*0bb0*/  LDCU UR4, c[0x0][0x3a8] ;  /* 0x00007500ff0477ac */ /* 0x000ea20008000800 */
[----:B------:R-:W-:Y:S01]  /*0bc0*/  IMAD R4, R4, R7, RZ ;  /* 0x0000000704047224 */ /* 0x000fe200078e02ff */
[----:B-1----:R-:W-:Y:S01]  /*0bd0*/  IADD3 R5, PT, PT, R7, -0x1, RZ ;  /* 0xffffffff07057810 */ /* 0x002fe20007ffe0ff */
[----:B--2---:R-:W-:-:S09]  /*0be0*/  UISETP.NE.AND UP0, UPT, UR4, 0x1, UPT ;  /* 0x000000010400788c */ /* 0x004fd2000bf05270 */
[----:B------:R-:W-:Y:S05]  /*0bf0*/  BRA.U UP0, `(.L_x_7) ;  /* 0x0000000900507547 */ /* 0x000fea000b800000 */
[----:B------:R-:W1:Y:S01]  /*0c00*/  S2UR UR5, SR_CgaCtaId ;  /* 0x00000000000579c3 */ /* 0x000e620000008800 */
[----:B------:R-:W-:Y:S01]  /*0c10*/  UMOV UR4, 0x400 ;  /* 0x0000040000047882 */ /* 0x000fe20000000000 */
[----:B------:R-:W-:Y:S02]  /*0c20*/  ISETP.GE.U32.AND P0, PT, R5, 0x7, PT ;  /* 0x000000070500780c */ /* 0x000fe40003f06070 */
[C---:B------:R-:W-:Y:S02]  /*0c30*/  LOP3.LUT R5, R7.reuse, 0x7ffffff8, RZ, 0xc0, !PT ;  /* 0x7ffffff807057812 */ /* 0x040fe400078ec0ff */
[C---:B------:R-:W-:Y:S02]  /*0c40*/  LOP3.LUT R6, R7.reuse, 0x7, RZ, 0xc0, !PT ;  /* 0x0000000707067812 */ /* 0x040fe400078ec0ff */
[----:B------:R-:W-:Y:S02]  /*0c50*/  LOP3.LUT R7, R7, 0x3, RZ, 0xc0, !PT ;  /* 0x0000000307077812 */ /* 0x000fe400078ec0ff */
[----:B0-----:R-:W-:Y:S01]  /*0c60*/  IADD3 R8, PT, PT, -R5, RZ, RZ ;  /* 0x000000ff05087210 */ /* 0x001fe20007ffe1ff */
[----:B-1----:R-:W-:-:S06]  /*0c70*/  ULEA UR4, UR5, UR4, 0x18 ;  /* 0x0000000405047291 */ /* 0x002fcc000f8ec0ff */
[----:B------:R-:W-:Y:S01]  /*0c80*/  LEA R9, R4, UR4, 0x2 ;  /* 0x0000000404097c11 */ /* 0x000fe2000f8e10ff */
[----:B------:R-:W-:-:S03]  /*0c90*/  UMOV UR4, URZ ;  /* 0x000000ff00047c82 */ /* 0x000fc60008000000 */
[----:B------:R-:W-:-:S07]  /*0ca0*/  IADD3 R9, PT, PT, R9, 0x10, RZ ;  /* 0x0000001009097810 */ /* 0x000fce0007ffe0ff */
.L_x_14:
[----:B0-----:R-:W0:Y:S01]  /*0cb0*/  LDC R11, c[0x0][0x390] ;  /* 0x0000e400ff0b7b82 */ /* 0x001e220000000800 */
[----:B------:R-:W-:Y:S01]  /*0cc0*/  IADD3 R10, PT, PT, R3, UR4, RZ ;  /* 0x00000004030a7c10 */ /* 0x000fe2000fffe0ff */
[----:B------:R-:W-:Y:S03]  /*0cd0*/  BSSY.RECONVERGENT B0, `(.L_x_8) ;  /* 0x0000081000007945 */ /* 0x000fe60003800200 */
[----:B0-----:R-:W-:-:S13]  /*0ce0*/  ISETP.GE.AND P1, PT, R10, R11, PT ;  /* 0x0000000b0a00720c */ /* 0x001fda0003f26270 */
[----:B------:R-:W-:Y:S05]  /*0cf0*/  @P1 BRA `(.L_x_9) ;  /* 0x0000000400f81947 */ /* 0x000fea0003800000 */
[----:B------:R-:W0:Y:S01]  /*0d00*/  LDC.64 R12, c[0x0][0x3a0] ;  /* 0x0000e800ff0c7b82 */ /* 0x000e220000000a00 */
[----:B------:R-:W-:Y:S02]  /*0d10*/  IMAD R15, R0, R11, R10 ;  /* 0x0000000b000f7224 */ /* 0x000fe400078e020a */
[----:B------:R-:W-:Y:S01]  /*0d20*/  HFMA2 R27, -RZ, RZ, 0, 0 ;  /* 0x00000000ff1b7431 */ /* 0x000fe200000001ff */
[----:B------:R-:W-:Y:S01]  /*0d30*/  MOV R23, RZ ;  /* 0x000000ff00177202 */ /* 0x000fe20000000f00 */
[----:B0-----:R-:W-:Y:S01]  /*0d40*/  IMAD.WIDE R12, R15, 0x4, R12 ;  /* 0x000000040f0c7825 */ /* 0x001fe200078e020c */
[----:B------:R-:W-:Y:S06]  /*0d50*/  @!P0 BRA `(.L_x_10) ;  /* 0x0000000000cc8947 */ /* 0x000fec0003800000 */
[----:B------:R-:W0:Y:S01]  /*0d60*/  LDC.64 R14, c[0x0][0x380] ;  /* 0x0000e000ff0e7b82 */ /* 0x000e220000000a00 */
[----:B------:R-:W-:Y:S01]  /*0d70*/  IMAD.MOV.U32 R27, RZ, RZ, RZ ;  /* 0x000000ffff1b7224 */ /* 0x000fe200078e00ff */
[----:B------:R-:W-:Y:S02]  /*0d80*/  MOV R22, R9 ;  /* 0x0000000900167202 */ /* 0x000fe40000000f00 */
[----:B------:R-:W-:Y:S02]  /*0d90*/  MOV R24, R10 ;  /* 0x0000000a00187202 */ /* 0x000fe40000000f00 */
[----:B------:R-:W-:-:S07]  /*0da0*/  MOV R23, R8 ;  /* 0x0000000800177202 */ /* 0x000fce0000000f00 */
.L_x_11:
[----:B0-----:R-:W-:Y:S01]  /*0db0*/  IMAD.WIDE R18, R24, 0x4, R14 ;  /* 0x0000000418127825 */ /* 0x001fe200078e020e */
[----:B------:R-:W0:Y:S04]  /*0dc0*/  LDS R17, [R22+-0x10] ;  /* 0xfffff00016117984 */ /* 0x000e280000000800 */
[----:B------:R-:W0:Y:S01]  /*0dd0*/  LDG.E.CONSTANT R16, desc[UR8][R18.64] ;  /* 0x0000000812107981 */ /* 0x000e22000c1e9900 */
[----:B------:R-:W-:-:S03]  /*0de0*/  IMAD.WIDE R28, R11, 0x4, R18 ;  /* 0x000000040b1c7825 */ /* 0x000fc600078e0212 */
[----:B------:R-:W1:Y:S04]  /*0df0*/  LDS R26, [R22+-0xc] ;  /* 0xfffff400161a7984 */ /* 0x000e680000000800 */
[----:B------:R2:W1:Y:S02]  /*0e00*/  LDG.E.CONSTANT R21, desc[UR8][R28.64] ;  /* 0x000000081c157981 */ /* 0x000464000c1e9900 */
[----:B--2---:R-:W-:-:S05]  /*0e10*/  IMAD.WIDE R28, R11, 0x4, R28 ;  /* 0x000000040b1c7825 */ /* 0x004fca00078e021c */
[----:B------:R-:W2:Y:S01]  /*0e20*/  LDG.E.CONSTANT R20, desc[UR8][R28.64] ;  /* 0x000000081c147981 */ /* 0x000ea2000c1e9900 */
[----:B------:R-:W-:-:S05]  /*0e30*/  IMAD.WIDE R18, R11, 0x4, R28 ;  /* 0x000000040b127825 */ /* 0x000fca00078e021c */
[----:B------:R1:W3:Y:S01]  /*0e40*/  LDG.E.CONSTANT R25, desc[UR8][R18.64] ;  /* 0x0000000812197981 */ /* 0x0002e2000c1e9900 */
[----:B0-----:R-:W-:-:S04]  /*0e50*/  FADD R16, R16, -R17 ;  /* 0x8000001110107221 */ /* 0x001fc80000000000 */
[----:B------:R-:W-:Y:S01]  /*0e60*/  FADD R27, |R16|, R27 ;  /* 0x0000001b101b7221 */ /* 0x000fe20000000200 */
[----:B------:R-:W-:-:S04]  /*0e70*/  IMAD.WIDE R16, R11, 0x4, R18 ;  /* 0x000000040b107825 */ /* 0x000fc800078e0212 */
[----:B-1----:R-:W-:Y:S02]  /*0e80*/  FADD R18, R21, -R26 ;  /* 0x8000001a15127221 */ /* 0x002fe40000000000 */
[----:B------:R-:W2:Y:S04]  /*0e90*/  LDS R21, [R22+-0x8] ;  /* 0xfffff80016157984 */ /* 0x000ea80000000800 */
[----:B------:R0:W4:Y:S01]  /*0ea0*/  LDG.E.CONSTANT R26, desc[UR8][R16.64] ;  /* 0x00000008101a7981 */ /* 0x000122000c1e9900 */
[----:B------:R-:W-:Y:S01]  /*0eb0*/  FADD R27, R27, |R18| ;  /* 0x400000121b1b7221 */ /* 0x000fe20000000000 */
[----:B0-----:R-:W-:-:S05]  /*0ec0*/  IMAD.WIDE R16, R11, 0x4, R16 ;  /* 0x000000040b107825 */ /* 0x001fca00078e0210 */
[----:B------:R0:W5:Y:S01]  /*0ed0*/  LDG.E.CONSTANT R28, desc[UR8][R16.64] ;  /* 0x00000008101c7981 */ /* 0x000162000c1e9900 */
[----:B------:R-:W-:-:S05]  /*0ee0*/  IMAD.WIDE R18, R11, 0x4, R16 ;  /* 0x000000040b127825 */ /* 0x000fca00078e0210 */
[----:B------:R1:W5:Y:S04]  /*0ef0*/  LDG.E.CONSTANT R29, desc[UR8][R18.64] ;  /* 0x00000008121d7981 */ /* 0x000368000c1e9900 */
[----:B0-----:R-:W-:Y:S01]  /*0f00*/  LDS R17, [R22] ;  /* 0x0000000016117984 */ /* 0x001fe20000000800 */
[----:B--2---:R-:W-:Y:S01]  /*0f10*/  FADD R16, R20, -R21 ;  /* 0x8000001514107221 */ /* 0x004fe20000000000 */
[----:B------:R-:W-:Y:S02]  /*0f20*/  IMAD.WIDE R20, R11, 0x4, R18 ;  /* 0x000000040b147825 */ /* 0x000fe400078e0212 */
[----:B-1----:R-:W3:Y:S04]  /*0f30*/  LDS R18, [R22+-0x4] ;  /* 0xfffffc0016127984 */ /* 0x002ee80000000800 */
[----:B------:R-:W2:Y:S01]  /*0f40*/  LDG.E.CONSTANT R20, desc[UR8][R20.64] ;  /* 0x0000000814147981 */ /* 0x000ea2000c1e9900 */
[----:B------:R-:W-:-:S03]  /*0f50*/  FADD R27, R27, |R16| ;  /* 0x400000101b1b7221 */ /* 0x000fc60000000000 */
[----:B------:R-:W-:Y:S01]  /*0f60*/  LDS R16, [R22+0x8] ;  /* 0x0000080016107984 */ /* 0x000fe20000000800 */
[----:B---3--:R-:W-:-:S04]  /*0f70*/  FADD R25, R25, -R18 ;  /* 0x8000001219197221 */ /* 0x008fc80000000000 */
[----:B------:R-:W-:Y:S02]  /*0f80*/  FADD R25, R27, |R25| ;  /* 0x400000191b197221 */ /* 0x000fe40000000000 */
[----:B------:R-:W5:Y:S01]  /*0f90*/  LDS R27, [R22+0x4] ;  /* 0x00000400161b7984 */ /* 0x000f620000000800 */
[----:B------:R-:W-:-:S04]  /*0fa0*/  IADD3 R23, PT, PT, R23, 0x8, RZ ;  /* 0x0000000817177810 */ /* 0x000fc80007ffe0ff */
[----:B------:R-:W-:Y:S02]  /*0fb0*/  ISETP.NE.AND P1, PT, R23, RZ, PT ;  /* 0x000000ff1700720c */ /* 0x000fe40003f25270 */
[----:B------:R-:W-:Y:S01]  /*0fc0*/  LEA R24, R11, R24, 0x3 ;  /* 0x000000180b187211 */ /* 0x000fe200078e18ff */
[----:B----4-:R-:W-:Y:S02]  /*0fd0*/  FADD R26, R26, -R17 ;  /* 0x800000111a1a7221 */ /* 0x010fe40000000000 */
[----:B------:R0:W2:Y:S02]  /*0fe0*/  LDS R17, [R22+0xc] ;  /* 0x00000c0016117984 */ /* 0x0000a40000000800 */
[----:B------:R-:W-:Y:S01]  /*0ff0*/  FADD R25, R25, |R26| ;  /* 0x4000001a19197221 */ /* 0x000fe20000000000 */
[----:B-----5:R-:W-:-:S04]  /*1000*/  FADD R28, R28, -R27 ;  /* 0x8000001b1c1c7221 */ /* 0x020fc80000000000 */
[----:B------:R-:W-:Y:S01]  /*1010*/  FADD R25, R25, |R28| ;  /* 0x4000001c19197221 */ /* 0x000fe20000000000 */
[----:B------:R-:W-:-:S04]  /*1020*/  FADD R16, R29, -R16 ;  /* 0x800000101d107221 */ /* 0x000fc80000000000 */
[----:B------:R-:W-:Y:S01]  /*1030*/  FADD R16, R25, |R16| ;  /* 0x4000001019107221 */ /* 0x000fe20000000000 */
[----:B0-----:R-:W-:Y:S01]  /*1040*/  IADD3 R22, PT, PT, R22, 0x20, RZ ;  /* 0x0000002016167810 */ /* 0x001fe20007ffe0ff */
[----:B--2---:R-:W-:-:S04]  /*1050*/  FADD R17, R20, -R17 ;  /* 0x8000001114117221 */ /* 0x004fc80000000000 */
[----:B------:R-:W-:Y:S01]  /*1060*/  FADD R27, R16, |R17| ;  /* 0x40000011101b7221 */ /* 0x000fe20000000000 */
[----:B------:R-:W-:Y:S06]  /*1070*/  @P1 BRA `(.L_x_11) ;  /* 0xfffffffc004c1947 */ /* 0x000fec000383ffff */
[----:B------:R-:W-:-:S07]  /*1080*/  MOV R23, R5 ;  /* 0x0000000500177202 */ /* 0x000fce0000000f00 */
.L_x_10:
[----:B------:R-:W-:-:S13]  /*1090*/  ISETP.NE.AND P1, PT, R6, RZ, PT ;  /* 0x000000ff0600720c */ /* 0x000fda0003f25270 */
[----:B------:R-:W-:Y:S05]  /*10a0*/  @!P1 BRA `(.L_x_12) ;  /* 0x0000000400089947 */ /* 0x000fea0003800000 */
[----:B------:R-:W-:Y:S02]  /*10b0*/  IADD3 R14, PT, PT, R6, -0x1, RZ ;  /* 0xffffffff060e7810 */ /* 0x000fe40007ffe0ff */
[----:B------:R-:W-:Y:S02]  /*10c0*/  ISETP.NE.AND P2, PT, R7, RZ, PT ;  /* 0x000000ff0700720c */ /* 0x000fe40003f45270 */
[----:B------:R-:W-:-:S13]  /*10d0*/  ISETP.GE.U32.AND P1, PT, R14, 0x3, PT ;  /* 0x000000030e00780c */ /* 0x000fda0003f26070 */
[----:B------:R-:W-:Y:S05]  /*10e0*/  @!P1 BRA `(.L_x_13) ;  /* 0x0000000000709947 */ /* 0x000fea0003800000 */
[----:B------:R-:W0:Y:S01]  /*10f0*/  LDC.64 R20, c[0x0][0x380] ;  /* 0x0000e000ff147b82 */ /* 0x000e220000000a00 */
[----:B------:R-:W-:-:S04]  /*1100*/  IMAD R15, R23, R11, R10 ;  /* 0x0000000b170f7224 */ /* 0x000fc800078e020a */
[----:B0-----:R-:W-:-:S04]  /*1110*/  IMAD.WIDE R20, R15, 0x4, R20 ;  /* 0x000000040f147825 */ /* 0x001fc800078e0214 */
[C---:B------:R-:W-:Y:S02]  /*1120*/  IMAD.WIDE R18, R11.reuse, 0x4, R20 ;  /* 0x000000040b127825 */ /* 0x040fe400078e0214 */
[----:B------:R0:W2:Y:S02]  /*1130*/  LDG.E.CONSTANT R20, desc[UR8][R20.64] ;  /* 0x0000000814147981 */ /* 0x0000a4000c1e9900 */
[C---:B------:R-:W-:Y:S02]  /*1140*/  IMAD.WIDE R16, R11.reuse, 0x4, R18 ;  /* 0x000000040b107825 */ /* 0x040fe400078e0212 */
[----:B------:R1:W3:Y:S02]  /*1150*/  LDG.E.CONSTANT R18, desc[UR8][R18.64] ;  /* 0x0000000812127981 */ /* 0x0002e4000c1e9900 */
[----:B------:R-:W-:Y:S02]  /*1160*/  IMAD.WIDE R14, R11, 0x4, R16 ;  /* 0x000000040b0e7825 */ /* 0x000fe400078e0210 */
[----:B------:R-:W4:Y:S04]  /*1170*/  LDG.E.CONSTANT R16, desc[UR8][R16.64] ;  /* 0x0000000810107981 */ /* 0x000f28000c1e9900 */
[----:B------:R-:W5:Y:S01]  /*1180*/  LDG.E.CONSTANT R14, desc[UR8][R14.64] ;  /* 0x000000080e0e7981 */ /* 0x000f62000c1e9900 */
[----:B------:R-:W0:Y:S01]  /*1190*/  S2UR UR6, SR_CgaCtaId ;  /* 0x00000000000679c3 */ /* 0x000e220000008800 */
[----:B------:R-:W-:Y:S01]  /*11a0*/  UMOV UR5, 0x400 ;  /* 0x0000040000057882 */ /* 0x000fe20000000000 */
[----:B------:R-:W-:-:S02]  /*11b0*/  IADD3 R22, PT, PT, R4, R23, RZ ;  /* 0x0000001704167210 */ /* 0x000fc40007ffe0ff */
[----:B------:R-:W-:Y:S01]  /*11c0*/  IADD3 R23, PT, PT, R23, 0x4, RZ ;  /* 0x0000000417177810 */ /* 0x000fe20007ffe0ff */
[----:B0-----:R-:W-:-:S06]  /*11d0*/  ULEA UR5, UR6, UR5, 0x18 ;  /* 0x0000000506057291 */ /* 0x001fcc000f8ec0ff */
[----:B------:R-:W-:-:S05]  /*11e0*/  LEA R22, R22, UR5, 0x2 ;  /* 0x0000000516167c11 */ /* 0x000fca000f8e10ff */
[----:B------:R-:W2:Y:S04]  /*11f0*/  LDS R21, [R22] ;  /* 0x0000000016157984 */ /* 0x000ea80000000800 */
[----:B------:R-:W3:Y:S04]  /*1200*/  LDS R25, [R22+0x4] ;  /* 0x0000040016197984 */ /* 0x000ee80000000800 */
[----:B-1----:R-:W4:Y:S04]  /*1210*/  LDS R19, [R22+0x8] ;  /* 0x0000080016137984 */ /* 0x002f280000000800 */
[----:B------:R-:W5:Y:S01]  /*1220*/  LDS R29, [R22+0xc] ;  /* 0x00000c00161d7984 */ /* 0x000f620000000800 */
[----:B--2---:R-:W-:-:S04]  /*1230*/  FADD R20, R20, -R21 ;  /* 0x8000001514147221 */ /* 0x004fc80000000000 */
[----:B------:R-:W-:Y:S01]  /*1240*/  FADD R20, R27, |R20| ;  /* 0x400000141b147221 */ /* 0x000fe20000000000 */
[----:B---3--:R-:W-:-:S04]  /*1250*/  FADD R25, R18, -R25 ;  /* 0x8000001912197221 */ /* 0x008fc80000000000 */
[----:B------:R-:W-:Y:S01]  /*1260*/  FADD R20, R20, |R25| ;  /* 0x4000001914147221 */ /* 0x000fe20000000000 */
[----:B----4-:R-:W-:Y:S01]  /*1270*/  FADD R19, R16, -R19 ;  /* 0x8000001310137221 */ /* 0x010fe20000000000 */
[----:B-----5:R-:W-:-:S03]  /*1280*/  FADD R14, R14, -R29 ;  /* 0x8000001d0e0e7221 */ /* 0x020fc60000000000 */
[----:B------:R-:W-:-:S04]  /*1290*/  FADD R19, R20, |R19| ;  /* 0x4000001314137221 */ /* 0x000fc80000000000 */
[----:B------:R-:W-:-:S07]  /*12a0*/  FADD R27, R19, |R14| ;  /* 0x4000000e131b7221 */ /* 0x000fce0000000000 */
.L_x_13:
[----:B------:R-:W-:Y:S05]  /*12b0*/  @!P2 BRA `(.L_x_12) ;  /* 0x000000000084a947 */ /* 0x000fea0003800000 */
[----:B------:R-:W0:Y:S01]  /*12c0*/  LDC R14, c[0x0][0x394] ;  /* 0x0000e500ff0e7b82 */ /* 0x000e220000000800 */
[----:B------:R-:W-:-:S13]  /*12d0*/  ISETP.NE.AND P1, PT, R7, 0x1, PT ;  /* 0x000000010700780c */ /* 0x000fda0003f25270 */
[----:B------:R-:W1:Y:S01]  /*12e0*/  @P1 LDC.64 R16, c[0x0][0x380] ;  /* 0x0000e000ff101b82 */ /* 0x000e620000000a00 */
[C---:B------:R-:W-:Y:S02]  /*12f0*/  @P1 IMAD R19, R23.reuse, R11, R10 ;  /* 0x0000000b17131224 */ /* 0x040fe400078e020a */
[----:B------:R-:W-:Y:S01]  /*1300*/  @P1 IMAD.IADD R18, R4, 0x1, R23 ;  /* 0x0000000104121824 */ /* 0x000fe200078e0217 */
[----:B------:R-:W-:Y:S02]  /*1310*/  @P1 IADD3 R23, PT, PT, R23, 0x2, RZ ;  /* 0x0000000217171810 */ /* 0x000fe40007ffe0ff */
[----:B0-----:R-:W-:-:S13]  /*1320*/  LOP3.LUT P2, RZ, R14, 0x1, RZ, 0xc0, !PT ;  /* 0x000000010eff7812 */ /* 0x001fda000784c0ff */
[----:B------:R-:W0:Y:S01]  /*1330*/  @P2 LDC.64 R14, c[0x0][0x380] ;  /* 0x0000e000ff0e2b82 */ /* 0x000e220000000a00 */
[----:B-1----:R-:W-:-:S04]  /*1340*/  @P1 IMAD.WIDE R16, R19, 0x4, R16 ;  /* 0x0000000413101825 */ /* 0x002fc800078e0210 */
[----:B------:R-:W-:Y:S02]  /*1350*/  @P2 IMAD R19, R23, R11, R10 ;  /* 0x0000000b17132224 */ /* 0x000fe400078e020a */
[----:B------:R-:W-:Y:S02]  /*1360*/  @P1 IMAD.WIDE R10, R11, 0x4, R16 ;  /* 0x000000040b0a1825 */ /* 0x000fe400078e0210 */
[----:B------:R1:W2:Y:S04]  /*1370*/  @P1 LDG.E.CONSTANT R16, desc[UR8][R16.64] ;  /* 0x0000000810101981 */ /* 0x0002a8000c1e9900 */
[----:B------:R3:W4:Y:S01]  /*1380*/  @P1 LDG.E.CONSTANT R10, desc[UR8][R10.64] ;  /* 0x000000080a0a1981 */ /* 0x000722000c1e9900 */
[----:B0-----:R-:W-:-:S06]  /*1390*/  @P2 IMAD.WIDE R14, R19, 0x4, R14 ;  /* 0x00000004130e2825 */ /* 0x001fcc00078e020e */
[----:B------:R-:W5:Y:S01]  /*13a0*/  @P2 LDG.E.CONSTANT R14, desc[UR8][R14.64] ;  /* 0x000000080e0e2981 */ /* 0x000f62000c1e9900 */
[----:B------:R-:W0:Y:S01]  /*13b0*/  @P1 S2R R20, SR_CgaCtaId ;  /* 0x0000000000141919 */ /* 0x000e220000008800 */
[----:B------:R-:W3:Y:S01]  /*13c0*/  @P2 S2R R21, SR_CgaCtaId ;  /* 0x0000000000152919 */ /* 0x000ee20000008800 */
[----:B------:R-:W-:Y:S02]  /*13d0*/  @P1 MOV R19, 0x400 ;  /* 0x0000040000131802 */ /* 0x000fe40000000f00 */
[----:B-1----:R-:W-:Y:S02]  /*13e0*/  @P2 IADD3 R17, PT, PT, R4, R23, RZ ;  /* 0x0000001704112210 */ /* 0x002fe40007ffe0ff */
[----:B0-----:R-:W-:Y:S02]  /*13f0*/  @P1 LEA R19, R20, R19, 0x18 ;  /* 0x0000001314131211 */ /* 0x001fe400078ec0ff */
[----:B------:R-:W-:Y:S02]  /*1400*/  @P2 MOV R20, 0x400 ;  /* 0x0000040000142802 */ /* 0x000fe40000000f00 */
[----:B------:R-:W-:-:S02]  /*1410*/  @P1 LEA R18, R18, R19, 0x2 ;  /* 0x0000001312121211 */ /* 0x000fc400078e10ff */
[----:B---3--:R-:W-:-:S03]  /*1420*/  @P2 LEA R20, R21, R20, 0x18 ;  /* 0x0000001415142211 */ /* 0x008fc600078ec0ff */
[----:B------:R-:W2:Y:S01]  /*1430*/  @P1 LDS R19, [R18] ;  /* 0x0000000012131984 */ /* 0x000ea20000000800 */
[----:B------:R-:W-:-:S03]  /*1440*/  @P2 LEA R17, R17, R20, 0x2 ;  /* 0x0000001411112211 */ /* 0x000fc600078e10ff */
[----:B------:R-:W4:Y:S04]  /*1450*/  @P1 LDS R11, [R18+0x4] ;  /* 0x00000400120b1984 */ /* 0x000f280000000800 */
[----:B------:R-:W5:Y:S01]  /*1460*/  @P2 LDS R17, [R17] ;  /* 0x0000000011112984 */ /* 0x000f620000000800 */
[----:B--2---:R-:W-:Y:S01]  /*1470*/  @P1 FADD R16, R16, -R19 ;  /* 0x8000001310101221 */ /* 0x004fe20000000000 */
[----:B----4-:R-:W-:-:S03]  /*1480*/  @P1 FADD R11, R10, -R11 ;  /* 0x8000000b0a0b1221 */ /* 0x010fc60000000000 */
[----:B------:R-:W-:-:S04]  /*1490*/  @P1 FADD R16, R27, |R16| ;  /* 0x400000101b101221 */ /* 0x000fc80000000000 */
[----:B------:R-:W-:Y:S01]  /*14a0*/  @P1 FADD R27, R16, |R11| ;  /* 0x4000000b101b1221 */ /* 0x000fe20000000000 */
[----:B-----5:R-:W-:-:S04]  /*14b0*/  @P2 FADD R14, R14, -R17 ;  /* 0x800000110e0e2221 */ /* 0x020fc80000000000 */
[----:B------:R-:W-:-:S07]  /*14c0*/  @P2 FADD R27, R27, |R14| ;  /* 0x4000000e1b1b2221 */ /* 0x000fce0000000000 */
.L_x_12:
[----:B------:R0:W-:Y:S02]  /*14d0*/  STG.E desc[UR8][R12.64], R27 ;  /* 0x0000001b0c007986 */ /* 0x0001e4000c101908 */
.L_x_9:
[----:B------:R-:W-:Y:S05]  /*14e0*/  BSYNC.RECONVERGENT B0 ;  /* 0x0000000000007941 */ /* 0x000fea0003800200 */
.L_x_8:
[----:B------:R-:W-:-:S06]  /*14f0*/  UIADD3 UR5, UPT, UPT, UR4, 0x1, URZ ;  /* 0x0000000104057890 */ /* 0x000fcc000fffe0ff */
[----:B------:R-:W-:-:S13]  /*1500*/  ISETP.NE.AND P1, PT, R2, UR5, PT ;  /* 0x0000000502007c0c */ /* 0x000fda000bf25270 */
[----:B------:R-:W-:Y:S05]  /*1510*/  @!P1 EXIT ;  /* 0x000000000000994d */ /* 0x000fea0003800000 */
[----:B------:R-:W-:Y:S01]  /*1520*/  UMOV UR4, UR5 ;  /* 0x0000000500047c82 */ /* 0x000fe20008000000 */
[----:B------:R-:W-:Y:S05]  /*1530*/  BRA `(.L_x_14) ;  /* 0xfffffff400dc7947 */ /* 0x000fea000383ffff */
.L_x_7:
[C---:B0-----:R-:W-:Y:S01]  /*1540*/  LOP3.LUT R11, R7.reuse, 0x7, RZ, 0xc0, !PT ;  /* 0x00000007070b7812 */ /* 0x041fe200078ec0ff */
[----:B------:R-:W-:Y:S01]  /*1550*/  UMOV UR4, URZ ;  /* 0x000000ff00047c82 */ /* 0x000fe20008000000 */
[----:B------:R-:W-:Y:S02]  /*1560*/  LOP3.LUT R28, R7, 0x3, RZ, 0xc0, !PT ;  /* 0x00000003071c7812 */ /* 0x000fe400078ec0ff */
[----:B------:R-:W-:Y:S02]  /*1570*/  IADD3 R6, PT, PT, R11, -0x1, RZ ;  /* 0xffffffff0b067810 */ /* 0x000fe40007ffe0ff */
[----:B------:R-:W-:Y:S02]  /*1580*/  ISETP.GE.U32.AND P0, PT, R5, 0x7, PT ;  /* 0x000000070500780c */ /* 0x000fe40003f06070 */
[----:B------:R-:W-:Y:S02]  /*1590*/  ISETP.GE.U32.AND P1, PT, R6, 0x3, PT ;  /* 0x000000030600780c */ /* 0x000fe40003f26070 */
[----:B------:R-:W-:-:S11]  /*15a0*/  LOP3.LUT R7, R7, 0x7ffffff8, RZ, 0xc0, !PT ;  /* 0x7ffffff807077812 */ /* 0x000fd600078ec0ff */
.L_x_21:
[----:B0-----:R-:W0:Y:S01]  /*15b0*/  LDC R5, c[0x0][0x390] ;  /* 0x0000e400ff057b82 */ /* 0x001e220000000800 */
[----:B------:R-:W-:Y:S01]  /*15c0*/  IADD3 R6, PT, PT, R3, UR4, RZ ;  /* 0x0000000403067c10 */ /* 0x000fe2000fffe0ff */
[----:B------:R-:W-:Y:S03]  /*15d0*/  BSSY.RECONVERGENT B0, `(.L_x_15) ;  /* 0x0000080000007945 */ /* 0x000fe60003800200 */
[----:B0-----:R-:W-:-:S13]  /*15e0*/  ISETP.GE.AND P2, PT, R6, R5, PT ;  /* 0x000000050600720c */ /* 0x001fda0003f46270 */
[----:B------:R-:W-:Y:S05]  /*15f0*/  @P2 BRA `(.L_x_16) ;  /* 0x0000000400f42947 */ /* 0x000fea0003800000 */
[----:B------:R-:W0:Y:S01]  /*1600*/  LDC.64 R14, c[0x0][0x3a0] ;  /* 0x0000e800ff0e7b82 */ /* 0x000e220000000a00 */
[----:B------:R-:W-:Y:S01]  /*1610*/  IMAD R13, R0, R5, R6 ;  /* 0x00000005000d7224 */ /* 0x000fe200078e0206 */
[----:B------:R-:W-:-:S03]  /*1620*/  CS2R R8, SRZ ;  /* 0x0000000000087805 */ /* 0x000fc6000001ff00 */
[----:B0-----:R-:W-:Y:S01]  /*1630*/  IMAD.WIDE R14, R13, 0x4, R14 ;  /* 0x000000040d0e7825 */ /* 0x001fe200078e020e */
[----:B------:R-:W-:Y:S06]  /*1640*/  @!P0 BRA `(.L_x_17) ;  /* 0x0000000000d48947 */ /* 0x000fec0003800000 */
[----:B------:R-:W0:Y:S01]  /*1650*/  S2UR UR6, SR_CgaCtaId ;  /* 0x00000000000679c3 */ /* 0x000e220000008800 */
[----:B------:R-:W-:Y:S01]  /*1660*/  HFMA2 R8, -RZ, RZ, 0, 0 ;  /* 0x00000000ff087431 */ /* 0x000fe200000001ff */
[----:B------:R-:W-:-:S06]  /*1670*/  UMOV UR5, 0x400 ;  /* 0x0000040000057882 */ /* 0x000fcc0000000000 */
[----:B------:R-:W1:Y:S01]  /*1680*/  LDC.64 R12, c[0x0][0x380] ;  /* 0x0000e000ff0c7b82 */ /* 0x000e620000000a00 */
[----:B0-----:R-:W-:-:S03]  /*1690*/  ULEA UR6, UR6, UR5, 0x18 ;  /* 0x0000000506067291 */ /* 0x001fc6000f8ec0ff */
[----:B------:R-:W-:-:S09]  /*16a0*/  UMOV UR5, URZ ;  /* 0x000000ff00057c82 */ /* 0x000fd20008000000 */
.L_x_18:
[----:B------:R-:W-:-:S04]  /*16b0*/  IMAD R27, R5, UR5, R6 ;  /* 0x00000005051b7c24 */ /* 0x000fc8000f8e0206 */
[----:B-1----:R-:W-:-:S05]  /*16c0*/  IMAD.WIDE R26, R27, 0x4, R12 ;  /* 0x000000041b1a7825 */ /* 0x002fca00078e020c */
[----:B------:R0:W2:Y:S02]  /*16d0*/  LDG.E.CONSTANT R9, desc[UR8][R26.64] ;  /* 0x000000081a097981 */ /* 0x0000a4000c1e9900 */
[----:B0-----:R-:W-:-:S05]  /*16e0*/  IMAD.WIDE R26, R5, 0x4, R26 ;  /* 0x00000004051a7825 */ /* 0x001fca00078e021a */
[----:B------:R0:W3:Y:S01]  /*16f0*/  LDG.E.CONSTANT R10, desc[UR8][R26.64] ;  /* 0x000000081a0a7981 */ /* 0x0000e2000c1e9900 */
[----:B------:R-:W-:-:S05]  /*1700*/  IMAD.WIDE R24, R5, 0x4, R26 ;  /* 0x0000000405187825 */ /* 0x000fca00078e021a */
[----:B------:R1:W4:Y:S01]  /*1710*/  LDG.E.CONSTANT R29, desc[UR8][R24.64] ;  /* 0x00000008181d7981 */ /* 0x000322000c1e9900 */
[----:B------:R-:W-:-:S04]  /*1720*/  IMAD.WIDE R20, R5, 0x4, R24 ;  /* 0x0000000405147825 */ /* 0x000fc800078e0218 */
[C---:B------:R-:W-:Y:S02]  /*1730*/  IMAD.WIDE R16, R5.reuse, 0x4, R20 ;  /* 0x0000000405107825 */ /* 0x040fe400078e0214 */
[----:B------:R5:W4:Y:S02]  /*1740*/  LDG.E.CONSTANT R20, desc[UR8][R20.64] ;  /* 0x0000000814147981 */ /* 0x000b24000c1e9900 */
[C---:B------:R-:W-:Y:S02]  /*1750*/  IMAD.WIDE R18, R5.reuse, 0x4, R16 ;  /* 0x0000000405127825 */ /* 0x040fe400078e0210 */
[----:B------:R-:W4:Y:S02]  /*1760*/  LDG.E.CONSTANT R16, desc[UR8][R16.64] ;  /* 0x0000000810107981 */ /* 0x000f24000c1e9900 */
[C---:B------:R-:W-:Y:S02]  /*1770*/  IMAD.WIDE R22, R5.reuse, 0x4, R18 ;  /* 0x0000000405167825 */ /* 0x040fe400078e0212 */
[----:B------:R5:W4:Y:S02]  /*1780*/  LDG.E.CONSTANT R18, desc[UR8][R18.64] ;  /* 0x0000000812127981 */ /* 0x000b24000c1e9900 */
[----:B0-----:R-:W-:-:S02]  /*1790*/  IMAD.WIDE R26, R5, 0x4, R22 ;  /* 0x00000004051a7825 */ /* 0x001fc400078e0216 */
[----:B------:R3:W4:Y:S04]  /*17a0*/  LDG.E.CONSTANT R17, desc[UR8][R22.64] ;  /* 0x0000000816117981 */ /* 0x000728000c1e9900 */
[----:B------:R-:W4:Y:S01]  /*17b0*/  LDG.E.CONSTANT R26, desc[UR8][R26.64] ;  /* 0x000000081a1a7981 */ /* 0x000f22000c1e9900 */
[----:B-1----:R-:W-:Y:S01]  /*17c0*/  IADD3 R24, PT, PT, R4, UR5, RZ ;  /* 0x0000000504187c10 */ /* 0x002fe2000fffe0ff */
[----:B------:R-:W-:-:S03]  /*17d0*/  UIADD3 UR5, UPT, UPT, UR5, 0x8, URZ ;  /* 0x0000000805057890 */ /* 0x000fc6000fffe0ff */
[----:B------:R-:W-:-:S03]  /*17e0*/  LEA R24, R24, UR6, 0x2 ;  /* 0x0000000618187c11 */ /* 0x000fc6000f8e10ff */
[----:B------:R-:W-:Y:S02]  /*17f0*/  ISETP.NE.AND P2, PT, R7, UR5, PT ;  /* 0x0000000507007c0c */ /* 0x000fe4000bf45270 */
[----:B------:R-:W2:Y:S04]  /*1800*/  LDS R25, [R24] ;  /* 0x0000000018197984 */ /* 0x000ea80000000800 */
[----:B-----5:R-:W3:Y:S04]  /*1810*/  LDS R21, [R24+0x4] ;  /* 0x0000040018157984 */ /* 0x020ee80000000800 */
[----:B------:R-:W4:Y:S01]  /*1820*/  LDS R19, [R24+0xc] ;  /* 0x00000c0018137984 */ /* 0x000f220000000800 */
[----:B--2---:R-:W-:-:S03]  /*1830*/  FADD R25, R9, -R25 ;  /* 0x8000001909197221 */ /* 0x004fc60000000000 */
[----:B------:R-:W0:Y:S01]  /*1840*/  LDS R9, [R24+0x8] ;  /* 0x0000080018097984 */ /* 0x000e220000000800 */
[----:B------:R-:W-:Y:S01]  /*1850*/  FFMA R8, R25, R25, R8 ;  /* 0x0000001919087223 */ /* 0x000fe20000000008 */
[----:B---3--:R-:W-:Y:S02]  /*1860*/  FADD R23, R10, -R21 ;  /* 0x800000150a177221 */ /* 0x008fe40000000000 */
[----:B------:R-:W1:Y:S02]  /*1870*/  LDS R21, [R24+0x10] ;  /* 0x0000100018157984 */ /* 0x000e640000000800 */
[----:B------:R-:W-:Y:S02]  /*1880*/  FFMA R10, R23, R23, R8 ;  /* 0x00000017170a7223 */ /* 0x000fe40000000008 */
[----:B------:R-:W2:Y:S04]  /*1890*/  LDS R23, [R24+0x14] ;  /* 0x0000140018177984 */ /* 0x000ea80000000800 */
[----:B------:R-:W3:Y:S01]  /*18a0*/  LDS R8, [R24+0x18] ;  /* 0x0000180018087984 */ /* 0x000ee20000000800 */
[----:B----4-:R-:W-:Y:S01]  /*18b0*/  FADD R19, R20, -R19 ;  /* 0x8000001314137221 */ /* 0x010fe20000000000 */
[----:B0-----:R-:W-:-:S02]  /*18c0*/  FADD R29, R29, -R9 ;  /* 0x800000091d1d7221 */ /* 0x001fc40000000000 */
[----:B------:R-:W0:Y:S02]  /*18d0*/  LDS R9, [R24+0x1c] ;  /* 0x00001c0018097984 */ /* 0x000e240000000800 */
[----:B------:R-:W-:-:S04]  /*18e0*/  FFMA R10, R29, R29, R10 ;  /* 0x0000001d1d0a7223 */ /* 0x000fc8000000000a */
[----:B------:R-:W-:Y:S01]  /*18f0*/  FFMA R10, R19, R19, R10 ;  /* 0x00000013130a7223 */ /* 0x000fe2000000000a */
[----:B-1----:R-:W-:-:S04]  /*1900*/  FADD R21, R16, -R21 ;  /* 0x8000001510157221 */ /* 0x002fc80000000000 */
[----:B------:R-:W-:Y:S01]  /*1910*/  FFMA R10, R21, R21, R10 ;  /* 0x00000015150a7223 */ /* 0x000fe2000000000a */
[----:B--2---:R-:W-:Y:S01]  /*1920*/  FADD R23, R18, -R23 ;  /* 0x8000001712177221 */ /* 0x004fe20000000000 */
[----:B---3--:R-:W-:-:S03]  /*1930*/  FADD R17, R17, -R8 ;  /* 0x8000000811117221 */ /* 0x008fc60000000000 */
[----:B------:R-:W-:-:S04]  /*1940*/  FFMA R10, R23, R23, R10 ;  /* 0x00000017170a7223 */ /* 0x000fc8000000000a */
[----:B------:R-:W-:Y:S01]  /*1950*/  FFMA R10, R17, R17, R10 ;  /* 0x00000011110a7223 */ /* 0x000fe2000000000a */
[----:B0-----:R-:W-:-:S04]  /*1960*/  FADD R9, R26, -R9 ;  /* 0x800000091a097221 */ /* 0x001fc80000000000 */
[----:B------:R-:W-:Y:S01]  /*1970*/  FFMA R8, R9, R9, R10 ;  /* 0x0000000909087223 */ /* 0x000fe2000000000a */
[----:B------:R-:W-:Y:S06]  /*1980*/  @P2 BRA `(.L_x_18) ;  /* 0xfffffffc00482947 */ /* 0x000fec000383ffff */
[----:B------:R-:W-:-:S07]  /*1990*/  MOV R9, R7 ;  /* 0x0000000700097202 */ /* 0x000fce0000000f00 */
.L_x_17:
[----:B------:R-:W-:-:S13]  /*19a0*/  ISETP.NE.AND P2, PT, R11, RZ, PT ;  /* 0x000000ff0b00720c */ /* 0x000fda0003f45270 */
[----:B------:R-:W-:Y:S05]  /*19b0*/  @!P2 BRA `(.L_x_19) ;  /* 0x000000040000a947 */ /* 0x000fea0003800000 */
[----:B------:R-:W-:Y:S01]  /*19c0*/  ISETP.NE.AND P2, PT, R28, RZ, PT ;  /* 0x000000ff1c00720c */ /* 0x000fe20003f45270 */
[----:B------:R-:W-:-:S12]  /*19d0*/  @!P1 BRA `(.L_x_20) ;  /* 0x0000000000709947 */ /* 0x000fd80003800000 */
        /* <DEDUP_REMOVED lines=21> */
[----:B------:R-:W-:Y:S01]  /*1b30*/  FFMA R8, R21, R21, R8 ;  /* 0x0000001515087223 */ /* 0x000fe20000000008 */
[----:B---3--:R-:W-:-:S04]  /*1b40*/  FADD R23, R16, -R23 ;  /* 0x8000001710177221 */ /* 0x008fc80000000000 */
[----:B------:R-:W-:Y:S01]  /*1b50*/  FFMA R8, R23, R23, R8 ;  /* 0x0000001717087223 */ /* 0x000fe20000000008 */
[----:B----4-:R-:W-:Y:S01]  /*1b60*/  FADD R17, R12, -R17 ;  /* 0x800000110c117221 */ /* 0x010fe20000000000 */
[----:B-----5:R-:W-:-:S03]  /*1b70*/  FADD R25, R18, -R25 ;  /* 0x8000001912197221 */ /* 0x020fc60000000000 */
[----:B------:R-:W-:-:S04]  /*1b80*/  FFMA R8, R17, R17, R8 ;  /* 0x0000001111087223 */ /* 0x000fc80000000008 */
[----:B------:R-:W-:-:S07]  /*1b90*/  FFMA R8, R25, R25, R8 ;  /* 0x0000001919087223 */ /* 0x000fce0000000008 */
.L_x_20:
[----:B------:R-:W-:Y:S05]  /*1ba0*/  @!P2 BRA `(.L_x_19) ;  /* 0x000000000084a947 */ /* 0x000fea0003800000 */
[----:B------:R-:W0:Y:S01]  /*1bb0*/  LDC R10, c[0x0][0x394] ;  /* 0x0000e500ff0a7b82 */ /* 0x000e220000000800 */
[----:B------:R-:W-:-:S13]  /*1bc0*/  ISETP.NE.AND P2, PT, R28, 0x1, PT ;  /* 0x000000011c00780c */ /* 0x000fda0003f45270 */
[----:B------:R-:W1:Y:S01]  /*1bd0*/  @P2 LDC.64 R16, c[0x0][0x380] ;  /* 0x0000e000ff102b82 */ /* 0x000e620000000a00 */
[C---:B------:R-:W-:Y:S01]  /*1be0*/  @P2 IMAD R19, R9.reuse, R5, R6 ;  /* 0x0000000509132224 */ /* 0x040fe200078e0206 */
[----:B0-----:R-:W-:Y:S01]  /*1bf0*/  LOP3.LUT P3, RZ, R10, 0x1, RZ, 0xc0, !PT ;  /* 0x000000010aff7812 */ /* 0x001fe2000786c0ff */
[----:B------:R-:W-:Y:S01]  /*1c00*/  @P2 IMAD.IADD R10, R4, 0x1, R9 ;  /* 0x00000001040a2824 */ /* 0x000fe200078e0209 */
[----:B------:R-:W-:-:S11]  /*1c10*/  @P2 IADD3 R9, PT, PT, R9, 0x2, RZ ;  /* 0x0000000209092810 */ /* 0x000fd60007ffe0ff */
[----:B------:R-:W0:Y:S01]  /*1c20*/  @P3 LDC.64 R12, c[0x0][0x380] ;  /* 0x0000e000ff0c3b82 */ /* 0x000e220000000a00 */
[----:B-1----:R-:W-:-:S04]  /*1c30*/  @P2 IMAD.WIDE R16, R19, 0x4, R16 ;  /* 0x0000000413102825 */ /* 0x002fc800078e0210 */
[----:B------:R-:W-:Y:S02]  /*1c40*/  @P3 IMAD R21, R9, R5, R6 ;  /* 0x0000000509153224 */ /* 0x000fe400078e0206 */
[----:B------:R-:W-:Y:S02]  /*1c50*/  @P2 IMAD.WIDE R18, R5, 0x4, R16 ;  /* 0x0000000405122825 */ /* 0x000fe400078e0210 */
[----:B------:R-:W2:Y:S04]  /*1c60*/  @P2 LDG.E.CONSTANT R16, desc[UR8][R16.64] ;  /* 0x0000000810102981 */ /* 0x000ea8000c1e9900 */
[----:B------:R-:W3:Y:S01]  /*1c70*/  @P2 LDG.E.CONSTANT R18, desc[UR8][R18.64] ;  /* 0x0000000812122981 */ /* 0x000ee2000c1e9900 */
[----:B0-----:R-:W-:-:S06]  /*1c80*/  @P3 IMAD.WIDE R12, R21, 0x4, R12 ;  /* 0x00000004150c3825 */ /* 0x001fcc00078e020c */
[----:B------:R0:W4:Y:S01]  /*1c90*/  @P3 LDG.E.CONSTANT R12, desc[UR8][R12.64] ;  /* 0x000000080c0c3981 */ /* 0x000122000c1e9900 */
[----:B------:R-:W1:Y:S01]  /*1ca0*/  @P2 S2R R6, SR_CgaCtaId ;  /* 0x0000000000062919 */ /* 0x000e620000008800 */
[----:B------:R-:W5:Y:S01]  /*1cb0*/  @P3 S2R R21, SR_CgaCtaId ;  /* 0x0000000000153919 */ /* 0x000f620000008800 */
[----:B------:R-:W-:-:S04]  /*1cc0*/  @P2 MOV R5, 0x400 ;  /* 0x0000040000052802 */ /* 0x000fc80000000f00 */
[----:B-1----:R-:W-:Y:S02]  /*1cd0*/  @P2 LEA R5, R6, R5, 0x18 ;  /* 0x0000000506052211 */ /* 0x002fe400078ec0ff */
[----:B------:R-:W-:Y:S02]  /*1ce0*/  @P3 MOV R6, 0x400 ;  /* 0x0000040000063802 */ /* 0x000fe40000000f00 */
[----:B------:R-:W-:Y:S02]  /*1cf0*/  @P2 LEA R10, R10, R5, 0x2 ;  /* 0x000000050a0a2211 */ /* 0x000fe400078e10ff */
[----:B-----5:R-:W-:Y:S02]  /*1d00*/  @P3 LEA R6, R21, R6, 0x18 ;  /* 0x0000000615063211 */ /* 0x020fe400078ec0ff */
[----:B------:R-:W-:Y:S01]  /*1d10*/  @P3 IADD3 R5, PT, PT, R4, R9, RZ ;  /* 0x0000000904053210 */ /* 0x000fe20007ffe0ff */
[----:B0-----:R-:W-:Y:S04]  /*1d20*/  @P2 LDS R13, [R10+0x4] ;  /* 0x000004000a0d2984 */ /* 0x001fe80000000800 */
[----:B------:R-:W2:Y:S01]  /*1d30*/  @P2 LDS R9, [R10] ;  /* 0x000000000a092984 */ /* 0x000ea20000000800 */
[----:B------:R-:W-:-:S06]  /*1d40*/  @P3 LEA R5, R5, R6, 0x2 ;  /* 0x0000000605053211 */ /* 0x000fcc00078e10ff */
[----:B------:R-:W4:Y:S01]  /*1d50*/  @P3 LDS R5, [R5] ;  /* 0x0000000005053984 */ /* 0x000f220000000800 */
[----:B--2---:R-:W-:Y:S01]  /*1d60*/  @P2 FADD R9, R16, -R9 ;  /* 0x8000000910092221 */ /* 0x004fe20000000000 */
[----:B---3--:R-:W-:-:S03]  /*1d70*/  @P2 FADD R13, R18, -R13 ;  /* 0x8000000d120d2221 */ /* 0x008fc60000000000 */
[----:B------:R-:W-:-:S04]  /*1d80*/  @P2 FFMA R6, R9, R9, R8 ;  /* 0x0000000909062223 */ /* 0x000fc80000000008 */
[----:B------:R-:W-:Y:S01]  /*1d90*/  @P2 FFMA R8, R13, R13, R6 ;  /* 0x0000000d0d082223 */ /* 0x000fe20000000006 */
[----:B----4-:R-:W-:-:S04]  /*1da0*/  @P3 FADD R9, R12, -R5 ;  /* 0x800000050c093221 */ /* 0x010fc80000000000 */
[----:B------:R-:W-:-:S07]  /*1db0*/  @P3 FFMA R8, R9, R9, R8 ;  /* 0x0000000909083223 */ /* 0x000fce0000000008 */
.L_x_19:
[----:B------:R0:W-:Y:S02]  /*1dc0*/  STG.E desc[UR8][R14.64], R8 ;  /* 0x000000080e007986 */ /* 0x0001e4000c101908 */
.L_x_16:
[----:B------:R-:W-:Y:S05]  /*1dd0*/  BSYNC.RECONVERGENT B0 ;  /* 0x0000000000007941 */ /* 0x000fea0003800200 */
.L_x_15:
[----:B------:R-:W-:-:S06]  /*1de0*/  UIADD3 UR5, UPT, UPT, UR4, 0x1, URZ ;  /* 0x0000000104057890 */ /* 0x000fcc000fffe0ff */
[----:B------:R-:W-:-:S13]  /*1df0*/  ISETP.NE.AND P2, PT, R2, UR5, PT ;  /* 0x0000000502007c0c */ /* 0x000fda000bf45270 */
[----:B------:R-:W-:Y:S05]  /*1e00*/  @!P2 EXIT ;  /* 0x000000000000a94d */ /* 0x000fea0003800000 */
[----:B------:R-:W-:Y:S01]  /*1e10*/  UMOV UR4, UR5 ;  /* 0x0000000500047c82 */ /* 0x000fe20008000000 */
[----:B------:R-:W-:Y:S05]  /*1e20*/  BRA `(.L_x_21) ;  /* 0xfffffff400e07947 */ /* 0x000fea000383ffff */
.L_x_6:
[C---:B------:R-:W-:Y:S01]  /*1e30*/  ISETP.GE.U32.AND P0, PT, R2.reuse, 0x4, PT ;  /* 0x000000040200780c */ /* 0x040fe20003f06070 */
[----:B0-----:R-:W-:Y:S01]  /*1e40*/  HFMA2 R8, -RZ, RZ, 0, 0 ;  /* 0x00000000ff087431 */ /* 0x001fe200000001ff */
[----:B-1----:R-:W-:-:S04]  /*1e50*/  LOP3.LUT R10, R2, 0x3, RZ, 0xc0, !PT ;  /* 0x00000003020a7812 */ /* 0x002fc800078ec0ff */
[----:B------:R-:W-:-:S07]  /*1e60*/  ISETP.NE.AND P4, PT, R10, RZ, PT ;  /* 0x000000ff0a00720c */ /* 0x000fce0003f85270 */
[----:B------:R-:W-:Y:S06]  /*1e70*/  @!P0 BRA `(.L_x_22) ;  /* 0x0000000000548947 */ /* 0x000fec0003800000 */
[----:B------:R-:W0:Y:S01]  /*1e80*/  LDC.64 R6, c[0x0][0x3a0] ;  /* 0x0000e800ff067b82 */ /* 0x000e220000000a00 */
[----:B------:R-:W-:Y:S01]  /*1e90*/  LOP3.LUT R8, R2, 0x7ffffffc, RZ, 0xc0, !PT ;  /* 0x7ffffffc02087812 */ /* 0x000fe200078ec0ff */
[----:B------:R-:W1:Y:S01]  /*1ea0*/  LDCU UR5, c[0x0][0x390] ;  /* 0x00007200ff0577ac */ /* 0x000e620008000800 */
[----:B------:R-:W-:-:S05]  /*1eb0*/  UMOV UR4, URZ ;  /* 0x000000ff00047c82 */ /* 0x000fca0008000000 */
.L_x_23:
[----:B------:R-:W-:Y:S01]  /*1ec0*/  IADD3 R5, PT, PT, R3, UR4, RZ ;  /* 0x0000000403057c10 */ /* 0x000fe2000fffe0ff */
[----:B------:R-:W-:-:S03]  /*1ed0*/  UIADD3 UR4, UPT, UPT, UR4, 0x4, URZ ;  /* 0x0000000404047890 */ /* 0x000fc6000fffe0ff */
[C---:B------:R-:W-:Y:S02]  /*1ee0*/  IADD3 R2, PT, PT, R5.reuse, 0x1, RZ ;  /* 0x0000000105027810 */ /* 0x040fe40007ffe0ff */
[C---:B------:R-:W-:Y:S02]  /*1ef0*/  IADD3 R4, PT, PT, R5.reuse, 0x2, RZ ;  /* 0x0000000205047810 */ /* 0x040fe40007ffe0ff */
[----:B------:R-:W-:Y:S02]  /*1f00*/  IADD3 R9, PT, PT, R5, 0x3, RZ ;  /* 0x0000000305097810 */ /* 0x000fe40007ffe0ff */
[----:B-1----:R-:W-:Y:S02]  /*1f10*/  ISETP.GE.AND P1, PT, R2, UR5, PT ;  /* 0x0000000502007c0c */ /* 0x002fe4000bf26270 */
[----:B------:R-:W-:Y:S02]  /*1f20*/  ISETP.GE.AND P2, PT, R4, UR5, PT ;  /* 0x0000000504007c0c */ /* 0x000fe4000bf46270 */
[----:B------:R-:W-:-:S02]  /*1f30*/  ISETP.GE.AND P3, PT, R9, UR5, PT ;  /* 0x0000000509007c0c */ /* 0x000fc4000bf66270 */
[----:B------:R-:W-:Y:S01]  /*1f40*/  ISETP.GE.AND P0, PT, R5, UR5, PT ;  /* 0x0000000505007c0c */ /* 0x000fe2000bf06270 */
[----:B------:R-:W-:-:S04]  /*1f50*/  IMAD R5, R0, UR5, R5 ;  /* 0x0000000500057c24 */ /* 0x000fc8000f8e0205 */
[----:B0-----:R-:W-:-:S05]  /*1f60*/  IMAD.WIDE R4, R5, 0x4, R6 ;  /* 0x0000000405047825 */ /* 0x001fca00078e0206 */
[----:B------:R2:W-:Y:S04]  /*1f70*/  @!P1 STG.E desc[UR8][R4.64+0x4], RZ ;  /* 0x000004ff04009986 */ /* 0x0005e8000c101908 */
[----:B------:R2:W-:Y:S04]  /*1f80*/  @!P2 STG.E desc[UR8][R4.64+0x8], RZ ;  /* 0x000008ff0400a986 */ /* 0x0005e8000c101908 */
[----:B------:R2:W-:Y:S04]  /*1f90*/  @!P3 STG.E desc[UR8][R4.64+0xc], RZ ;  /* 0x00000cff0400b986 */ /* 0x0005e8000c101908 */
[----:B------:R2:W-:Y:S01]  /*1fa0*/  @!P0 STG.E desc[UR8][R4.64], RZ ;  /* 0x000000ff04008986 */ /* 0x0005e2000c101908 */
[----:B------:R-:W-:-:S13]  /*1fb0*/  ISETP.NE.AND P0, PT, R8, UR4, PT ;  /* 0x0000000408007c0c */ /* 0x000fda000bf05270 */
[----:B--2---:R-:W-:Y:S05]  /*1fc0*/  @P0 BRA `(.L_x_23) ;  /* 0xfffffffc00bc0947 */ /* 0x004fea000383ffff */
.L_x_22:
[----:B------:R-:W-:Y:S05]  /*1fd0*/  @!P4 EXIT ;  /* 0x000000000000c94d */ /* 0x000fea0003800000 */
[----:B------:R-:W0:Y:S01]  /*1fe0*/  LDCU UR5, c[0x0][0x390] ;  /* 0x00007200ff0577ac */ /* 0x000e220008000800 */
[----:B------:R-:W-:-:S05]  /*1ff0*/  UMOV UR4, URZ ;  /* 0x000000ff00047c82 */ /* 0x000fca0008000000 */
.L_x_24:
[----:B------:R-:W-:Y:S01]  /*2000*/  IADD3 R7, PT, PT, R3, R8, RZ ;  /* 0x0000000803077210 */ /* 0x000fe20007ffe0ff */
[----:B------:R-:W-:Y:S01]  /*2010*/  UIADD3 UR4, UPT, UPT, UR4, 0x1, URZ ;  /* 0x0000000104047890 */ /* 0x000fe2000fffe0ff */
[----:B------:R-:W-:Y:S02]  /*2020*/  IADD3 R8, PT, PT, R8, 0x1, RZ ;  /* 0x0000000108087810 */ /* 0x000fe40007ffe0ff */
[----:B0-----:R-:W-:-:S13]  /*2030*/  ISETP.GE.AND P0, PT, R7, UR5, PT ;  /* 0x0000000507007c0c */ /* 0x001fda000bf06270 */
[----:B------:R-:W0:Y:S01]  /*2040*/  @!P0 LDC.64 R4, c[0x0][0x3a0] ;  /* 0x0000e800ff048b82 */ /* 0x000e220000000a00 */
[----:B------:R-:W-:-:S04]  /*2050*/  @!P0 IMAD R7, R0, UR5, R7 ;  /* 0x0000000500078c24 */ /* 0x000fc8000f8e0207 */
[----:B0-----:R-:W-:-:S05]  /*2060*/  @!P0 IMAD.WIDE R4, R7, 0x4, R4 ;  /* 0x0000000407048825 */ /* 0x001fca00078e0204 */
[----:B------:R1:W-:Y:S01]  /*2070*/  @!P0 STG.E desc[UR8][R4.64], RZ ;  /* 0x000000ff04008986 */ /* 0x0003e2000c101908 */
[----:B------:R-:W-:-:S13]  /*2080*/  ISETP.NE.AND P0, PT, R10, UR4, PT ;  /* 0x000000040a007c0c */ /* 0x000fda000bf05270 */
[----:B-1----:R-:W-:Y:S05]  /*2090*/  @P0 BRA `(.L_x_24) ;  /* 0xfffffffc00d80947 */ /* 0x002fea000383ffff */
[----:B------:R-:W-:Y:S05]  /*20a0*/  EXIT ;  /* 0x000000000000794d */ /* 0x000fea0003800000 */
.L_x_25:
[----:B------:R-:W-:-:S00]  /*20b0*/  BRA `(.L_x_25) ;  /* 0xfffffffc00fc7947 */ /* 0x000fc0000383ffff */
[----:B------:R-:W-:-:S00]  /*20c0*/  NOP ;  /* 0x0000000000007918 */ /* 0x000fc00000000000 */
        /* <DEDUP_REMOVED lines=11> */
.L_x_81:


//--------------------- .text._Z24distances_test_in_sharedPKfS0_iiiPfi --------------------------
	.section	.text._Z24distances_test_in_sharedPKfS0_iiiPfi,"ax",@progbits
	.align	128
        .global         _Z24distances_test_in_sharedPKfS0_iiiPfi
        .type           _Z24distances_test_in_sharedPKfS0_iiiPfi,@function
        .size           _Z24distances_test_in_sharedPKfS0_iiiPfi,(.L_x_82 - _Z24distances_test_in_sharedPKfS0_iiiPfi)
        .other          _Z24distances_test_in_sharedPKfS0_iiiPfi,@"STO_CUDA_ENTRY STV_DEFAULT"
_Z24distances_test_in_sharedPKfS0_iiiPfi:
.text._Z24distances_test_in_sharedPKfS0_iiiPfi:
        /* <DEDUP_REMOVED lines=14> */
[----:B0-----:R-:W-:Y:S02]  /*00e0*/  USHF.R.S32.HI UR4, URZ, 0x1f, UR8 ;  /* 0x0000001fff047899 */ /* 0x001fe40008011408 */
[----:B------:R-:W-:Y:S02]  /*00f0*/  ULOP3.LUT UP0, URZ, UR8, 0x3ff, URZ, 0xc0, !UPT ;  /* 0x000003ff08ff7892 */ /* 0x000fe4000f80c0ff */
[----:B------:R-:W-:-:S04]  /*0100*/  ULEA.HI UR4, UR4, UR8, URZ, 0xa ;  /* 0x0000000804047291 */ /* 0x000fc8000f8f50ff */
[----:B------:R-:W-:Y:S02]  /*0110*/  USHF.R.S32.HI UR5, URZ, 0xa, UR4 ;  /* 0x0000000aff057899 */ /* 0x000fe40008011404 */
[----:B------:R-:W-:-:S03]  /*0120*/  ULEA.HI.SX32 UR6, UR4, 0x1, 0x16 ;  /* 0x0000000104067891 */ /* 0x000fc6000f8fb2ff */
[----:B------:R-:W-:-:S04]  /*0130*/  @!UP0 UIADD3 UR6, UPT, UPT, UR5, URZ, URZ ;  /* 0x000000ff05068290 */ /* 0x000fc8000fffe0ff */
[----:B------:R-:W-:-:S09]  /*0140*/  UISETP.GE.AND UP0, UPT, UR6, 0x1, UPT ;  /* 0x000000010600788c */ /* 0x000fd2000bf06270 */
[----:B-1----:R-:W-:Y:S05]  /*0150*/  BRA.U !UP0, `(.L_x_26) ;  /* 0x0000000908747547 */ /* 0x002fea000b800000 */
[----:B------:R-:W-:Y:S02]  /*0160*/  UISETP.GE.U32.AND UP1, UPT, UR6, 0x8, UPT ;  /* 0x000000080600788c */ /* 0x000fe4000bf26070 */
[----:B------:R-:W-:Y:S01]  /*0170*/  ULOP3.LUT UR13, UR6, 0x7, URZ, 0xc0, !UPT ;  /* 0x00000007060d7892 */ /* 0x000fe2000f8ec0ff */
[----:B------:R-:W-:-:S03]  /*0180*/  UMOV UR4, URZ ;  /* 0x000000ff00047c82 */ /* 0x000fc60008000000 */
[----:B------:R-:W-:-:S03]  /*0190*/  UISETP.NE.AND UP0, UPT, UR13, URZ, UPT ;  /* 0x000000ff0d00728c */ /* 0x000fc6000bf05270 */
[----:B------:R-:W-:Y:S08]  /*01a0*/  BRA.U !UP1, `(.L_x_27) ;  /* 0x0000000509147547 */ /* 0x000ff0000b800000 */
[----:B------:R-:W0:Y:S01]  /*01b0*/  S2UR UR7, SR_CgaCtaId ;  /* 0x00000000000779c3 */ /* 0x000e220000008800 */
[----:B------:R-:W-:Y:S01]  /*01c0*/  ULOP3.LUT UR9, UR6, 0x7ffffff8, URZ, 0xc0, !UPT ;  /* 0x7ffffff806097892 */ /* 0x000fe2000f8ec0ff */
[----:B------:R-:W-:Y:S01]  /*01d0*/  UMOV UR4, 0x400 ;  /* 0x0000040000047882 */ /* 0x000fe20000000000 */
[----:B------:R-:W1:Y:S01]  /*01e0*/  LDCU UR8, c[0x0][0x394] ;  /* 0x00007280ff0877ac */ /* 0x000e620008000800 */
[----:B------:R-:W-:Y:S01]  /*01f0*/  UMOV UR5, URZ ;  /* 0x000000ff00057c82 */ /* 0x000fe20008000000 */
[----:B0-----:R-:W-:-:S03]  /*0200*/  ULEA UR7, UR7, UR4, 0x18 ;  /* 0x0000000407077291 */ /* 0x001fc6000f8ec0ff */
[----:B-1----:R-:W-:-:S09]  /*0210*/  UMOV UR4, UR9 ;  /* 0x0000000900047c82 */ /* 0x002fd20008000000 */
.L_x_28:
[----:B------:R-:W-:-:S06]  /*0220*/  USHF.L.U32 UR12, UR5, 0xa, URZ ;  /* 0x0000000a050c7899 */ /* 0x000fcc00080006ff */
[----:B------:R-:W-:-:S04]  /*0230*/  LOP3.LUT R23, R8, UR12, RZ, 0xfc, !PT ;  /* 0x0000000c08177c12 */ /* 0x000fc8000f8efcff */
[----:B------:R-:W-:-:S13]  /*0240*/  ISETP.GE.U32.AND P2, PT, R23, UR8, PT ;  /* 0x0000000817007c0c */ /* 0x000fda000bf46070 */
[----:B0-----:R-:W0:Y:S01]  /*0250*/  @!P2 LDC.64 R2, c[0x0][0x388] ;  /* 0x0000e200ff02ab82 */ /* 0x001e220000000a00 */
[----:B------:R-:W-:-:S04]  /*0260*/  @!P2 IMAD R5, R6, UR8, R23 ;  /* 0x000000080605ac24 */ /* 0x000fc8000f8e0217 */
[----:B0-----:R-:W-:-:S06]  /*0270*/  @!P2 IMAD.WIDE.U32 R2, R5, 0x4, R2 ;  /* 0x000000040502a825 */ /* 0x001fcc00078e0002 */
[----:B------:R-:W2:Y:S01]  /*0280*/  @!P2 LDG.E.CONSTANT R3, desc[UR10][R2.64] ;  /* 0x0000000a0203a981 */ /* 0x000ea2000c1e9900 */
[----:B------:R-:W-:Y:S01]  /*0290*/  IMAD R0, R9, UR8, R23 ;  /* 0x0000000809007c24 */ /* 0x000fe2000f8e0217 */
[C---:B------:R-:W-:Y:S01]  /*02a0*/  IADD3 R22, PT, PT, R23.reuse, 0x400, RZ ;  /* 0x0000040017167810 */ /* 0x040fe20007ffe0ff */
[C---:B------:R-:W-:Y:S01]  /*02b0*/  VIADD R20, R23.reuse, 0x800 ;  /* 0x0000080017147836 */ /* 0x040fe20000000000 */
[C---:B------:R-:W-:Y:S01]  /*02c0*/  IADD3 R29, PT, PT, R23.reuse, 0xc00, RZ ;  /* 0x00000c00171d7810 */ /* 0x040fe20007ffe0ff */
[C---:B------:R-:W-:Y:S01]  /*02d0*/  VIADD R21, R23.reuse, 0x1000 ;  /* 0x0000100017157836 */ /* 0x040fe20000000000 */
[----:B------:R-:W-:Y:S01]  /*02e0*/  LEA R0, R0, UR7, 0x2 ;  /* 0x0000000700007c11 */ /* 0x000fe2000f8e10ff */
[C---:B------:R-:W-:Y:S01]  /*02f0*/  VIADD R25, R23.reuse, 0x1800 ;  /* 0x0000180017197836 */ /* 0x040fe20000000000 */
[C---:B------:R-:W-:Y:S02]  /*0300*/  IADD3 R27, PT, PT, R23.reuse, 0x1400, RZ ;  /* 0x00001400171b7810 */ /* 0x040fe40007ffe0ff */
[----:B------:R-:W-:-:S02]  /*0310*/  IADD3 R23, PT, PT, R23, 0x1c00, RZ ;  /* 0x00001c0017177810 */ /* 0x000fc40007ffe0ff */
[----:B------:R-:W-:Y:S02]  /*0320*/  ISETP.GE.U32.AND P1, PT, R22, UR8, PT ;  /* 0x0000000816007c0c */ /* 0x000fe4000bf26070 */
[----:B------:R-:W-:Y:S02]  /*0330*/  ISETP.GE.U32.AND P0, PT, R20, UR8, PT ;  /* 0x0000000814007c0c */ /* 0x000fe4000bf06070 */
[----:B------:R-:W-:Y:S02]  /*0340*/  ISETP.GE.U32.AND P3, PT, R21, UR8, PT ;  /* 0x0000000815007c0c */ /* 0x000fe4000bf66070 */
[----:B------:R-:W-:Y:S02]  /*0350*/  ISETP.GE.U32.AND P4, PT, R27, UR8, PT ;  /* 0x000000081b007c0c */ /* 0x000fe4000bf86070 */
[----:B------:R-:W-:Y:S02]  /*0360*/  ISETP.GE.U32.AND P5, PT, R25, UR8, PT ;  /* 0x0000000819007c0c */ /* 0x000fe4000bfa6070 */
[----:B------:R-:W-:-:S03]  /*0370*/  ISETP.GE.U32.AND P6, PT, R23, UR8, PT ;  /* 0x0000000817007c0c */ /* 0x000fc6000bfc6070 */
[----:B------:R-:W0:Y:S01]  /*0380*/  @!P1 LDC.64 R18, c[0x0][0x388] ;  /* 0x0000e200ff129b82 */ /* 0x000e220000000a00 */
[C---:B------:R-:W-:Y:S02]  /*0390*/  @!P1 IMAD R22, R6.reuse, UR8, R22 ;  /* 0x0000000806169c24 */ /* 0x040fe4000f8e0216 */
[----:B------:R-:W-:-:S05]  /*03a0*/  @!P0 IMAD R20, R6, UR8, R20 ;  /* 0x0000000806148c24 */ /* 0x000fca000f8e0214 */
[----:B------:R-:W1:Y:S08]  /*03b0*/  @!P0 LDC.64 R16, c[0x0][0x388] ;  /* 0x0000e200ff108b82 */ /* 0x000e700000000a00 */
[----:B------:R-:W3:Y:S08]  /*03c0*/  @!P3 LDC.64 R4, c[0x0][0x388] ;  /* 0x0000e200ff04bb82 */ /* 0x000ef00000000a00 */
[----:B------:R-:W4:Y:S08]  /*03d0*/  @!P4 LDC.64 R10, c[0x0][0x388] ;  /* 0x0000e200ff0acb82 */ /* 0x000f300000000a00 */
[----:B------:R-:W5:Y:S01]  /*03e0*/  @!P5 LDC.64 R12, c[0x0][0x388] ;  /* 0x0000e200ff0cdb82 */ /* 0x000f620000000a00 */
[----:B------:R-:W-:-:S02]  /*03f0*/  @!P3 IMAD R21, R6, UR8, R21 ;  /* 0x000000080615bc24 */ /* 0x000fc4000f8e0215 */
[C---:B------:R-:W-:Y:S02]  /*0400*/  @!P4 IMAD R27, R6.reuse, UR8, R27 ;  /* 0x00000008061bcc24 */ /* 0x040fe4000f8e021b */
[C---:B------:R-:W-:Y:S02]  /*0410*/  @!P5 IMAD R25, R6.reuse, UR8, R25 ;  /* 0x000000080619dc24 */ /* 0x040fe4000f8e0219 */
[----:B------:R-:W-:Y:S01]  /*0420*/  @!P6 IMAD R23, R6, UR8, R23 ;  /* 0x000000080617ec24 */ /* 0x000fe2000f8e0217 */
[----:B------:R-:W5:Y:S01]  /*0430*/  @!P6 LDC.64 R14, c[0x0][0x388] ;  /* 0x0000e200ff0eeb82 */ /* 0x000f620000000a00 */
[----:B0-----:R-:W-:-:S04]  /*0440*/  @!P1 IMAD.WIDE.U32 R18, R22, 0x4, R18 ;  /* 0x0000000416129825 */ /* 0x001fc800078e0012 */
[----:B-1----:R-:W-:Y:S02]  /*0450*/  @!P0 IMAD.WIDE.U32 R16, R20, 0x4, R16 ;  /* 0x0000000414108825 */ /* 0x002fe400078e0010 */
[----:B------:R-:W2:Y:S02]  /*0460*/  @!P1 LDG.E.CONSTANT R19, desc[UR10][R18.64] ;  /* 0x0000000a12139981 */ /* 0x000ea4000c1e9900 */
[----:B---3--:R-:W-:Y:S02]  /*0470*/  @!P3 IMAD.WIDE.U32 R4, R21, 0x4, R4 ;  /* 0x000000041504b825 */ /* 0x008fe400078e0004 */
[----:B------:R-:W3:Y:S02]  /*0480*/  @!P0 LDG.E.CONSTANT R17, desc[UR10][R16.64] ;  /* 0x0000000a10118981 */ /* 0x000ee4000c1e9900 */
[----:B----4-:R-:W-:Y:S02]  /*0490*/  @!P4 IMAD.WIDE.U32 R10, R27, 0x4, R10 ;  /* 0x000000041b0ac825 */ /* 0x010fe400078e000a */
[----:B------:R-:W4:Y:S02]  /*04a0*/  @!P3 LDG.E.CONSTANT R5, desc[UR10][R4.64] ;  /* 0x0000000a0405b981 */ /* 0x000f24000c1e9900 */
[----:B-----5:R-:W-:-:S02]  /*04b0*/  @!P5 IMAD.WIDE.U32 R12, R25, 0x4, R12 ;  /* 0x00000004190cd825 */ /* 0x020fc400078e000c */
[----:B------:R-:W5:Y:S04]  /*04c0*/  @!P4 LDG.E.CONSTANT R11, desc[UR10][R10.64] ;  /* 0x0000000a0a0bc981 */ /* 0x000f68000c1e9900 */
[----:B------:R-:W5:Y:S01]  /*04d0*/  @!P5 LDG.E.CONSTANT R13, desc[UR10][R12.64] ;  /* 0x0000000a0c0dd981 */ /* 0x000f62000c1e9900 */
[----:B------:R-:W-:-:S06]  /*04e0*/  @!P6 IMAD.WIDE.U32 R14, R23, 0x4, R14 ;  /* 0x00000004170ee825 */ /* 0x000fcc00078e000e */
[----:B------:R-:W5:Y:S04]  /*04f0*/  @!P6 LDG.E.CONSTANT R15, desc[UR10][R14.64] ;  /* 0x0000000a0e0fe981 */ /* 0x000f68000c1e9900 */
[----:B--2---:R0:W-:Y:S01]  /*0500*/  @!P2 STS [R0], R3 ;  /* 0x000000030000a388 */ /* 0x0041e20000000800 */
[----:B------:R-:W-:-:S13]  /*0510*/  ISETP.GE.U32.AND P2, PT, R29, UR8, PT ;  /* 0x000000081d007c0c */ /* 0x000fda000bf46070 */
[----:B0-----:R-:W0:Y:S01]  /*0520*/  @!P2 LDC.64 R2, c[0x0][0x388] ;  /* 0x0000e200ff02ab82 */ /* 0x001e220000000a00 */
[----:B------:R-:W-:-:S04]  /*0530*/  @!P2 IMAD R29, R6, UR8, R29 ;  /* 0x00000008061dac24 */ /* 0x000fc8000f8e021d */
[----:B0-----:R-:W-:-:S06]  /*0540*/  @!P2 IMAD.WIDE.U32 R2, R29, 0x4, R2 ;  /* 0x000000041d02a825 */ /* 0x001fcc00078e0002 */
[----:B------:R-:W2:Y:S01]  /*0550*/  @!P2 LDG.E.CONSTANT R3, desc[UR10][R2.64] ;  /* 0x0000000a0203a981 */ /* 0x000ea2000c1e9900 */
[----:B------:R-:W-:-:S04]  /*0560*/  UIADD3 UR5, UPT, UPT, UR5, 0x8, URZ ;  /* 0x0000000805057890 */ /* 0x000fc8000fffe0ff */
[----:B------:R-:W-:Y:S01]  /*0570*/  UISETP.NE.AND UP1, UPT, UR5, UR9, UPT ;  /* 0x000000090500728c */ /* 0x000fe2000bf25270 */
[----:B------:R0:W-:Y:S04]  /*0580*/  @!P1 STS [R0+0x1000], R19 ;  /* 0x0010001300009388 */ /* 0x0001e80000000800 */
[----:B---3--:R0:W-:Y:S04]  /*0590*/  @!P0 STS [R0+0x2000], R17 ;  /* 0x0020001100008388 */ /* 0x0081e80000000800 */
[----:B----4-:R0:W-:Y:S04]  /*05a0*/  @!P3 STS [R0+0x4000], R5 ;  /* 0x004000050000b388 */ /* 0x0101e80000000800 */
[----:B-----5:R0:W-:Y:S04]  /*05b0*/  @!P4 STS [R0+0x5000], R11 ;  /* 0x0050000b0000c388 */ /* 0x0201e80000000800 */
[----:B------:R0:W-:Y:S04]  /*05c0*/  @!P5 STS [R0+0x6000], R13 ;  /* 0x0060000d0000d388 */ /* 0x0001e80000000800 */
[----:B------:R0:W-:Y:S04]  /*05d0*/  @!P6 STS [R0+0x7000], R15 ;  /* 0x0070000f0000e388 */ /* 0x0001e80000000800 */
[----:B--2---:R0:W-:Y:S01]  /*05e0*/  @!P2 STS [R0+0x3000], R3 ;  /* 0x003000030000a388 */ /* 0x0041e20000000800 */
[----:B------:R-:W-:Y:S05]  /*05f0*/  BRA.U UP1, `(.L_x_28) ;  /* 0xfffffffd01087547 */ /* 0x000fea000b83ffff */
.L_x_27:
[----:B------:R-:W-:Y:S05]  /*0600*/  BRA.U !UP0, `(.L_x_26) ;  /* 0x0000000508487547 */ /* 0x000fea000b800000 */
[----:B------:R-:W-:Y:S02]  /*0610*/  UISETP.GE.U32.AND UP0, UPT, UR13, 0x4, UPT ;  /* 0x000000040d00788c */ /* 0x000fe4000bf06070 */
[----:B------:R-:W-:-:S04]  /*0620*/  ULOP3.LUT UR9, UR6, 0x3, URZ, 0xc0, !UPT ;  /* 0x0000000306097892 */ /* 0x000fc8000f8ec0ff */
[----:B------:R-:W-:-:S03]  /*0630*/  UISETP.NE.AND UP1, UPT, UR9, URZ, UPT ;  /* 0x000000ff0900728c */ /* 0x000fc6000bf25270 */
[----:B------:R-:W-:Y:S08]  /*0640*/  BRA.U !UP0, `(.L_x_29) ;  /* 0x00000001088c7547 */ /* 0x000ff0000b800000 */
[----:B------:R-:W-:-:S06]  /*0650*/  USHF.L.U32 UR5, UR4, 0xa, URZ ;  /* 0x0000000a04057899 */ /* 0x000fcc00080006ff */
[----:B0-----:R-:W-:-:S04]  /*0660*/  LOP3.LUT R0, R8, UR5, RZ, 0xfc, !PT ;  /* 0x0000000508007c12 */ /* 0x001fc8000f8efcff */
[C---:B------:R-:W-:Y:S01]  /*0670*/  IADD3 R19, PT, PT, R0.reuse, 0x800, RZ ;  /* 0x0000080000137810 */ /* 0x040fe20007ffe0ff */
[C---:B------:R-:W-:Y:S01]  /*0680*/  VIADD R17, R0.reuse, 0x400 ;  /* 0x0000040000117836 */ /* 0x040fe20000000000 */
[C---:B------:R-:W-:Y:S01]  /*0690*/  ISETP.GE.U32.AND P0, PT, R0.reuse, UR8, PT ;  /* 0x0000000800007c0c */ /* 0x040fe2000bf06070 */
[----:B------:R-:W-:Y:S01]  /*06a0*/  VIADD R21, R0, 0xc00 ;  /* 0x00000c0000157836 */ /* 0x000fe20000000000 */
[----:B------:R-:W-:Y:S02]  /*06b0*/  ISETP.GE.U32.AND P2, PT, R19, UR8, PT ;  /* 0x0000000813007c0c */ /* 0x000fe4000bf46070 */
[----:B------:R-:W-:Y:S02]  /*06c0*/  ISETP.GE.U32.AND P1, PT, R17, UR8, PT ;  /* 0x0000000811007c0c */ /* 0x000fe4000bf26070 */
[----:B------:R-:W-:-:S07]  /*06d0*/  ISETP.GE.U32.AND P3, PT, R21, UR8, PT ;  /* 0x0000000815007c0c */ /* 0x000fce000bf66070 */
[----:B------:R-:W0:Y:S01]  /*06e0*/  @!P0 LDC.64 R10, c[0x0][0x388] ;  /* 0x0000e200ff0a8b82 */ /* 0x000e220000000a00 */
[C---:B------:R-:W-:Y:S02]  /*06f0*/  @!P0 IMAD R15, R6.reuse, UR8, R0 ;  /* 0x00000008060f8c24 */ /* 0x040fe4000f8e0200 */
[C---:B------:R-:W-:Y:S02]  /*0700*/  @!P2 IMAD R19, R6.reuse, UR8, R19 ;  /* 0x000000080613ac24 */ /* 0x040fe4000f8e0213 */
[C---:B------:R-:W-:Y:S02]  /*0710*/  @!P1 IMAD R17, R6.reuse, UR8, R17 ;  /* 0x0000000806119c24 */ /* 0x040fe4000f8e0211 */
[----:B------:R-:W-:Y:S01]  /*0720*/  @!P3 IMAD R21, R6, UR8, R21 ;  /* 0x000000080615bc24 */ /* 0x000fe2000f8e0215 */
        /* <DEDUP_REMOVED lines=13> */
[----:B------:R-:W-:Y:S01]  /*0800*/  IMAD R0, R9, UR8, R0 ;  /* 0x0000000809007c24 */ /* 0x000fe2000f8e0200 */
[----:B0-----:R-:W-:-:S06]  /*0810*/  ULEA UR5, UR7, UR5, 0x18 ;  /* 0x0000000507057291 */ /* 0x001fcc000f8ec0ff */
[----:B------:R-:W-:Y:S01]  /*0820*/  LEA R15, R0, UR5, 0x2 ;  /* 0x00000005000f7c11 */ /* 0x000fe2000f8e10ff */
[----:B------:R-:W-:-:S04]  /*0830*/  UIADD3 UR4, UPT, UPT, UR4, 0x4, URZ ;  /* 0x0000000404047890 */ /* 0x000fc8000fffe0ff */
[----:B----4-:R1:W-:Y:S04]  /*0840*/  @!P0 STS [R15], R10 ;  /* 0x0000000a0f008388 */ /* 0x0103e80000000800 */
[----:B-----5:R1:W-:Y:S04]  /*0850*/  @!P1 STS [R15+0x1000], R12 ;  /* 0x0010000c0f009388 */ /* 0x0203e80000000800 */
[----:B--2---:R1:W-:Y:S04]  /*0860*/  @!P2 STS [R15+0x2000], R4 ;  /* 0x002000040f00a388 */ /* 0x0043e80000000800 */
[----:B---3--:R1:W-:Y:S02]  /*0870*/  @!P3 STS [R15+0x3000], R2 ;  /* 0x003000020f00b388 */ /* 0x0083e40000000800 */
.L_x_29:
[----:B------:R-:W-:Y:S05]  /*0880*/  BRA.U !UP1, `(.L_x_26) ;  /* 0x0000000109a87547 */ /* 0x000fea000b800000 */
[----:B------:R-:W-:Y:S02]  /*0890*/  UISETP.NE.AND UP0, UPT, UR9, 0x1, UPT ;  /* 0x000000010900788c */ /* 0x000fe4000bf05270 */
[----:B------:R-:W-:-:S04]  /*08a0*/  ULOP3.LUT UR6, UR6, 0x1, URZ, 0xc0, !UPT ;  /* 0x0000000106067892 */ /* 0x000fc8000f8ec0ff */
[----:B------:R-:W-:-:S03]  /*08b0*/  UISETP.NE.U32.AND UP1, UPT, UR6, 0x1, UPT ;  /* 0x000000010600788c */ /* 0x000fc6000bf25070 */
[----:B------:R-:W-:Y:S08]  /*08c0*/  BRA.U !UP0, `(.L_x_30) ;  /* 0x0000000108547547 */ /* 0x000ff0000b800000 */
[----:B------:R-:W-:-:S06]  /*08d0*/  USHF.L.U32 UR5, UR4, 0xa, URZ ;  /* 0x0000000a04057899 */ /* 0x000fcc00080006ff */
[----:B0-----:R-:W-:-:S04]  /*08e0*/  LOP3.LUT R0, R8, UR5, RZ, 0xfc, !PT ;  /* 0x0000000508007c12 */ /* 0x001fc8000f8efcff */
[C---:B------:R-:W-:Y:S02]  /*08f0*/  IADD3 R13, PT, PT, R0.reuse, 0x400, RZ ;  /* 0x00000400000d7810 */ /* 0x040fe40007ffe0ff */
[----:B------:R-:W-:Y:S02]  /*0900*/  ISETP.GE.U32.AND P0, PT, R0, UR8, PT ;  /* 0x0000000800007c0c */ /* 0x000fe4000bf06070 */
[----:B------:R-:W-:-:S11]  /*0910*/  ISETP.GE.U32.AND P1, PT, R13, UR8, PT ;  /* 0x000000080d007c0c */ /* 0x000fd6000bf26070 */
[----:B-1----:R-:W0:Y:S01]  /*0920*/  @!P0 LDC.64 R2, c[0x0][0x388] ;  /* 0x0000e200ff028b82 */ /* 0x002e220000000a00 */
[C---:B------:R-:W-:Y:S02]  /*0930*/  @!P0 IMAD R11, R6.reuse, UR8, R0 ;  /* 0x00000008060b8c24 */ /* 0x040fe4000f8e0200 */
[----:B------:R-:W-:-:S05]  /*0940*/  @!P1 IMAD R13, R6, UR8, R13 ;  /* 0x00000008060d9c24 */ /* 0x000fca000f8e020d */
[----:B------:R-:W1:Y:S01]  /*0950*/  @!P1 LDC.64 R4, c[0x0][0x388] ;  /* 0x0000e200ff049b82 */ /* 0x000e620000000a00 */
[----:B0-----:R-:W-:-:S06]  /*0960*/  @!P0 IMAD.WIDE.U32 R2, R11, 0x4, R2 ;  /* 0x000000040b028825 */ /* 0x001fcc00078e0002 */
[----:B------:R-:W2:Y:S01]  /*0970*/  @!P0 LDG.E.CONSTANT R2, desc[UR10][R2.64] ;  /* 0x0000000a02028981 */ /* 0x000ea2000c1e9900 */
[----:B-1----:R-:W-:-:S06]  /*0980*/  @!P1 IMAD.WIDE.U32 R4, R13, 0x4, R4 ;  /* 0x000000040d049825 */ /* 0x002fcc00078e0004 */
[----:B------:R-:W3:Y:S01]  /*0990*/  @!P1 LDG.E.CONSTANT R4, desc[UR10][R4.64] ;  /* 0x0000000a04049981 */ /* 0x000ee2000c1e9900 */
[----:B------:R-:W0:Y:S01]  /*09a0*/  S2UR UR6, SR_CgaCtaId ;  /* 0x00000000000679c3 */ /* 0x000e220000008800 */
[----:B------:R-:W-:Y:S01]  /*09b0*/  UMOV UR5, 0x400 ;  /* 0x0000040000057882 */ /* 0x000fe20000000000 */
[----:B------:R-:W-:Y:S01]  /*09c0*/  IMAD R0, R9, UR8, R0 ;  /* 0x0000000809007c24 */ /* 0x000fe2000f8e0200 */
[----:B0-----:R-:W-:-:S06]  /*09d0*/  ULEA UR5, UR6, UR5, 0x18 ;  /* 0x0000000506057291 */ /* 0x001fcc000f8ec0ff */
[----:B------:R-:W-:Y:S01]  /*09e0*/  LEA R11, R0, UR5, 0x2 ;  /* 0x00000005000b7c11 */ /* 0x000fe2000f8e10ff */
[----:B------:R-:W-:-:S04]  /*09f0*/  UIADD3 UR4, UPT, UPT, UR4, 0x2, URZ ;  /* 0x0000000204047890 */ /* 0x000fc8000fffe0ff */
[----:B--2---:R2:W-:Y:S04]  /*0a00*/  @!P0 STS [R11], R2 ;  /* 0x000000020b008388 */ /* 0x0045e80000000800 */
[----:B---3--:R2:W-:Y:S04]  /*0a10*/  @!P1 STS [R11+0x1000], R4 ;  /* 0x001000040b009388 */ /* 0x0085e80000000800 */
.L_x_30:
[----:B------:R-:W-:Y:S05]  /*0a20*/  BRA.U UP1, `(.L_x_26) ;  /* 0x0000000101407547 */ /* 0x000fea000b800000 */
[----:B------:R-:W-:Y:S01]  /*0a30*/  USHF.L.U32 UR4, UR4, 0xa, URZ ;  /* 0x0000000a04047899 */ /* 0x000fe200080006ff */
[----:B------:R-:W-:Y:S05]  /*0a40*/  BSSY.RECONVERGENT B0, `(.L_x_26) ;  /* 0x000000e000007945 */ /* 0x000fea0003800200 */
[----:B0-----:R-:W-:-:S04]  /*0a50*/  LOP3.LUT R0, R8, UR4, RZ, 0xfc, !PT ;  /* 0x0000000408007c12 */ /* 0x001fc8000f8efcff */
[----:B------:R-:W-:-:S13]  /*0a60*/  ISETP.GE.U32.AND P0, PT, R0, UR8, PT ;  /* 0x0000000800007c0c */ /* 0x000fda000bf06070 */
[----:B------:R-:W-:Y:S05]  /*0a70*/  @P0 BRA `(.L_x_31) ;  /* 0x0000000000280947 */ /* 0x000fea0003800000 */
[----:B-12---:R-:W0:Y:S01]  /*0a80*/  LDC.64 R2, c[0x0][0x388] ;  /* 0x0000e200ff027b82 */ /* 0x006e220000000a00 */
[----:B------:R-:W-:-:S04]  /*0a90*/  IMAD R5, R6, UR8, R0 ;  /* 0x0000000806057c24 */ /* 0x000fc8000f8e0200 */
[----:B0-----:R-:W-:-:S06]  /*0aa0*/  IMAD.WIDE.U32 R2, R5, 0x4, R2 ;  /* 0x0000000405027825 */ /* 0x001fcc00078e0002 */
[----:B------:R-:W2:Y:S01]  /*0ab0*/  LDG.E.CONSTANT R2, desc[UR10][R2.64] ;  /* 0x0000000a02027981 */ /* 0x000ea2000c1e9900 */
[----:B------:R-:W0:Y:S01]  /*0ac0*/  S2UR UR5, SR_CgaCtaId ;  /* 0x00000000000579c3 */ /* 0x000e220000008800 */
[----:B------:R-:W-:Y:S01]  /*0ad0*/  UMOV UR4, 0x400 ;  /* 0x0000040000047882 */ /* 0x000fe20000000000 */
[----:B------:R-:W-:Y:S01]  /*0ae0*/  IMAD R0, R9, UR8, R0 ;  /* 0x0000000809007c24 */ /* 0x000fe2000f8e0200 */
[----:B0-----:R-:W-:-:S06]  /*0af0*/  ULEA UR4, UR5, UR4, 0x18 ;  /* 0x0000000405047291 */ /* 0x001fcc000f8ec0ff */
[----:B------:R-:W-:-:S05]  /*0b00*/  LEA R5, R0, UR4, 0x2 ;  /* 0x0000000400057c11 */ /* 0x000fca000f8e10ff */
[----:B--2---:R0:W-:Y:S02]  /*0b10*/  STS [R5], R2 ;  /* 0x0000000205007388 */ /* 0x0041e40000000800 */
.L_x_31:
[----:B------:R-:W-:Y:S05]  /*0b20*/  BSYNC.RECONVERGENT B0 ;  /* 0x0000000000007941 */ /* 0x000fea0003800200 */
.L_x_26:
[----:B------:R-:W1:Y:S02]  /*0b30*/  LDCU UR4, c[0x0][0x390] ;  /* 0x00007200ff0477ac */ /* 0x000e640008000800 */
[----:B-1----:R-:W-:Y:S01]  /*0b40*/  IMAD.U32 R12, RZ, RZ, UR4 ;  /* 0x00000004ff0c7e24 */ /* 0x002fe2000f8e00ff */
[----:B------:R-:W-:Y:S04]  /*0b50*/  BAR.SYNC.DEFER_BLOCKING 0x0 ;  /* 0x0000000000007b1d */ /* 0x000fe80000010000 */
[----:B------:R-:W-:-:S13]  /*0b60*/  ISETP.GE.AND P0, PT, R7, R12, PT ;  /* 0x0000000c0700720c */ /* 0x000fda0003f06270 */
[----:B------:R-:W-:Y:S05]  /*0b70*/  @P0 EXIT ;  /* 0x000000000000094d */ /* 0x000fea0003800000 */
[----:B------:R-:W-:Y:S02]  /*0b80*/  LOP3.LUT P0, RZ, R12, 0x3ff, RZ, 0xc0, !PT ;  /* 0x000003ff0cff7812 */ /* 0x000fe4000780c0ff */
[----:B0-----:R-:W-:-:S04]  /*0b90*/  SHF.R.S32.HI R0, RZ, 0x1f, R12 ;  /* 0x0000001fff007819 */ /* 0x001fc8000001140c */
[----:B------:R-:W-:-:S04]  /*0ba0*/  LEA.HI R0, R0, R12, RZ, 0xa ;  /* 0x0000000c00007211 */ /* 0x000fc800078f50ff */
[----:B--2---:R-:W-:Y:S02]  /*0bb0*/  SHF.R.S32.HI R2, RZ, 0xa, R0 ;  /* 0x0000000aff027819 */ /* 0x004fe40000011400 */
[----:B------:R-:W-:Y:S02]  /*0bc0*/  LEA.HI.SX32 R5, R0, 0x1, 0x16 ;  /* 0x0000000100057811 */ /* 0x000fe400078fb2ff */
[----:B------:R-:W-:-:S04]  /*0bd0*/  @!P0 IADD3 R5, PT, PT, R2, RZ, RZ ;  /* 0x000000ff02058210 */ /* 0x000fc80007ffe0ff */
[----:B------:R-:W-:-:S13]  /*0be0*/  ISETP.GE.AND P0, PT, R5, 0x1, PT ;  /* 0x000000010500780c */ /* 0x000fda0003f06270 */
[----:B------:R-:W-:Y:S05]  /*0bf0*/  @!P0 EXIT ;  /* 0x000000000000894d */ /* 0x000fea0003800000 */
[----:B------:R-:W-:-:S09]  /*0c00*/  UISETP.GT.AND UP0, UPT, UR8, -0x20, UPT ;  /* 0xffffffe00800788c */ /* 0x000fd2000bf04270 */
[----:B------:R-:W-:Y:S05]  /*0c10*/  BRA.U UP0, `(.L_x_32) ;  /* 0x0000000100b07547 */ /* 0x000fea000b800000 */
[C---:B------:R-:W-:Y:S01]  /*0c20*/  ISETP.GE.U32.AND P0, PT, R5.reuse, 0x4, PT ;  /* 0x000000040500780c */ /* 0x040fe20003f06070 */
[----:B------:R-:W-:Y:S01]  /*0c30*/  IMAD.MOV.U32 R0, RZ, RZ, RZ ;  /* 0x000000ffff007224 */ /* 0x000fe200078e00ff */
[----:B------:R-:W-:-:S04]  /*0c40*/  LOP3.LUT R13, R5, 0x3, RZ, 0xc0, !PT ;  /* 0x00000003050d7812 */ /* 0x000fc800078ec0ff */
[----:B------:R-:W-:-:S07]  /*0c50*/  ISETP.NE.AND P4, PT, R13, RZ, PT ;  /* 0x000000ff0d00720c */ /* 0x000fce0003f85270 */
[----:B------:R-:W-:Y:S06]  /*0c60*/  @!P0 BRA `(.L_x_33) ;  /* 0x0000000000608947 */ /* 0x000fec0003800000 */
[----:B------:R-:W0:Y:S01]  /*0c70*/  LDC R14, c[0x0][0x390] ;  /* 0x0000e400ff0e7b82 */ /* 0x000e220000000800 */
[----:B------:R-:W-:Y:S01]  /*0c80*/  LOP3.LUT R0, R5, 0x7ffffffc, RZ, 0xc0, !PT ;  /* 0x7ffffffc05007812 */ /* 0x000fe200078ec0ff */
[----:B------:R-:W-:Y:S01]  /*0c90*/  IMAD R11, R6, R12, R7 ;  /* 0x0000000c060b7224 */ /* 0x000fe200078e0207 */
[----:B------:R-:W-:-:S03]  /*0ca0*/  IADD3 R9, PT, PT, R7, 0x800, RZ ;  /* 0x0000080007097810 */ /* 0x000fc60007ffe0ff */
[----:B------:R-:W-:Y:S02]  /*0cb0*/  IMAD.MOV R8, RZ, RZ, -R0 ;  /* 0x000000ffff087224 */ /* 0x000fe400078e0a00 */
[----:B------:R-:W1:Y:S05]  /*0cc0*/  LDC.64 R2, c[0x0][0x3a0] ;  /* 0x0000e800ff027b82 */ /* 0x000e6a0000000a00 */
.L_x_34:
[----:B0-----:R-:W-:Y:S01]  /*0cd0*/  IMAD.MOV.U32 R12, RZ, RZ, R14 ;  /* 0x000000ffff0c7224 */ /* 0x001fe200078e000e */
[C---:B------:R-:W-:Y:S01]  /*0ce0*/  IADD3 R5, PT, PT, R9.reuse, -0x400, RZ ;  /* 0xfffffc0009057810 */ /* 0x040fe20007ffe0ff */
[C---:B------:R-:W-:Y:S01]  /*0cf0*/  VIADD R10, R9.reuse, 0x400 ;  /* 0x00000400090a7836 */ /* 0x040fe20000000000 */
[----:B------:R-:W-:Y:S02]  /*0d00*/  IADD3 R4, PT, PT, R9, -0x800, RZ ;  /* 0xfffff80009047810 */ /* 0x000fe40007ffe0ff */
[-C--:B------:R-:W-:Y:S02]  /*0d10*/  ISETP.GE.AND P1, PT, R5, R12.reuse, PT ;  /* 0x0000000c0500720c */ /* 0x080fe40003f26270 */
[-C--:B------:R-:W-:Y:S02]  /*0d20*/  ISETP.GE.AND P2, PT, R9, R12.reuse, PT ;  /* 0x0000000c0900720c */ /* 0x080fe40003f46270 */
[-C--:B------:R-:W-:Y:S02]  /*0d30*/  ISETP.GE.AND P3, PT, R10, R12.reuse, PT ;  /* 0x0000000c0a00720c */ /* 0x080fe40003f66270 */
[----:B------:R-:W-:Y:S01]  /*0d40*/  ISETP.GE.AND P0, PT, R4, R12, PT ;  /* 0x0000000c0400720c */ /* 0x000fe20003f06270 */
[----:B-1----:R-:W-:Y:S01]  /*0d50*/  IMAD.WIDE R4, R11, 0x4, R2 ;  /* 0x000000040b047825 */ /* 0x002fe200078e0202 */
[----:B------:R-:W-:-:S02]  /*0d60*/  IADD3 R8, PT, PT, R8, 0x4, RZ ;  /* 0x0000000408087810 */ /* 0x000fc40007ffe0ff */
[----:B------:R-:W-:Y:S01]  /*0d70*/  IADD3 R9, PT, PT, R9, 0x1000, RZ ;  /* 0x0000100009097810 */ /* 0x000fe20007ffe0ff */
[----:B------:R-:W-:Y:S02]  /*0d80*/  VIADD R11, R11, 0x1000 ;  /* 0x000010000b0b7836 */ /* 0x000fe40000000000 */
[----:B------:R2:W-:Y:S04]  /*0d90*/  @!P1 STG.E desc[UR10][R4.64+0x1000], RZ ;  /* 0x001000ff04009986 */ /* 0x0005e8000c10190a */
[----:B------:R2:W-:Y:S04]  /*0da0*/  @!P2 STG.E desc[UR10][R4.64+0x2000], RZ ;  /* 0x002000ff0400a986 */ /* 0x0005e8000c10190a */
[----:B------:R2:W-:Y:S04]  /*0db0*/  @!P3 STG.E desc[UR10][R4.64+0x3000], RZ ;  /* 0x003000ff0400b986 */ /* 0x0005e8000c10190a */
[----:B------:R2:W-:Y:S01]  /*0dc0*/  @!P0 STG.E desc[UR10][R4.64], RZ ;  /* 0x000000ff04008986 */ /* 0x0005e2000c10190a */
[----:B------:R-:W-:-:S13]  /*0dd0*/  ISETP.NE.AND P0, PT, R8, RZ, PT ;  /* 0x000000ff0800720c */ /* 0x000fda0003f05270 */
[----:B--2---:R-:W-:Y:S05]  /*0de0*/  @P0 BRA `(.L_x_34) ;  /* 0xfffffffc00b80947 */ /* 0x004fea000383ffff */
.L_x_33:
[----:B------:R-:W-:Y:S05]  /*0df0*/  @!P4 EXIT ;  /* 0x000000000000c94d */ /* 0x000fea0003800000 */
[----:B------:R-:W0:Y:S01]  /*0e00*/  LDC.64 R2, c[0x0][0x3a0] ;  /* 0x0000e800ff027b82 */ /* 0x000e220000000a00 */
[----:B------:R-:W-:Y:S01]  /*0e10*/  IMAD R7, R0, 0x400, R7 ;  /* 0x0000040000077824 */ /* 0x000fe200078e0207 */
[----:B------:R-:W-:Y:S01]  /*0e20*/  IADD3 R0, PT, PT, -R13, RZ, RZ ;  /* 0x000000ff0d007210 */ /* 0x000fe20007ffe1ff */
[----:B------:R-:W1:Y:S02]  /*0e30*/  LDCU UR4, c[0x0][0x390] ;  /* 0x00007200ff0477ac */ /* 0x000e640008000800 */
[----:B------:R-:W-:-:S07]  /*0e40*/  IMAD R5, R6, R12, R7 ;  /* 0x0000000c06057224 */ /* 0x000fce00078e0207 */
.L_x_35:
[----:B-1----:R-:W-:Y:S01]  /*0e50*/  ISETP.GE.AND P0, PT, R7, UR4, PT ;  /* 0x0000000407007c0c */ /* 0x002fe2000bf06270 */
[----:B0-----:R-:W-:-:S04]  /*0e60*/  IMAD.WIDE R8, R5, 0x4, R2 ;  /* 0x0000000405087825 */ /* 0x001fc800078e0202 */
[----:B------:R-:W-:-:S08]  /*0e70*/  VIADD R0, R0, 0x1 ;  /* 0x0000000100007836 */ /* 0x000fd00000000000 */
[----:B------:R0:W-:Y:S01]  /*0e80*/  @!P0 STG.E desc[UR10][R8.64], RZ ;  /* 0x000000ff08008986 */ /* 0x0001e2000c10190a */
[----:B------:R-:W-:-:S13]  /*0e90*/  ISETP.NE.AND P0, PT, R0, RZ, PT ;  /* 0x000000ff0000720c */ /* 0x000fda0003f05270 */
[----:B------:R-:W-:Y:S05]  /*0ea0*/  @!P0 EXIT ;  /* 0x000000000000894d */ /* 0x000fea0003800000 */
[----:B------:R-:W-:Y:S01]  /*0eb0*/  IADD3 R5, PT, PT, R5, 0x400, RZ ;  /* 0x0000040005057810 */ /* 0x000fe20007ffe0ff */
[----:B------:R-:W-:Y:S01]  /*0ec0*/  VIADD R7, R7, 0x400 ;  /* 0x0000040007077836 */ /* 0x000fe20000000000 */
[----:B------:R-:W-:Y:S06]  /*0ed0*/  BRA `(.L_x_35) ;  /* 0xfffffffc00dc7947 */ /* 0x000fec000383ffff */
.L_x_32:
[----:B------:R-:W0:Y:S01]  /*0ee0*/  LDCU UR5, c[0x0][0x3a8] ;  /* 0x00007500ff0577ac */ /* 0x000e220008000800 */
[----:B------:R-:W-:-:S04]  /*0ef0*/  USHF.R.S32.HI UR4, URZ, 0x1f, UR8 ;  /* 0x0000001fff047899 */ /* 0x000fc80008011408 */
[----:B------:R-:W-:-:S04]  /*0f00*/  ULEA.HI UR4, UR4, UR8, URZ, 0x5 ;  /* 0x0000000804047291 */ /* 0x000fc8000f8f28ff */
[----:B------:R-:W-:Y:S02]  /*0f10*/  USHF.R.S32.HI UR4, URZ, 0x5, UR4 ;  /* 0x00000005ff047899 */ /* 0x000fe40008011404 */
[----:B0-----:R-:W-:-:S09]  /*0f20*/  UISETP.NE.AND UP0, UPT, UR5, 0x1, UPT ;  /* 0x000000010500788c */ /* 0x001fd2000bf05270 */
[----:B------:R-:W-:Y:S05]  /*0f30*/  BRA.U !UP0, `(.L_x_36) ;  /* 0x0000002108547547 */ /* 0x000fea000b800000 */
[----:B------:R-:W-:-:S07]  /*0f40*/  HFMA2 R0, -RZ, RZ, 0, 0 ;  /* 0x00000000ff007431 */ /* 0x000fce00000001ff */
.L_x_40:
[----:B0-----:R-:W0:Y:S01]  /*0f50*/  LDCU UR5, c[0x0][0x390] ;  /* 0x00007200ff0577ac */ /* 0x001e220008000800 */
[C---:B------:R-:W-:Y:S01]  /*0f60*/  IMAD R3, R0.reuse, 0x400, R7 ;  /* 0x0000040000037824 */ /* 0x040fe200078e0207 */
[----:B------:R-:W-:Y:S01]  /*0f70*/  IADD3 R0, PT, PT, R0, 0x1, RZ ;  /* 0x0000000100007810 */ /* 0x000fe20007ffe0ff */
[----:B------:R-:W-:Y:S03]  /*0f80*/  BSSY.RECONVERGENT B0, `(.L_x_37) ;  /* 0x000020e000007945 */ /* 0x000fe60003800200 */
[----:B------:R-:W-:Y:S02]  /*0f90*/  ISETP.NE.AND P0, PT, R0, R5, PT ;  /* 0x000000050000720c */ /* 0x000fe40003f05270 */
[----:B0-----:R-:W-:-:S13]  /*0fa0*/  ISETP.GE.AND P1, PT, R3, UR5, PT ;  /* 0x0000000503007c0c */ /* 0x001fda000bf26270 */
[----:B------:R-:W-:Y:S05]  /*0fb0*/  @P1 BRA `(.L_x_38) ;  /* 0x0000002000281947 */ /* 0x000fea0003800000 */
[----:B------:R-:W-:Y:S01]  /*0fc0*/  IMAD.MOV.U32 R2, RZ, RZ, RZ ;  /* 0x000000ffff027224 */ /* 0x000fe200078e00ff */
[----:B------:R-:W-:Y:S01]  /*0fd0*/  MOV R24, RZ ;  /* 0x000000ff00187202 */ /* 0x000fe20000000f00 */
[----:B------:R-:W0:Y:S01]  /*0fe0*/  LDCU UR5, c[0x0][0x394] ;  /* 0x00007280ff0577ac */ /* 0x000e220008000800 */
[----:B------:R-:W-:-:S07]  /*0ff0*/  LOP3.LUT R4, R8, 0x1f, RZ, 0xc0, !PT ;  /* 0x0000001f08047812 */ /* 0x000fce00078ec0ff */
.L_x_39:
[----:B------:R-:W-:Y:S01]  /*1000*/  IMAD R16, R24, 0x20, R4 ;  /* 0x0000002018107824 */ /* 0x000fe200078e0204 */
[----:B------:R-:W-:-:S04]  /*1010*/  IADD3 R10, PT, PT, R8, 0x1, RZ ;  /* 0x00000001080a7810 */ /* 0x000fc80007ffe0ff */
[----:B------:R-:W-:Y:S02]  /*1020*/  LOP3.LUT R11, R10, 0x1f, RZ, 0xc0, !PT ;  /* 0x0000001f0a0b7812 */ /* 0x000fe400078ec0ff */
[----:B0-----:R-:W-:-:S03]  /*1030*/  ISETP.GE.U32.AND P5, PT, R16, UR5, PT ;  /* 0x0000000510007c0c */ /* 0x001fc6000bfa6070 */
[----:B------:R-:W-:-:S05]  /*1040*/  IMAD R14, R24, 0x20, R11 ;  /* 0x00000020180e7824 */ /* 0x000fca00078e020b */
[----:B------:R-:W-:-:S05]  /*1050*/  ISETP.GE.U32.AND P6, PT, R14, UR5, PT ;  /* 0x000000050e007c0c */ /* 0x000fca000bfc6070 */
[----:B------:R-:W0:Y:S01]  /*1060*/  @!P5 LDC.64 R12, c[0x0][0x380] ;  /* 0x0000e000ff0cdb82 */ /* 0x000e220000000a00 */
[----:B------:R-:W-:-:S07]  /*1070*/  @!P5 IMAD R15, R3, UR5, R16 ;  /* 0x00000005030fdc24 */ /* 0x000fce000f8e0210 */
[----:B------:R-:W1:Y:S01]  /*1080*/  @!P6 LDC.64 R10, c[0x0][0x380] ;  /* 0x0000e000ff0aeb82 */ /* 0x000e620000000a00 */
[----:B0-----:R-:W-:-:S04]  /*1090*/  @!P5 IMAD.WIDE.U32 R12, R15, 0x4, R12 ;  /* 0x000000040f0cd825 */ /* 0x001fc800078e000c */
[----:B------:R-:W-:Y:S02]  /*10a0*/  @!P6 IMAD R15, R3, UR5, R14 ;  /* 0x00000005030fec24 */ /* 0x000fe4000f8e020e */
[----:B------:R0:W2:Y:S02]  /*10b0*/  @!P5 LDG.E.CONSTANT R13, desc[UR10][R12.64] ;  /* 0x0000000a0c0dd981 */ /* 0x0000a4000c1e9900 */
[----:B-1----:R-:W-:-:S05]  /*10c0*/  @!P6 IMAD.WIDE.U32 R10, R15, 0x4, R10 ;  /* 0x000000040f0ae825 */ /* 0x002fca00078e000a */
[----:B------:R1:W3:Y:S01]  /*10d0*/  @!P6 LDG.E.CONSTANT R15, desc[UR10][R10.64] ;  /* 0x0000000a0a0fe981 */ /* 0x0002e2000c1e9900 */
[----:B------:R-:W-:Y:S01]  /*10e0*/  @!P5 MOV R17, 0x400 ;  /* 0x000004000011d802 */ /* 0x000fe20000000f00 */
[C---:B------:R-:W-:Y:S01]  /*10f0*/  @!P5 IMAD R16, R9.reuse, UR5, R16 ;  /* 0x000000050910dc24 */ /* 0x040fe2000f8e0210 */
[----:B0-----:R-:W-:Y:S01]  /*1100*/  IADD3 R12, PT, PT, R8, 0x3, RZ ;  /* 0x00000003080c7810 */ /* 0x001fe20007ffe0ff */
[----:B------:R-:W0:Y:S01]  /*1110*/  @!P5 S2R R18, SR_CgaCtaId ;  /* 0x000000000012d919 */ /* 0x000e220000008800 */
[----:B------:R-:W-:Y:S01]  /*1120*/  @!P6 IMAD R14, R9, UR5, R14 ;  /* 0x00000005090eec24 */ /* 0x000fe2000f8e020e */
[----:B------:R-:W4:Y:S01]  /*1130*/  @!P6 S2R R21, SR_CgaCtaId ;  /* 0x000000000015e919 */ /* 0x000f220000008800 */
[----:B-1----:R-:W-:Y:S02]  /*1140*/  LOP3.LUT R11, R12, 0x1f, RZ, 0xc0, !PT ;  /* 0x0000001f0c0b7812 */ /* 0x002fe400078ec0ff */
[----:B0-----:R-:W-:Y:S02]  /*1150*/  @!P5 LEA R19, R18, R17, 0x18 ;  /* 0x000000111213d211 */ /* 0x001fe400078ec0ff */
[----:B------:R-:W-:-:S02]  /*1160*/  IADD3 R17, PT, PT, R8, 0x2, RZ ;  /* 0x0000000208117810 */ /* 0x000fc40007ffe0ff */
[----:B------:R-:W-:Y:S01]  /*1170*/  @!P6 MOV R18, 0x400 ;  /* 0x000004000012e802 */ /* 0x000fe20000000f00 */
[----:B------:R-:W-:Y:S01]  /*1180*/  @!P5 IMAD R19, R16, 0x4, R19 ;  /* 0x000000041013d824 */ /* 0x000fe200078e0213 */
[----:B------:R-:W-:Y:S02]  /*1190*/  LOP3.LUT R17, R17, 0x1f, RZ, 0xc0, !PT ;  /* 0x0000001f11117812 */ /* 0x000fe400078ec0ff */
[----:B----4-:R-:W-:Y:S01]  /*11a0*/  @!P6 LEA R21, R21, R18, 0x18 ;  /* 0x000000121515e211 */ /* 0x010fe200078ec0ff */
[C---:B------:R-:W-:Y:S01]  /*11b0*/  IMAD R18, R24.reuse, 0x20, R11 ;  /* 0x0000002018127824 */ /* 0x040fe200078e020b */
[----:B------:R0:W2:Y:S01]  /*11c0*/  @!P5 LDS R10, [R19] ;  /* 0x00000000130ad984 */ /* 0x0000a20000000800 */
[----:B------:R-:W-:Y:S01]  /*11d0*/  IMAD R12, R24, 0x20, R17 ;  /* 0x00000020180c7824 */ /* 0x000fe200078e0211 */
[----:B------:R-:W-:Y:S02]  /*11e0*/  @!P6 LEA R14, R14, R21, 0x2 ;  /* 0x000000150e0ee211 */ /* 0x000fe400078e10ff */
[----:B------:R-:W-:-:S02]  /*11f0*/  IADD3 R11, PT, PT, R8, 0x4, RZ ;  /* 0x00000004080b7810 */ /* 0x000fc40007ffe0ff */
[----:B------:R-:W-:Y:S01]  /*1200*/  ISETP.GE.U32.AND P1, PT, R12, UR5, PT ;  /* 0x000000050c007c0c */ /* 0x000fe2000bf26070 */
[----:B------:R1:W3:Y:S01]  /*1210*/  @!P6 LDS R28, [R14] ;  /* 0x000000000e1ce984 */ /* 0x0002e20000000800 */
[----:B------:R-:W-:Y:S02]  /*1220*/  ISETP.GE.U32.AND P2, PT, R18, UR5, PT ;  /* 0x0000000512007c0c */ /* 0x000fe4000bf46070 */
[----:B------:R-:W-:-:S05]  /*1230*/  LOP3.LUT R11, R11, 0x1f, RZ, 0xc0, !PT ;  /* 0x0000001f0b0b7812 */ /* 0x000fca00078ec0ff */
[----:B------:R-:W-:Y:S01]  /*1240*/  IMAD R20, R24, 0x20, R11 ;  /* 0x0000002018147824 */ /* 0x000fe200078e020b */
[----:B------:R-:W-:-:S03]  /*1250*/  IADD3 R11, PT, PT, R8, 0x5, RZ ;  /* 0x00000005080b7810 */ /* 0x000fc60007ffe0ff */
[----:B------:R-:W4:Y:S01]  /*1260*/  @!P1 S2R R16, SR_CgaCtaId ;  /* 0x0000000000109919 */ /* 0x000f220000008800 */
[----:B------:R-:W-:Y:S01]  /*1270*/  LOP3.LUT R11, R11, 0x1f, RZ, 0xc0, !PT ;  /* 0x0000001f0b0b7812 */ /* 0x000fe200078ec0ff */
[----:B------:R-:W5:Y:S01]  /*1280*/  @!P1 LDC.64 R26, c[0x0][0x380] ;  /* 0x0000e000ff1a9b82 */ /* 0x000f620000000a00 */
[----:B------:R-:W-:Y:S01]  /*1290*/  ISETP.GE.U32.AND P3, PT, R20, UR5, PT ;  /* 0x0000000514007c0c */ /* 0x000fe2000bf66070 */
[----:B------:R-:W4:Y:S01]  /*12a0*/  @!P2 S2R R17, SR_CgaCtaId ;  /* 0x000000000011a919 */ /* 0x000f220000008800 */
[----:B0-----:R-:W-:Y:S01]  /*12b0*/  @!P2 MOV R19, 0x400 ;  /* 0x000004000013a802 */ /* 0x001fe20000000f00 */
[----:B------:R-:W-:Y:S02]  /*12c0*/  IMAD R22, R24, 0x20, R11 ;  /* 0x0000002018167824 */ /* 0x000fe400078e020b */
[----:B------:R-:W-:-:S03]  /*12d0*/  @!P2 IMAD R21, R9, UR5, R18 ;  /* 0x000000050915ac24 */ /* 0x000fc6000f8e0212 */
[----:B------:R-:W-:-:S05]  /*12e0*/  ISETP.GE.U32.AND P4, PT, R22, UR5, PT ;  /* 0x0000000516007c0c */ /* 0x000fca000bf86070 */
[----:B-1----:R-:W0:Y:S01]  /*12f0*/  @!P3 S2R R14, SR_CgaCtaId ;  /* 0x00000000000eb919 */ /* 0x002e220000008800 */
[----:B------:R-:W-:Y:S02]  /*1300*/  @!P3 MOV R25, 0x400 ;  /* 0x000004000019b802 */ /* 0x000fe40000000f00 */
[----:B----4-:R-:W-:Y:S01]  /*1310*/  @!P2 LEA R19, R17, R19, 0x18 ;  /* 0x000000131113a211 */ /* 0x010fe200078ec0ff */
[----:B------:R-:W-:-:S04]  /*1320*/  @!P1 IMAD R17, R9, UR5, R12 ;  /* 0x0000000509119c24 */ /* 0x000fc8000f8e020c */
[----:B------:R-:W-:Y:S02]  /*1330*/  @!P2 IMAD R21, R21, 0x4, R19 ;  /* 0x000000041515a824 */ /* 0x000fe400078e0213 */
[----:B------:R-:W-:Y:S01]  /*1340*/  @!P2 IMAD R19, R3, UR5, R18 ;  /* 0x000000050313ac24 */ /* 0x000fe2000f8e0212 */
[----:B------:R-:W-:-:S03]  /*1350*/  @!P4 MOV R29, 0x400 ;  /* 0x00000400001dc802 */ /* 0x000fc60000000f00 */
[----:B------:R-:W-:Y:S01]  /*1360*/  @!P2 LDS R21, [R21] ;  /* 0x000000001515a984 */ /* 0x000fe20000000800 */
[----:B0-----:R-:W-:Y:S01]  /*1370*/  @!P3 LEA R25, R14, R25, 0x18 ;  /* 0x000000190e19b211 */ /* 0x001fe200078ec0ff */
[----:B--2---:R-:W-:Y:S02]  /*1380*/  @!P5 FADD R13, R13, -R10 ;  /* 0x8000000a0d0dd221 */ /* 0x004fe40000000000 */
[----:B------:R-:W0:Y:S02]  /*1390*/  @!P2 LDC.64 R10, c[0x0][0x380] ;  /* 0x0000e000ff0aab82 */ /* 0x000e240000000a00 */
[----:B------:R-:W-:Y:S01]  /*13a0*/  @!P5 FFMA R2, R13, R13, R2 ;  /* 0x0000000d0d02d223 */ /* 0x000fe20000000002 */
[----:B------:R-:W-:Y:S01]  /*13b0*/  @!P1 MOV R13, 0x400 ;  /* 0x00000400000d9802 */ /* 0x000fe20000000f00 */
[----:B---3--:R-:W-:-:S03]  /*13c0*/  @!P6 FADD R15, R15, -R28 ;  /* 0x8000001c0f0fe221 */ /* 0x008fc60000000000 */
[----:B------:R-:W-:Y:S01]  /*13d0*/  @!P1 LEA R28, R16, R13, 0x18 ;  /* 0x0000000d101c9211 */ /* 0x000fe200078ec0ff */
[----:B------:R-:W-:Y:S01]  /*13e0*/  @!P1 IMAD R13, R3, UR5, R12 ;  /* 0x00000005030d9c24 */ /* 0x000fe2000f8e020c */
[----:B------:R-:W1:Y:S01]  /*13f0*/  @!P4 S2R R16, SR_CgaCtaId ;  /* 0x000000000010c919 */ /* 0x000e620000008800 */
[----:B------:R-:W-:Y:S01]  /*1400*/  @!P6 FFMA R2, R15, R15, R2 ;  /* 0x0000000f0f02e223 */ /* 0x000fe20000000002 */
[----:B------:R-:W-:Y:S01]  /*1410*/  IADD3 R15, PT, PT, R8, 0x6, RZ ;  /* 0x00000006080f7810 */ /* 0x000fe20007ffe0ff */
[----:B-----5:R-:W-:Y:S01]  /*1420*/  @!P1 IMAD.WIDE.U32 R26, R13, 0x4, R26 ;  /* 0x000000040d1a9825 */ /* 0x020fe200078e001a */
[----:B------:R-:W-:Y:S01]  /*1430*/  @!P1 LEA R17, R17, R28, 0x2 ;  /* 0x0000001c11119211 */ /* 0x000fe200078e10ff */
[----:B------:R-:W2:Y:S01]  /*1440*/  @!P3 LDC.64 R12, c[0x0][0x380] ;  /* 0x0000e000ff0cbb82 */ /* 0x000ea20000000a00 */
[----:B------:R-:W-:Y:S01]  /*1450*/  LOP3.LUT R15, R15, 0x1f, RZ, 0xc0, !PT ;  /* 0x0000001f0f0f7812 */ /* 0x000fe200078ec0ff */
[----:B------:R-:W-:-:S03]  /*1460*/  @!P3 IMAD R28, R9, UR5, R20 ;  /* 0x00000005091cbc24 */ /* 0x000fc6000f8e0214 */
[----:B------:R-:W3:Y:S01]  /*1470*/  @!P1 LDS R17, [R17] ;  /* 0x0000000011119984 */ /* 0x000ee20000000800 */
[----:B------:R-:W-:Y:S02]  /*1480*/  IMAD R18, R24, 0x20, R15 ;  /* 0x0000002018127824 */ /* 0x000fe400078e020f */
[----:B------:R-:W4:Y:S01]  /*1490*/  @!P4 LDC.64 R14, c[0x0][0x380] ;  /* 0x0000e000ff0ecb82 */ /* 0x000f220000000a00 */
[----:B0-----:R-:W-:Y:S02]  /*14a0*/  @!P2 IMAD.WIDE.U32 R10, R19, 0x4, R10 ;  /* 0x00000004130aa825 */ /* 0x001fe400078e000a */
[----:B------:R-:W-:Y:S01]  /*14b0*/  ISETP.GE.U32.AND P5, PT, R18, UR5, PT ;  /* 0x0000000512007c0c */ /* 0x000fe2000bfa6070 */
[----:B------:R-:W3:Y:S04]  /*14c0*/  @!P1 LDG.E.CONSTANT R19, desc[UR10][R26.64] ;  /* 0x0000000a1a139981 */ /* 0x000ee8000c1e9900 */
[----:B------:R0:W5:Y:S08]  /*14d0*/  @!P2 LDG.E.CONSTANT R23, desc[UR10][R10.64] ;  /* 0x0000000a0a17a981 */ /* 0x000170000c1e9900 */
[----:B0-----:R-:W0:Y:S01]  /*14e0*/  @!P5 LDC.64 R10, c[0x0][0x380] ;  /* 0x0000e000ff0adb82 */ /* 0x001e220000000a00 */
[----:B-1----:R-:W-:-:S02]  /*14f0*/  @!P4 LEA R29, R16, R29, 0x18 ;  /* 0x0000001d101dc211 */ /* 0x002fc400078ec0ff */
[----:B------:R-:W-:Y:S01]  /*1500*/  @!P3 LEA R16, R28, R25, 0x2 ;  /* 0x000000191c10b211 */ /* 0x000fe200078e10ff */
[----:B------:R-:W-:Y:S02]  /*1510*/  @!P3 IMAD R25, R3, UR5, R20 ;  /* 0x000000050319bc24 */ /* 0x000fe4000f8e0214 */
[----:B------:R-:W-:Y:S02]  /*1520*/  @!P4 IMAD R28, R9, UR5, R22 ;  /* 0x00000005091ccc24 */ /* 0x000fe4000f8e0216 */
[----:B--2---:R-:W-:Y:S01]  /*1530*/  @!P3 IMAD.WIDE.U32 R12, R25, 0x4, R12 ;  /* 0x00000004190cb825 */ /* 0x004fe200078e000c */
[----:B------:R-:W-:-:S03]  /*1540*/  IADD3 R25, PT, PT, R8, 0x7, RZ ;  /* 0x0000000708197810 */ /* 0x000fc60007ffe0ff */
[----:B------:R-:W-:Y:S01]  /*1550*/  @!P4 IMAD R20, R28, 0x4, R29 ;  /* 0x000000041c14c824 */ /* 0x000fe200078e021d */
[----:B------:R-:W-:Y:S01]  /*1560*/  LOP3.LUT R27, R25, 0x1f, RZ, 0xc0, !PT ;  /* 0x0000001f191b7812 */ /* 0x000fe200078ec0ff */
[----:B------:R-:W-:Y:S01]  /*1570*/  @!P4 IMAD R25, R3, UR5, R22 ;  /* 0x000000050319cc24 */ /* 0x000fe2000f8e0216 */
[----:B------:R-:W2:Y:S03]  /*1580*/  @!P3 LDG.E.CONSTANT R12, desc[UR10][R12.64] ;  /* 0x0000000a0c0cb981 */ /* 0x000ea6000c1e9900 */
[----:B------:R-:W-:Y:S02]  /*1590*/  IMAD R22, R24, 0x20, R27 ;  /* 0x0000002018167824 */ /* 0x000fe400078e021b */
[----:B----4-:R-:W-:Y:S02]  /*15a0*/  @!P4 IMAD.WIDE.U32 R14, R25, 0x4, R14 ;  /* 0x00000004190ec825 */ /* 0x010fe400078e000e */
[----:B------:R-:W1:Y:S01]  /*15b0*/  @!P5 S2R R25, SR_CgaCtaId ;  /* 0x000000000019d919 */ /* 0x000e620000008800 */
[----:B------:R-:W-:Y:S01]  /*15c0*/  ISETP.GE.U32.AND P6, PT, R22, UR5, PT ;  /* 0x0000000516007c0c */ /* 0x000fe2000bfc6070 */
[----:B------:R-:W-:-:S02]  /*15d0*/  @!P5 IMAD R27, R3, UR5, R18 ;  /* 0x00000005031bdc24 */ /* 0x000fc4000f8e0212 */
[----:B------:R4:W2:Y:S02]  /*15e0*/  @!P4 LDG.E.CONSTANT R14, desc[UR10][R14.64] ;  /* 0x0000000a0e0ec981 */ /* 0x0008a4000c1e9900 */
[----:B0-----:R-:W-:-:S06]  /*15f0*/  @!P5 IMAD.WIDE.U32 R26, R27, 0x4, R10 ;  /* 0x000000041b1ad825 */ /* 0x001fcc00078e000a */
[----:B------:R-:W2:Y:S02]  /*1600*/  @!P5 LDG.E.CONSTANT R26, desc[UR10][R26.64] ;  /* 0x0000000a1a1ad981 */ /* 0x000ea4000c1e9900 */
[----:B------:R-:W0:Y:S01]  /*1610*/  @!P6 LDC.64 R10, c[0x0][0x380] ;  /* 0x0000e000ff0aeb82 */ /* 0x000e220000000a00 */
[----:B------:R-:W-:Y:S01]  /*1620*/  @!P5 MOV R28, 0x400 ;  /* 0x00000400001cd802 */ /* 0x000fe20000000f00 */
[----:B------:R-:W0:Y:S01]  /*1630*/  @!P6 S2R R29, SR_CgaCtaId ;  /* 0x00000000001de919 */ /* 0x000e220000008800 */
[----:B----4-:R4:W2:Y:S02]  /*1640*/  @!P3 LDS R15, [R16] ;  /* 0x00000000100fb984 */ /* 0x0108a40000000800 */
[----:B-1----:R-:W-:Y:S01]  /*1650*/  @!P5 LEA R28, R25, R28, 0x18 ;  /* 0x0000001c191cd211 */ /* 0x002fe200078ec0ff */
[----:B------:R-:W-:-:S04]  /*1660*/  @!P6 IMAD R25, R3, UR5, R22 ;  /* 0x000000050319ec24 */ /* 0x000fc8000f8e0216 */
[----:B0-----:R-:W-:-:S05]  /*1670*/  @!P6 IMAD.WIDE.U32 R10, R25, 0x4, R10 ;  /* 0x00000004190ae825 */ /* 0x001fca00078e000a */
[----:B------:R0:W2:Y:S01]  /*1680*/  @!P6 LDG.E.CONSTANT R25, desc[UR10][R10.64] ;  /* 0x0000000a0a19e981 */ /* 0x0000a2000c1e9900 */
[----:B------:R-:W-:-:S04]  /*1690*/  @!P6 MOV R13, 0x400 ;  /* 0x00000400000de802 */ /* 0x000fc80000000f00 */
[----:B------:R-:W-:Y:S01]  /*16a0*/  @!P6 LEA R29, R29, R13, 0x18 ;  /* 0x0000000d1d1de211 */ /* 0x000fe200078ec0ff */
[----:B------:R-:W-:Y:S01]  /*16b0*/  @!P5 IMAD R13, R9, UR5, R18 ;  /* 0x00000005090ddc24 */ /* 0x000fe2000f8e0212 */
[C---:B------:R-:W-:Y:S01]  /*16c0*/  IADD3 R18, PT, PT, R8.reuse, 0x9, RZ ;  /* 0x0000000908127810 */ /* 0x040fe20007ffe0ff */
[----:B0-----:R-:W-:Y:S01]  /*16d0*/  VIADD R10, R8, 0x8 ;  /* 0x00000008080a7836 */ /* 0x001fe20000000000 */
[----:B------:R-:W0:Y:S02]  /*16e0*/  @!P4 LDS R11, [R20] ;  /* 0x00000000140bc984 */ /* 0x000e240000000800 */
[----:B------:R-:W-:Y:S02]  /*16f0*/  @!P5 LEA R28, R13, R28, 0x2 ;  /* 0x0000001c0d1cd211 */ /* 0x000fe400078e10ff */
[----:B------:R-:W-:Y:S02]  /*1700*/  LOP3.LUT R27, R18, 0x1f, RZ, 0xc0, !PT ;  /* 0x0000001f121b7812 */ /* 0x000fe400078ec0ff */
[----:B------:R-:W-:-:S03]  /*1710*/  LOP3.LUT R13, R10, 0x1f, RZ, 0xc0, !PT ;  /* 0x0000001f0a0d7812 */ /* 0x000fc600078ec0ff */
[C---:B------:R-:W-:Y:S01]  /*1720*/  IMAD R18, R24.reuse, 0x20, R27 ;  /* 0x0000002018127824 */ /* 0x040fe200078e021b */
[----:B----4-:R-:W-:Y:S01]  /*1730*/  LEA R16, R24, R13, 0x5 ;  /* 0x0000000d18107211 */ /* 0x010fe200078e28ff */
[----:B------:R-:W-:-:S05]  /*1740*/  @!P6 IMAD R22, R9, UR5, R22 ;  /* 0x000000050916ec24 */ /* 0x000fca000f8e0216 */
[----:B------:R-:W-:Y:S02]  /*1750*/  @!P6 LEA R22, R22, R29, 0x2 ;  /* 0x0000001d1616e211 */ /* 0x000fe400078e10ff */
[----:B------:R-:W-:-:S04]  /*1760*/  IADD3 R10, PT, PT, R8, 0xa, RZ ;  /* 0x0000000a080a7810 */ /* 0x000fc80007ffe0ff */
[----:B------:R-:W-:Y:S01]  /*1770*/  @!P6 LDS R22, [R22] ;  /* 0x000000001616e984 */ /* 0x000fe20000000800 */
[----:B---3--:R-:W-:-:S03]  /*1780*/  @!P1 FADD R19, R19, -R17 ;  /* 0x8000001113139221 */ /* 0x008fc60000000000 */
[----:B------:R1:W3:Y:S01]  /*1790*/  @!P5 LDS R17, [R28] ;  /* 0x000000001c11d984 */ /* 0x0002e20000000800 */
[----:B------:R-:W-:Y:S01]  /*17a0*/  @!P1 FFMA R2, R19, R19, R2 ;  /* 0x0000001313029223 */ /* 0x000fe20000000002 */
[----:B-----5:R-:W-:Y:S01]  /*17b0*/  @!P2 FADD R21, R23, -R21 ;  /* 0x800000151715a221 */ /* 0x020fe20000000000 */
[----:B------:R-:W-:-:S03]  /*17c0*/  ISETP.GE.U32.AND P1, PT, R16, UR5, PT ;  /* 0x0000000510007c0c */ /* 0x000fc6000bf26070 */
[----:B------:R-:W-:Y:S01]  /*17d0*/  @!P2 FFMA R2, R21, R21, R2 ;  /* 0x000000151502a223 */ /* 0x000fe20000000002 */
[----:B------:R-:W-:Y:S02]  /*17e0*/  ISETP.GE.U32.AND P2, PT, R18, UR5, PT ;  /* 0x0000000512007c0c */ /* 0x000fe4000bf46070 */
[----:B------:R-:W-:Y:S01]  /*17f0*/  LOP3.LUT R19, R10, 0x1f, RZ, 0xc0, !PT ;  /* 0x0000001f0a137812 */ /* 0x000fe200078ec0ff */
[----:B------:R-:W-:-:S06]  /*1800*/  VIADD R10, R8, 0xb ;  /* 0x0000000b080a7836 */ /* 0x000fcc0000000000 */
[----:B------:R-:W4:Y:S01]  /*1810*/  @!P1 S2R R13, SR_CgaCtaId ;  /* 0x00000000000d9919 */ /* 0x000f220000008800 */
[----:B--2---:R-:W-:-:S03]  /*1820*/  @!P3 FADD R15, R12, -R15 ;  /* 0x8000000f0c0fb221 */ /* 0x004fc60000000000 */
[----:B------:R-:W2:Y:S01]  /*1830*/  @!P2 S2R R12, SR_CgaCtaId ;  /* 0x00000000000ca919 */ /* 0x000ea20000008800 */
[----:B-1----:R-:W-:Y:S01]  /*1840*/  LEA R28, R24, R19, 0x5 ;  /* 0x00000013181c7211 */ /* 0x002fe200078e28ff */
[----:B------:R-:W-:Y:S01]  /*1850*/  @!P3 FFMA R2, R15, R15, R2 ;  /* 0x0000000f0f02b223 */ /* 0x000fe20000000002 */
[----:B------:R-:W-:Y:S02]  /*1860*/  LOP3.LUT R15, R10, 0x1f, RZ, 0xc0, !PT ;  /* 0x0000001f0a0f7812 */ /* 0x000fe400078ec0ff */
[----:B------:R-:W-:Y:S02]  /*1870*/  ISETP.GE.U32.AND P3, PT, R28, UR5, PT ;  /* 0x000000051c007c0c */ /* 0x000fe4000bf66070 */
[----:B------:R-:W-:Y:S01]  /*1880*/  LEA R20, R24, R15, 0x5 ;  /* 0x0000000f18147211 */ /* 0x000fe200078e28ff */
[----:B0-----:R-:W-:-:S04]  /*1890*/  @!P4 FADD R11, R14, -R11 ;  /* 0x8000000b0e0bc221 */ /* 0x001fc80000000000 */
[----:B------:R-:W-:Y:S01]  /*18a0*/  @!P4 FFMA R2, R11, R11, R2 ;  /* 0x0000000b0b02c223 */ /* 0x000fe20000000002 */
[----:B------:R-:W-:Y:S01]  /*18b0*/  ISETP.GE.U32.AND P4, PT, R20, UR5, PT ;  /* 0x0000000514007c0c */ /* 0x000fe2000bf86070 */
[----:B------:R-:W0:Y:S01]  /*18c0*/  @!P2 LDC.64 R10, c[0x0][0x380] ;  /* 0x0000e000ff0aab82 */ /* 0x000e220000000a00 */
[----:B---3--:R-:W-:-:S07]  /*18d0*/  @!P5 FADD R17, R26, -R17 ;  /* 0x800000111a11d221 */ /* 0x008fce0000000000 */
[----:B------:R-:W1:Y:S01]  /*18e0*/  @!P1 LDC.64 R26, c[0x0][0x380] ;  /* 0x0000e000ff1a9b82 */ /* 0x000e620000000a00 */
[----:B------:R-:W3:Y:S01]  /*18f0*/  @!P3 S2R R14, SR_CgaCtaId ;  /* 0x00000000000eb919 */ /* 0x000ee20000008800 */
[----:B------:R-:W-:Y:S02]  /*1900*/  @!P1 MOV R15, 0x400 ;  /* 0x00000400000f9802 */ /* 0x000fe40000000f00 */
[----:B------:R-:W-:Y:S01]  /*1910*/  @!P2 MOV R19, 0x400 ;  /* 0x000004000013a802 */ /* 0x000fe20000000f00 */
[----:B------:R-:W-:Y:S01]  /*1920*/  @!P5 FFMA R2, R17, R17, R2 ;  /* 0x000000111102d223 */ /* 0x000fe20000000002 */
[----:B----4-:R-:W-:Y:S01]  /*1930*/  @!P1 LEA R13, R13, R15, 0x18 ;  /* 0x0000000f0d0d9211 */ /* 0x010fe200078ec0ff */
[----:B------:R-:W4:Y:S01]  /*1940*/  @!P4 S2R R17, SR_CgaCtaId ;  /* 0x000000000011c919 */ /* 0x000f220000008800 */
[----:B--2---:R-:W-:Y:S01]  /*1950*/  @!P2 LEA R15, R12, R19, 0x18 ;  /* 0x000000130c0fa211 */ /* 0x004fe200078ec0ff */
[----:B------:R-:W-:-:S05]  /*1960*/  @!P1 IMAD R19, R9, UR5, R16 ;  /* 0x0000000509139c24 */ /* 0x000fca000f8e0210 */
[----:B------:R-:W-:Y:S01]  /*1970*/  @!P1 LEA R19, R19, R13, 0x2 ;  /* 0x0000000d13139211 */ /* 0x000fe200078e10ff */
[----:B------:R-:W-:Y:S02]  /*1980*/  @!P1 IMAD R13, R3, UR5, R16 ;  /* 0x00000005030d9c24 */ /* 0x000fe4000f8e0210 */
[----:B------:R-:W-:Y:S01]  /*1990*/  @!P6 FADD R25, R25, -R22 ;  /* 0x800000161919e221 */ /* 0x000fe20000000000 */
[--C-:B------:R-:W-:Y:S02]  /*19a0*/  @!P2 IMAD R22, R9, UR5, R18.reuse ;  /* 0x000000050916ac24 */ /* 0x100fe4000f8e0212 */
[----:B------:R-:W-:Y:S01]  /*19b0*/  @!P2 IMAD R21, R3, UR5, R18 ;  /* 0x000000050315ac24 */ /* 0x000fe2000f8e0212 */
[----:B------:R-:W-:Y:S01]  /*19c0*/  @!P4 MOV R29, 0x400 ;  /* 0x00000400001dc802 */ /* 0x000fe20000000f00 */
[----:B-1----:R-:W-:Y:S01]  /*19d0*/  @!P1 IMAD.WIDE.U32 R26, R13, 0x4, R26 ;  /* 0x000000040d1a9825 */ /* 0x002fe200078e001a */
[----:B------:R-:W1:Y:S01]  /*19e0*/  @!P1 LDS R19, [R19] ;  /* 0x0000000013139984 */ /* 0x000e620000000800 */
[----:B------:R-:W2:Y:S02]  /*19f0*/  @!P3 LDC.64 R12, c[0x0][0x380] ;  /* 0x0000e000ff0cbb82 */ /* 0x000ea40000000a00 */
[----:B------:R-:W-:Y:S01]  /*1a00*/  @!P2 IMAD R22, R22, 0x4, R15 ;  /* 0x000000041616a824 */ /* 0x000fe200078e020f */
[----:B------:R-:W-:Y:S01]  /*1a10*/  IADD3 R15, PT, PT, R8, 0xc, RZ ;  /* 0x0000000c080f7810 */ /* 0x000fe20007ffe0ff */
[----:B0-----:R-:W-:-:S04]  /*1a20*/  @!P2 IMAD.WIDE.U32 R10, R21, 0x4, R10 ;  /* 0x00000004150aa825 */ /* 0x001fc800078e000a */
[----:B------:R-:W-:Y:S01]  /*1a30*/  @!P6 FFMA R2, R25, R25, R2 ;  /* 0x000000191902e223 */ /* 0x000fe20000000002 */
[----:B------:R-:W1:Y:S01]  /*1a40*/  @!P1 LDG.E.CONSTANT R16, desc[UR10][R26.64] ;  /* 0x0000000a1a109981 */ /* 0x000e62000c1e9900 */
[----:B------:R-:W-:Y:S02]  /*1a50*/  LOP3.LUT R15, R15, 0x1f, RZ, 0xc0, !PT ;  /* 0x0000001f0f0f7812 */ /* 0x000fe400078ec0ff */
[----:B------:R-:W-:Y:S01]  /*1a60*/  @!P3 MOV R21, 0x400 ;  /* 0x000004000015b802 */ /* 0x000fe20000000f00 */
[----:B------:R0:W5:Y:S01]  /*1a70*/  @!P2 LDG.E.CONSTANT R23, desc[UR10][R10.64] ;  /* 0x0000000a0a17a981 */ /* 0x000162000c1e9900 */
[----:B------:R-:W-:Y:S02]  /*1a80*/  LEA R18, R24, R15, 0x5 ;  /* 0x0000000f18127211 */ /* 0x000fe400078e28ff */
[----:B---3--:R-:W-:Y:S01]  /*1a90*/  @!P3 LEA R21, R14, R21, 0x18 ;  /* 0x000000150e15b211 */ /* 0x008fe200078ec0ff */
[--C-:B------:R-:W-:Y:S01]  /*1aa0*/  @!P3 IMAD R25, R9, UR5, R28.reuse ;  /* 0x000000050919bc24 */ /* 0x100fe2000f8e021c */
[----:B------:R-:W-:Y:S01]  /*1ab0*/  ISETP.GE.U32.AND P5, PT, R18, UR5, PT ;  /* 0x0000000512007c0c */ /* 0x000fe2000bfa6070 */
[----:B------:R-:W3:Y:S01]  /*1ac0*/  @!P4 LDC.64 R14, c[0x0][0x380] ;  /* 0x0000e000ff0ecb82 */ /* 0x000ee20000000a00 */
[----:B----4-:R-:W-:Y:S01]  /*1ad0*/  @!P4 LEA R29, R17, R29, 0x18 ;  /* 0x0000001d111dc211 */ /* 0x010fe200078ec0ff */
[----:B------:R-:W-:Y:S01]  /*1ae0*/  @!P3 IMAD R17, R25, 0x4, R21 ;  /* 0x000000041911b824 */ /* 0x000fe200078e0215 */
[----:B------:R-:W5:Y:S01]  /*1af0*/  @!P2 LDS R22, [R22] ;  /* 0x000000001616a984 */ /* 0x000f620000000800 */
[----:B------:R-:W-:-:S04]  /*1b00*/  @!P3 IMAD R25, R3, UR5, R28 ;  /* 0x000000050319bc24 */ /* 0x000fc8000f8e021c */
[----:B--2---:R-:W-:Y:S01]  /*1b10*/  @!P3 IMAD.WIDE.U32 R12, R25, 0x4, R12 ;  /* 0x00000004190cb825 */ /* 0x004fe200078e000c */
[----:B------:R-:W-:Y:S01]  /*1b20*/  IADD3 R25, PT, PT, R8, 0xd, RZ ;  /* 0x0000000d08197810 */ /* 0x000fe20007ffe0ff */
[----:B------:R-:W2:Y:S02]  /*1b30*/  @!P3 LDS R17, [R17] ;  /* 0x000000001111b984 */ /* 0x000ea40000000800 */
[----:B0-----:R-:W0:Y:S01]  /*1b40*/  @!P5 LDC.64 R10, c[0x0][0x380] ;  /* 0x0000e000ff0adb82 */ /* 0x001e220000000a00 */
[----:B------:R-:W-:Y:S01]  /*1b50*/  LOP3.LUT R27, R25, 0x1f, RZ, 0xc0, !PT ;  /* 0x0000001f191b7812 */ /* 0x000fe200078ec0ff */
[--C-:B------:R-:W-:Y:S01]  /*1b60*/  @!P4 IMAD R21, R9, UR5, R20.reuse ;  /* 0x000000050915cc24 */ /* 0x100fe2000f8e0214 */
[----:B------:R4:W2:Y:S01]  /*1b70*/  @!P3 LDG.E.CONSTANT R12, desc[UR10][R12.64] ;  /* 0x0000000a0c0cb981 */ /* 0x0008a2000c1e9900 */
[----:B------:R-:W-:Y:S02]  /*1b80*/  @!P4 IMAD R25, R3, UR5, R20 ;  /* 0x000000050319cc24 */ /* 0x000fe4000f8e0214 */
[----:B------:R-:W-:-:S05]  /*1b90*/  IMAD R20, R24, 0x20, R27 ;  /* 0x0000002018147824 */ /* 0x000fca00078e021b */
[----:B------:R-:W-:Y:S01]  /*1ba0*/  ISETP.GE.U32.AND P6, PT, R20, UR5, PT ;  /* 0x0000000514007c0c */ /* 0x000fe2000bfc6070 */
[----:B---3--:R-:W-:Y:S02]  /*1bb0*/  @!P4 IMAD.WIDE.U32 R14, R25, 0x4, R14 ;  /* 0x00000004190ec825 */ /* 0x008fe400078e000e */
[----:B------:R-:W3:Y:S02]  /*1bc0*/  @!P5 S2R R25, SR_CgaCtaId ;  /* 0x000000000019d919 */ /* 0x000ee40000008800 */
[----:B------:R-:W-:Y:S01]  /*1bd0*/  @!P5 IMAD R27, R3, UR5, R18 ;  /* 0x00000005031bdc24 */ /* 0x000fe2000f8e0212 */
[----:B------:R-:W-:Y:S01]  /*1be0*/  @!P5 MOV R28, 0x400 ;  /* 0x00000400001cd802 */ /* 0x000fe20000000f00 */
[----:B------:R-:W2:Y:S02]  /*1bf0*/  @!P4 LDG.E.CONSTANT R14, desc[UR10][R14.64] ;  /* 0x0000000a0e0ec981 */ /* 0x000ea4000c1e9900 */
[----:B0-----:R-:W-:-:S04]  /*1c00*/  @!P5 IMAD.WIDE.U32 R26, R27, 0x4, R10 ;  /* 0x000000041b1ad825 */ /* 0x001fc800078e000a */
[----:B------:R-:W0:Y:S02]  /*1c10*/  @!P6 LDC.64 R10, c[0x0][0x380] ;  /* 0x0000e000ff0aeb82 */ /* 0x000e240000000a00 */
[----:B------:R-:W2:Y:S01]  /*1c20*/  @!P5 LDG.E.CONSTANT R26, desc[UR10][R26.64] ;  /* 0x0000000a1a1ad981 */ /* 0x000ea2000c1e9900 */
[----:B---3--:R-:W-:Y:S01]  /*1c30*/  @!P5 LEA R28, R25, R28, 0x18 ;  /* 0x0000001c191cd211 */ /* 0x008fe200078ec0ff */
[----:B------:R-:W-:-:S04]  /*1c40*/  @!P6 IMAD R25, R3, UR5, R20 ;  /* 0x000000050319ec24 */ /* 0x000fc8000f8e0214 */
[----:B0-----:R-:W-:-:S05]  /*1c50*/  @!P6 IMAD.WIDE.U32 R10, R25, 0x4, R10 ;  /* 0x00000004190ae825 */ /* 0x001fca00078e000a */
[----:B------:R0:W3:Y:S01]  /*1c60*/  @!P6 LDG.E.CONSTANT R25, desc[UR10][R10.64] ;  /* 0x0000000a0a19e981 */ /* 0x0000e2000c1e9900 */
[----:B------:R-:W-:Y:S02]  /*1c70*/  @!P4 LEA R21, R21, R29, 0x2 ;  /* 0x0000001d1515c211 */ /* 0x000fe400078e10ff */
[----:B------:R-:W0:Y:S01]  /*1c80*/  @!P6 S2R R29, SR_CgaCtaId ;  /* 0x00000000001de919 */ /* 0x000e220000008800 */
[----:B----4-:R-:W-:Y:S01]  /*1c90*/  @!P6 MOV R13, 0x400 ;  /* 0x00000400000de802 */ /* 0x010fe20000000f00 */
[----:B------:R-:W-:Y:S02]  /*1ca0*/  @!P6 IMAD R20, R9, UR5, R20 ;  /* 0x000000050914ec24 */ /* 0x000fe4000f8e0214 */
[----:B------:R-:W4:Y:S01]  /*1cb0*/  @!P4 LDS R21, [R21] ;  /* 0x000000001515c984 */ /* 0x000f220000000800 */
[C---:B0-----:R-:W-:Y:S01]  /*1cc0*/  IADD3 R11, PT, PT, R8.reuse, 0xf, RZ ;  /* 0x0000000f080b7810 */ /* 0x041fe20007ffe0ff */
[----:B------:R-:W-:-:S03]  /*1cd0*/  VIADD R10, R8, 0xe ;  /* 0x0000000e080a7836 */ /* 0x000fc60000000000 */
[----:B------:R-:W-:Y:S02]  /*1ce0*/  LOP3.LUT R15, R11, 0x1f, RZ, 0xc0, !PT ;  /* 0x0000001f0b0f7812 */ /* 0x000fe400078ec0ff */
[----:B------:R-:W-:Y:S01]  /*1cf0*/  @!P6 LEA R29, R29, R13, 0x18 ;  /* 0x0000000d1d1de211 */ /* 0x000fe200078ec0ff */
[----:B------:R-:W-:-:S05]  /*1d00*/  @!P5 IMAD R13, R9, UR5, R18 ;  /* 0x00000005090ddc24 */ /* 0x000fca000f8e0212 */
[----:B------:R-:W-:Y:S02]  /*1d10*/  @!P5 LEA R28, R13, R28, 0x2 ;  /* 0x0000001c0d1cd211 */ /* 0x000fe400078e10ff */
[----:B------:R-:W-:-:S03]  /*1d20*/  LOP3.LUT R13, R10, 0x1f, RZ, 0xc0, !PT ;  /* 0x0000001f0a0d7812 */ /* 0x000fc600078ec0ff */
[----:B------:R0:W4:Y:S01]  /*1d30*/  @!P5 LDS R11, [R28] ;  /* 0x000000001c0bd984 */ /* 0x0001220000000800 */
[----:B------:R-:W-:Y:S01]  /*1d40*/  @!P6 LEA R20, R20, R29, 0x2 ;  /* 0x0000001d1414e211 */ /* 0x000fe200078e10ff */
[----:B------:R-:W-:-:S05]  /*1d50*/  IMAD R18, R24, 0x20, R15 ;  /* 0x0000002018127824 */ /* 0x000fca00078e020f */
[----:B------:R-:W3:Y:S01]  /*1d60*/  @!P6 LDS R20, [R20] ;  /* 0x000000001414e984 */ /* 0x000ee20000000800 */
[----:B------:R-:W-:-:S04]  /*1d70*/  IADD3 R10, PT, PT, R8, 0x10, RZ ;  /* 0x00000010080a7810 */ /* 0x000fc80007ffe0ff */
[----:B------:R-:W-:Y:S01]  /*1d80*/  LOP3.LUT R15, R10, 0x1f, RZ, 0xc0, !PT ;  /* 0x0000001f0a0f7812 */ /* 0x000fe200078ec0ff */
[----:B------:R-:W-:-:S03]  /*1d90*/  VIADD R10, R8, 0x11 ;  /* 0x00000011080a7836 */ /* 0x000fc60000000000 */
[----:B0-----:R-:W-:Y:S02]  /*1da0*/  LEA R28, R24, R15, 0x5 ;  /* 0x0000000f181c7211 */ /* 0x001fe400078e28ff */
[----:B------:R-:W-:Y:S01]  /*1db0*/  LOP3.LUT R15, R10, 0x1f, RZ, 0xc0, !PT ;  /* 0x0000001f0a0f7812 */ /* 0x000fe200078ec0ff */
[----:B-1----:R-:W-:Y:S01]  /*1dc0*/  @!P1 FADD R19, R16, -R19 ;  /* 0x8000001310139221 */ /* 0x002fe20000000000 */
[----:B------:R-:W-:-:S03]  /*1dd0*/  LEA R16, R24, R13, 0x5 ;  /* 0x0000000d18107211 */ /* 0x000fc600078e28ff */
[----:B------:R-:W-:Y:S01]  /*1de0*/  @!P1 FFMA R2, R19, R19, R2 ;  /* 0x0000001313029223 */ /* 0x000fe20000000002 */
[----:B-----5:R-:W-:Y:S01]  /*1df0*/  @!P2 FADD R23, R23, -R22 ;  /* 0x800000161717a221 */ /* 0x020fe20000000000 */
[----:B------:R-:W-:-:S03]  /*1e00*/  ISETP.GE.U32.AND P1, PT, R16, UR5, PT ;  /* 0x0000000510007c0c */ /* 0x000fc6000bf26070 */
[----:B------:R-:W-:Y:S01]  /*1e10*/  @!P2 FFMA R2, R23, R23, R2 ;  /* 0x000000171702a223 */ /* 0x000fe20000000002 */
[----:B------:R-:W-:-:S09]  /*1e20*/  ISETP.GE.U32.AND P2, PT, R18, UR5, PT ;  /* 0x0000000512007c0c */ /* 0x000fd2000bf46070 */
[----:B------:R-:W0:Y:S01]  /*1e30*/  @!P1 S2R R13, SR_CgaCtaId ;  /* 0x00000000000d9919 */ /* 0x000e220000008800 */
[----:B--2---:R-:W-:-:S03]  /*1e40*/  @!P3 FADD R17, R12, -R17 ;  /* 0x800000110c11b221 */ /* 0x004fc60000000000 */
[----:B------:R-:W1:Y:S01]  /*1e50*/  @!P2 S2R R12, SR_CgaCtaId ;  /* 0x00000000000ca919 */ /* 0x000e620000008800 */
[----:B------:R-:W-:Y:S01]  /*1e60*/  @!P3 FFMA R2, R17, R17, R2 ;  /* 0x000000111102b223 */ /* 0x000fe20000000002 */
[----:B------:R-:W-:Y:S02]  /*1e70*/  ISETP.GE.U32.AND P3, PT, R28, UR5, PT ;  /* 0x000000051c007c0c */ /* 0x000fe4000bf66070 */
[----:B------:R-:W-:Y:S01]  /*1e80*/  LEA R22, R24, R15, 0x5 ;  /* 0x0000000f18167211 */ /* 0x000fe200078e28ff */
[----:B----4-:R-:W-:-:S10]  /*1e90*/  @!P4 FADD R21, R14, -R21 ;  /* 0x800000150e15c221 */ /* 0x010fd40000000000 */
[----:B------:R-:W2:Y:S01]  /*1ea0*/  @!P3 S2R R14, SR_CgaCtaId ;  /* 0x00000000000eb919 */ /* 0x000ea20000008800 */
[----:B------:R-:W-:Y:S01]  /*1eb0*/  @!P4 FFMA R2, R21, R21, R2 ;  /* 0x000000151502c223 */ /* 0x000fe20000000002 */
[----:B------:R-:W-:Y:S02]  /*1ec0*/  @!P5 FADD R15, R26, -R11 ;  /* 0x8000000b1a0fd221 */ /* 0x000fe40000000000 */
[----:B------:R-:W4:Y:S02]  /*1ed0*/  @!P1 LDC.64 R26, c[0x0][0x380] ;  /* 0x0000e000ff1a9b82 */ /* 0x000f240000000a00 */
[----:B------:R-:W-:Y:S01]  /*1ee0*/  @!P5 FFMA R2, R15, R15, R2 ;  /* 0x0000000f0f02d223 */ /* 0x000fe20000000002 */
[----:B------:R-:W-:Y:S02]  /*1ef0*/  @!P1 MOV R15, 0x400 ;  /* 0x00000400000f9802 */ /* 0x000fe40000000f00 */
[----:B------:R-:W-:-:S03]  /*1f00*/  ISETP.GE.U32.AND P4, PT, R22, UR5, PT ;  /* 0x0000000516007c0c */ /* 0x000fc6000bf86070 */
[----:B------:R-:W5:Y:S01]  /*1f10*/  @!P2 LDC.64 R10, c[0x0][0x380] ;  /* 0x0000e000ff0aab82 */ /* 0x000f620000000a00 */
[----:B0-----:R-:W-:Y:S02]  /*1f20*/  @!P1 LEA R13, R13, R15, 0x18 ;  /* 0x0000000f0d0d9211 */ /* 0x001fe400078ec0ff */
[----:B------:R-:W-:Y:S01]  /*1f30*/  @!P2 MOV R19, 0x400 ;  /* 0x000004000013a802 */ /* 0x000fe20000000f00 */
[----:B------:R-:W-:-:S03]  /*1f40*/  @!P2 IMAD R21, R9, UR5, R18 ;  /* 0x000000050915ac24 */ /* 0x000fc6000f8e0212 */
[----:B-1----:R-:W-:Y:S01]  /*1f50*/  @!P2 LEA R12, R12, R19, 0x18 ;  /* 0x000000130c0ca211 */ /* 0x002fe200078ec0ff */
[----:B---3--:R-:W-:Y:S01]  /*1f60*/  @!P6 FADD R25, R25, -R20 ;  /* 0x800000141919e221 */ /* 0x008fe20000000000 */
[----:B------:R-:W-:-:S05]  /*1f70*/  @!P1 IMAD R20, R9, UR5, R16 ;  /* 0x0000000509149c24 */ /* 0x000fca000f8e0210 */
[----:B------:R-:W-:Y:S01]  /*1f80*/  @!P1 LEA R20, R20, R13, 0x2 ;  /* 0x0000000d14149211 */ /* 0x000fe200078e10ff */
[----:B------:R-:W-:Y:S01]  /*1f90*/  @!P1 IMAD R13, R3, UR5, R16 ;  /* 0x00000005030d9c24 */ /* 0x000fe2000f8e0210 */
[----:B------:R-:W0:Y:S01]  /*1fa0*/  @!P4 S2R R17, SR_CgaCtaId ;  /* 0x000000000011c919 */ /* 0x000e220000008800 */
[----:B------:R-:W-:Y:S02]  /*1fb0*/  @!P2 IMAD R21, R21, 0x4, R12 ;  /* 0x000000041515a824 */ /* 0x000fe400078e020c */
[----:B----4-:R-:W-:Y:S02]  /*1fc0*/  @!P1 IMAD.WIDE.U32 R26, R13, 0x4, R26 ;  /* 0x000000040d1a9825 */ /* 0x010fe400078e001a */
[----:B------:R-:W1:Y:S01]  /*1fd0*/  @!P3 LDC.64 R12, c[0x0][0x380] ;  /* 0x0000e000ff0cbb82 */ /* 0x000e620000000a00 */
[----:B------:R-:W-:Y:S01]  /*1fe0*/  IADD3 R15, PT, PT, R8, 0x12, RZ ;  /* 0x00000012080f7810 */ /* 0x000fe20007ffe0ff */
[----:B------:R-:W-:Y:S02]  /*1ff0*/  @!P2 IMAD R19, R3, UR5, R18 ;  /* 0x000000050313ac24 */ /* 0x000fe4000f8e0212 */
[----:B------:R-:W-:Y:S01]  /*2000*/  @!P6 FFMA R2, R25, R25, R2 ;  /* 0x000000191902e223 */ /* 0x000fe20000000002 */
[----:B------:R-:W3:Y:S01]  /*2010*/  @!P1 LDG.E.CONSTANT R18, desc[UR10][R26.64] ;  /* 0x0000000a1a129981 */ /* 0x000ee2000c1e9900 */
[----:B------:R-:W-:Y:S01]  /*2020*/  LOP3.LUT R15, R15, 0x1f, RZ, 0xc0, !PT ;  /* 0x0000001f0f0f7812 */ /* 0x000fe200078ec0ff */
[----:B-----5:R-:W-:Y:S01]  /*2030*/  @!P2 IMAD.WIDE.U32 R10, R19, 0x4, R10 ;  /* 0x00000004130aa825 */ /* 0x020fe200078e000a */
[----:B------:R-:W-:Y:S01]  /*2040*/  @!P3 MOV R19, 0x400 ;  /* 0x000004000013b802 */ /* 0x000fe20000000f00 */
[----:B------:R-:W-:Y:S01]  /*2050*/  @!P2 LDS R21, [R21] ;  /* 0x000000001515a984 */ /* 0x000fe20000000800 */
[----:B------:R-:W-:-:S02]  /*2060*/  LEA R16, R24, R15, 0x5 ;  /* 0x0000000f18107211 */ /* 0x000fc400078e28ff */
[----:B--2---:R-:W-:Y:S01]  /*2070*/  @!P3 LEA R19, R14, R19, 0x18 ;  /* 0x000000130e13b211 */ /* 0x004fe200078ec0ff */
[--C-:B------:R-:W-:Y:S01]  /*2080*/  @!P3 IMAD R25, R9, UR5, R28.reuse ;  /* 0x000000050919bc24 */ /* 0x100fe2000f8e021c */
[----:B------:R-:W-:Y:S01]  /*2090*/  ISETP.GE.U32.AND P5, PT, R16, UR5, PT ;  /* 0x0000000510007c0c */ /* 0x000fe2000bfa6070 */
[----:B------:R-:W2:Y:S01]  /*20a0*/  @!P4 LDC.64 R14, c[0x0][0x380] ;  /* 0x0000e000ff0ecb82 */ /* 0x000ea20000000a00 */
[----:B------:R4:W5:Y:S01]  /*20b0*/  @!P2 LDG.E.CONSTANT R23, desc[UR10][R10.64] ;  /* 0x0000000a0a17a981 */ /* 0x000962000c1e9900 */
[----:B------:R-:W-:Y:S02]  /*20c0*/  @!P3 IMAD R19, R25, 0x4, R19 ;  /* 0x000000041913b824 */ /* 0x000fe400078e0213 */
[----:B------:R-:W-:Y:S01]  /*20d0*/  @!P3 IMAD R25, R3, UR5, R28 ;  /* 0x000000050319bc24 */ /* 0x000fe2000f8e021c */
[----:B------:R-:W-:-:S03]  /*20e0*/  @!P4 MOV R29, 0x400 ;  /* 0x00000400001dc802 */ /* 0x000fc60000000f00 */
[----:B------:R-:W-:Y:S01]  /*20f0*/  @!P3 LDS R19, [R19] ;  /* 0x000000001313b984 */ /* 0x000fe20000000800 */
[----:B-1----:R-:W-:Y:S01]  /*2100*/  @!P3 IMAD.WIDE.U32 R12, R25, 0x4, R12 ;  /* 0x00000004190cb825 */ /* 0x002fe200078e000c */
[----:B------:R-:W-:Y:S02]  /*2110*/  IADD3 R25, PT, PT, R8, 0x13, RZ ;  /* 0x0000001308197810 */ /* 0x000fe40007ffe0ff */
[----:B----4-:R-:W1:Y:S02]  /*2120*/  @!P5 LDC.64 R10, c[0x0][0x380] ;  /* 0x0000e000ff0adb82 */ /* 0x010e640000000a00 */
[----:B------:R-:W-:Y:S01]  /*2130*/  LOP3.LUT R27, R25, 0x1f, RZ, 0xc0, !PT ;  /* 0x0000001f191b7812 */ /* 0x000fe200078ec0ff */
[--C-:B------:R-:W-:Y:S01]  /*2140*/  @!P4 IMAD R25, R3, UR5, R22.reuse ;  /* 0x000000050319cc24 */ /* 0x100fe2000f8e0216 */
[----:B0-----:R-:W-:Y:S01]  /*2150*/  @!P4 LEA R29, R17, R29, 0x18 ;  /* 0x0000001d111dc211 */ /* 0x001fe200078ec0ff */
[----:B------:R-:W-:Y:S01]  /*2160*/  @!P4 IMAD R17, R9, UR5, R22 ;  /* 0x000000050911cc24 */ /* 0x000fe2000f8e0216 */
[----:B------:R0:W4:Y:S01]  /*2170*/  @!P3 LDG.E.CONSTANT R12, desc[UR10][R12.64] ;  /* 0x0000000a0c0cb981 */ /* 0x000122000c1e9900 */
[----:B------:R-:W-:-:S02]  /*2180*/  IMAD R22, R24, 0x20, R27 ;  /* 0x0000002018167824 */ /* 0x000fc400078e021b */
[----:B--2---:R-:W-:-:S03]  /*2190*/  @!P4 IMAD.WIDE.U32 R14, R25, 0x4, R14 ;  /* 0x00000004190ec825 */ /* 0x004fc600078e000e */
[----:B------:R-:W-:Y:S01]  /*21a0*/  ISETP.GE.U32.AND P6, PT, R22, UR5, PT ;  /* 0x0000000516007c0c */ /* 0x000fe2000bfc6070 */
[----:B------:R-:W2:Y:S01]  /*21b0*/  @!P5 S2R R25, SR_CgaCtaId ;  /* 0x000000000019d919 */ /* 0x000ea20000008800 */
[----:B------:R-:W-:Y:S01]  /*21c0*/  @!P5 IMAD R27, R3, UR5, R16 ;  /* 0x00000005031bdc24 */ /* 0x000fe2000f8e0210 */
[----:B------:R2:W4:Y:S01]  /*21d0*/  @!P4 LDG.E.CONSTANT R14, desc[UR10][R14.64] ;  /* 0x0000000a0e0ec981 */ /* 0x000522000c1e9900 */
[----:B------:R-:W-:Y:S02]  /*21e0*/  @!P5 MOV R28, 0x400 ;  /* 0x00000400001cd802 */ /* 0x000fe40000000f00 */
[----:B------:R-:W-:Y:S01]  /*21f0*/  @!P4 LEA R17, R17, R29, 0x2 ;  /* 0x0000001d1111c211 */ /* 0x000fe200078e10ff */
[----:B0-----:R-:W3:Y:S01]  /*2200*/  @!P1 LDS R13, [R20] ;  /* 0x00000000140d9984 */ /* 0x001ee20000000800 */
[----:B-1----:R-:W-:-:S05]  /*2210*/  @!P5 IMAD.WIDE.U32 R26, R27, 0x4, R10 ;  /* 0x000000041b1ad825 */ /* 0x002fca00078e000a */
[----:B------:R-:W0:Y:S01]  /*2220*/  @!P6 LDC.64 R10, c[0x0][0x380] ;  /* 0x0000e000ff0aeb82 */ /* 0x000e220000000a00 */
[----:B--2---:R-:W-:Y:S01]  /*2230*/  @!P5 LEA R28, R25, R28, 0x18 ;  /* 0x0000001c191cd211 */ /* 0x004fe200078ec0ff */
[----:B------:R-:W2:Y:S01]  /*2240*/  @!P5 LDG.E.CONSTANT R26, desc[UR10][R26.64] ;  /* 0x0000000a1a1ad981 */ /* 0x000ea2000c1e9900 */
[----:B------:R-:W-:Y:S01]  /*2250*/  @!P6 IMAD R25, R3, UR5, R22 ;  /* 0x000000050319ec24 */ /* 0x000fe2000f8e0216 */
[----:B------:R-:W1:Y:S03]  /*2260*/  @!P6 S2R R29, SR_CgaCtaId ;  /* 0x00000000001de919 */ /* 0x000e660000008800 */
[----:B0-----:R-:W-:Y:S01]  /*2270*/  @!P6 IMAD.WIDE.U32 R10, R25, 0x4, R10 ;  /* 0x00000004190ae825 */ /* 0x001fe200078e000a */
[----:B------:R-:W-:Y:S01]  /*2280*/  @!P6 MOV R15, 0x400 ;  /* 0x00000400000fe802 */ /* 0x000fe20000000f00 */
[----:B------:R-:W0:Y:S04]  /*2290*/  @!P4 LDS R17, [R17] ;  /* 0x000000001111c984 */ /* 0x000e280000000800 */
[----:B------:R1:W2:Y:S02]  /*22a0*/  @!P6 LDG.E.CONSTANT R25, desc[UR10][R10.64] ;  /* 0x0000000a0a19e981 */ /* 0x0002a4000c1e9900 */
[C---:B-1----:R-:W-:Y:S01]  /*22b0*/  IADD3 R11, PT, PT, R8.reuse, 0x15, RZ ;  /* 0x00000015080b7810 */ /* 0x042fe20007ffe0ff */
[----:B------:R-:W-:-:S03]  /*22c0*/  VIADD R10, R8, 0x14 ;  /* 0x00000014080a7836 */ /* 0x000fc60000000000 */
[----:B------:R-:W-:Y:S02]  /*22d0*/  LOP3.LUT R27, R11, 0x1f, RZ, 0xc0, !PT ;  /* 0x0000001f0b1b7812 */ /* 0x000fe400078ec0ff */
[----:B------:R-:W-:Y:S01]  /*22e0*/  @!P6 LEA R29, R29, R15, 0x18 ;  /* 0x0000000f1d1de211 */ /* 0x000fe200078ec0ff */
[----:B------:R-:W-:-:S05]  /*22f0*/  @!P5 IMAD R15, R9, UR5, R16 ;  /* 0x00000005090fdc24 */ /* 0x000fca000f8e0210 */
[----:B------:R-:W-:Y:S01]  /*2300*/  @!P5 LEA R28, R15, R28, 0x2 ;  /* 0x0000001c0f1cd211 */ /* 0x000fe200078e10ff */
[----:B------:R-:W-:-:S04]  /*2310*/  @!P6 IMAD R16, R9, UR5, R22 ;  /* 0x000000050910ec24 */ /* 0x000fc8000f8e0216 */
[----:B------:R1:W2:Y:S01]  /*2320*/  @!P5 LDS R11, [R28] ;  /* 0x000000001c0bd984 */ /* 0x0002a20000000800 */
[----:B------:R-:W-:Y:S02]  /*2330*/  @!P6 LEA R16, R16, R29, 0x2 ;  /* 0x0000001d1010e211 */ /* 0x000fe400078e10ff */
[----:B------:R-:W-:-:S04]  /*2340*/  LOP3.LUT R15, R10, 0x1f, RZ, 0xc0, !PT ;  /* 0x0000001f0a0f7812 */ /* 0x000fc800078ec0ff */
[----:B------:R-:W2:Y:S01]  /*2350*/  @!P6 LDS R16, [R16] ;  /* 0x000000001010e984 */ /* 0x000ea20000000800 */
[----:B------:R-:W-:Y:S01]  /*2360*/  IADD3 R10, PT, PT, R8, 0x16, RZ ;  /* 0x00000016080a7810 */ /* 0x000fe20007ffe0ff */
[----:B---3--:R-:W-:Y:S01]  /*2370*/  @!P1 FADD R13, R18, -R13 ;  /* 0x8000000d120d9221 */ /* 0x008fe20000000000 */
[----:B------:R-:W-:-:S03]  /*2380*/  LEA R18, R24, R15, 0x5 ;  /* 0x0000000f18127211 */ /* 0x000fc600078e28ff */
[----:B------:R-:W-:Y:S01]  /*2390*/  @!P1 FFMA R2, R13, R13, R2 ;  /* 0x0000000d0d029223 */ /* 0x000fe20000000002 */
[----:B------:R-:W-:Y:S01]  /*23a0*/  ISETP.GE.U32.AND P1, PT, R18, UR5, PT ;  /* 0x0000000512007c0c */ /* 0x000fe2000bf26070 */
[----:B------:R-:W-:Y:S02]  /*23b0*/  IMAD R13, R24, 0x20, R27 ;  /* 0x00000020180d7824 */ /* 0x000fe400078e021b */
[----:B-----5:R-:W-:-:S04]  /*23c0*/  @!P2 FADD R21, R23, -R21 ;  /* 0x800000151715a221 */ /* 0x020fc80000000000 */
[----:B------:R-:W-:Y:S01]  /*23d0*/  @!P2 FFMA R2, R21, R21, R2 ;  /* 0x000000151502a223 */ /* 0x000fe20000000002 */
[----:B------:R-:W-:Y:S02]  /*23e0*/  ISETP.GE.U32.AND P2, PT, R13, UR5, PT ;  /* 0x000000050d007c0c */ /* 0x000fe4000bf46070 */
[----:B------:R-:W-:-:S03]  /*23f0*/  LOP3.LUT R21, R10, 0x1f, RZ, 0xc0, !PT ;  /* 0x0000001f0a157812 */ /* 0x000fc600078ec0ff */
[----:B------:R-:W3:Y:S01]  /*2400*/  @!P1 S2R R15, SR_CgaCtaId ;  /* 0x00000000000f9919 */ /* 0x000ee20000008800 */
[----:B------:R-:W-:Y:S01]  /*2410*/  VIADD R10, R8, 0x17 ;  /* 0x00000017080a7836 */ /* 0x000fe20000000000 */
[----:B-1----:R-:W-:Y:S01]  /*2420*/  LEA R28, R24, R21, 0x5 ;  /* 0x00000015181c7211 */ /* 0x002fe200078e28ff */
[----:B----4-:R-:W-:-:S04]  /*2430*/  @!P3 FADD R19, R12, -R19 ;  /* 0x800000130c13b221 */ /* 0x010fc80000000000 */
[----:B------:R-:W-:Y:S01]  /*2440*/  @!P3 FFMA R2, R19, R19, R2 ;  /* 0x000000131302b223 */ /* 0x000fe20000000002 */
[----:B------:R-:W-:Y:S01]  /*2450*/  LOP3.LUT R19, R10, 0x1f, RZ, 0xc0, !PT ;  /* 0x0000001f0a137812 */ /* 0x000fe200078ec0ff */
[----:B------:R-:W1:Y:S01]  /*2460*/  @!P2 S2R R12, SR_CgaCtaId ;  /* 0x00000000000ca919 */ /* 0x000e620000008800 */
[----:B------:R-:W-:Y:S02]  /*2470*/  ISETP.GE.U32.AND P3, PT, R28, UR5, PT ;  /* 0x000000051c007c0c */ /* 0x000fe4000bf66070 */
[----:B------:R-:W-:Y:S01]  /*2480*/  LEA R20, R24, R19, 0x5 ;  /* 0x0000001318147211 */ /* 0x000fe200078e28ff */
[----:B0-----:R-:W-:-:S04]  /*2490*/  @!P4 FADD R17, R14, -R17 ;  /* 0x800000110e11c221 */ /* 0x001fc80000000000 */
[----:B------:R-:W-:Y:S01]  /*24a0*/  @!P4 FFMA R2, R17, R17, R2 ;  /* 0x000000111102c223 */ /* 0x000fe20000000002 */
[----:B------:R-:W-:-:S05]  /*24b0*/  ISETP.GE.U32.AND P4, PT, R20, UR5, PT ;  /* 0x0000000514007c0c */ /* 0x000fca000bf86070 */
[----:B------:R-:W0:Y:S01]  /*24c0*/  @!P3 S2R R14, SR_CgaCtaId ;  /* 0x00000000000eb919 */ /* 0x000e220000008800 */
[----:B------:R-:W-:Y:S01]  /*24d0*/  @!P1 MOV R22, 0x400 ;  /* 0x0000040000169802 */ /* 0x000fe20000000f00 */
[----:B--2---:R-:W-:Y:S02]  /*24e0*/  @!P5 FADD R17, R26, -R11 ;  /* 0x8000000b1a11d221 */ /* 0x004fe40000000000 */
[----:B------:R-:W2:Y:S01]  /*24f0*/  @!P2 LDC.64 R10, c[0x0][0x380] ;  /* 0x0000e000ff0aab82 */ /* 0x000ea20000000a00 */
[----:B---3--:R-:W-:Y:S01]  /*2500*/  @!P1 LEA R15, R15, R22, 0x18 ;  /* 0x000000160f0f9211 */ /* 0x008fe200078ec0ff */
[--C-:B------:R-:W-:Y:S02]  /*2510*/  @!P2 IMAD R22, R9, UR5, R13.reuse ;  /* 0x000000050916ac24 */ /* 0x100fe4000f8e020d */
[----:B------:R-:W-:Y:S01]  /*2520*/  @!P6 FADD R25, R25, -R16 ;  /* 0x800000101919e221 */ /* 0x000fe20000000000 */
[----:B------:R-:W-:Y:S01]  /*2530*/  @!P1 IMAD R21, R9, UR5, R18 ;  /* 0x0000000509159c24 */ /* 0x000fe2000f8e0212 */
[----:B------:R-:W3:Y:S01]  /*2540*/  @!P4 S2R R16, SR_CgaCtaId ;  /* 0x000000000010c919 */ /* 0x000ee20000008800 */
[----:B------:R-:W-:Y:S01]  /*2550*/  @!P5 FFMA R2, R17, R17, R2 ;  /* 0x000000111102d223 */ /* 0x000fe20000000002 */
[----:B------:R-:W-:Y:S01]  /*2560*/  @!P2 IMAD R13, R3, UR5, R13 ;  /* 0x00000005030dac24 */ /* 0x000fe2000f8e020d */
[----:B------:R-:W-:Y:S01]  /*2570*/  @!P2 MOV R17, 0x400 ;  /* 0x000004000011a802 */ /* 0x000fe20000000f00 */
[----:B------:R-:W4:Y:S01]  /*2580*/  @!P1 LDC.64 R26, c[0x0][0x380] ;  /* 0x0000e000ff1a9b82 */ /* 0x000f220000000a00 */
[----:B------:R-:W-:-:S02]  /*2590*/  @!P1 LEA R21, R21, R15, 0x2 ;  /* 0x0000000f15159211 */ /* 0x000fc400078e10ff */
[----:B-1----:R-:W-:Y:S02]  /*25a0*/  @!P2 LEA R17, R12, R17, 0x18 ;  /* 0x000000110c11a211 */ /* 0x002fe400078ec0ff */
[----:B------:R-:W-:Y:S01]  /*25b0*/  IADD3 R15, PT, PT, R8, 0x18, RZ ;  /* 0x00000018080f7810 */ /* 0x000fe20007ffe0ff */
[----:B--2---:R-:W-:Y:S02]  /*25c0*/  @!P2 IMAD.WIDE.U32 R10, R13, 0x4, R10 ;  /* 0x000000040d0aa825 */ /* 0x004fe400078e000a */
[----:B------:R-:W1:Y:S01]  /*25d0*/  @!P3 LDC.64 R12, c[0x0][0x380] ;  /* 0x0000e000ff0cbb82 */ /* 0x000e620000000a00 */
[----:B------:R-:W-:Y:S01]  /*25e0*/  LOP3.LUT R15, R15, 0x1f, RZ, 0xc0, !PT ;  /* 0x0000001f0f0f7812 */ /* 0x000fe200078ec0ff */
[----:B------:R-:W-:Y:S01]  /*25f0*/  @!P2 IMAD R22, R22, 0x4, R17 ;  /* 0x000000041616a824 */ /* 0x000fe200078e0211 */
[----:B------:R-:W-:Y:S01]  /*2600*/  @!P3 MOV R19, 0x400 ;  /* 0x000004000013b802 */ /* 0x000fe20000000f00 */
[----:B------:R-:W-:Y:S01]  /*2610*/  @!P1 IMAD R17, R3, UR5, R18 ;  /* 0x0000000503119c24 */ /* 0x000fe2000f8e0212 */
[----:B------:R-:W-:Y:S01]  /*2620*/  LEA R18, R24, R15, 0x5 ;  /* 0x0000000f18127211 */ /* 0x000fe200078e28ff */
[----:B------:R-:W-:Y:S01]  /*2630*/  @!P6 FFMA R2, R25, R25, R2 ;  /* 0x000000191902e223 */ /* 0x000fe20000000002 */
[----:B0-----:R-:W-:Y:S01]  /*2640*/  @!P3 LEA R19, R14, R19, 0x18 ;  /* 0x000000130e13b211 */ /* 0x001fe200078ec0ff */
[----:B------:R-:W-:Y:S01]  /*2650*/  @!P3 IMAD R25, R9, UR5, R28 ;  /* 0x000000050919bc24 */ /* 0x000fe2000f8e021c */
[----:B------:R-:W-:Y:S01]  /*2660*/  ISETP.GE.U32.AND P5, PT, R18, UR5, PT ;  /* 0x0000000512007c0c */ /* 0x000fe2000bfa6070 */
[----:B------:R0:W2:Y:S01]  /*2670*/  @!P2 LDG.E.CONSTANT R23, desc[UR10][R10.64] ;  /* 0x0000000a0a17a981 */ /* 0x0000a2000c1e9900 */
[----:B------:R-:W-:Y:S01]  /*2680*/  @!P4 MOV R29, 0x400 ;  /* 0x00000400001dc802 */ /* 0x000fe20000000f00 */
[----:B------:R-:W5:Y:S02]  /*2690*/  @!P4 LDC.64 R14, c[0x0][0x380] ;  /* 0x0000e000ff0ecb82 */ /* 0x000f640000000a00 */
[----:B------:R-:W2:Y:S01]  /*26a0*/  @!P2 LDS R22, [R22] ;  /* 0x000000001616a984 */ /* 0x000ea20000000800 */
[----:B---3--:R-:W-:Y:S01]  /*26b0*/  @!P4 LEA R29, R16, R29, 0x18 ;  /* 0x0000001d101dc211 */ /* 0x008fe200078ec0ff */
[----:B------:R-:W-:-:S02]  /*26c0*/  @!P3 IMAD R16, R25, 0x4, R19 ;  /* 0x000000041910b824 */ /* 0x000fc400078e0213 */
[----:B------:R-:W-:-:S04]  /*26d0*/  @!P3 IMAD R25, R3, UR5, R28 ;  /* 0x000000050319bc24 */ /* 0x000fc8000f8e021c */
[----:B0-----:R-:W0:Y:S01]  /*26e0*/  @!P5 LDC.64 R10, c[0x0][0x380] ;  /* 0x0000e000ff0adb82 */ /* 0x001e220000000a00 */
[----:B----4-:R-:W-:-:S04]  /*26f0*/  @!P1 IMAD.WIDE.U32 R26, R17, 0x4, R26 ;  /* 0x00000004111a9825 */ /* 0x010fc800078e001a */
[----:B-1----:R-:W-:Y:S01]  /*2700*/  @!P3 IMAD.WIDE.U32 R12, R25, 0x4, R12 ;  /* 0x00000004190cb825 */ /* 0x002fe200078e000c */
[----:B------:R-:W-:Y:S01]  /*2710*/  IADD3 R25, PT, PT, R8, 0x19, RZ ;  /* 0x0000001908197810 */ /* 0x000fe20007ffe0ff */
[----:B------:R1:W3:Y:S02]  /*2720*/  @!P1 LDG.E.CONSTANT R17, desc[UR10][R26.64] ;  /* 0x0000000a1a119981 */ /* 0x0002e4000c1e9900 */
[--C-:B------:R-:W-:Y:S02]  /*2730*/  @!P4 IMAD R19, R9, UR5, R20.reuse ;  /* 0x000000050913cc24 */ /* 0x100fe4000f8e0214 */
[----:B------:R4:W3:Y:S01]  /*2740*/  @!P3 LDG.E.CONSTANT R12, desc[UR10][R12.64] ;  /* 0x0000000a0c0cb981 */ /* 0x0008e2000c1e9900 */
[----:B-1----:R-:W-:Y:S01]  /*2750*/  LOP3.LUT R27, R25, 0x1f, RZ, 0xc0, !PT ;  /* 0x0000001f191b7812 */ /* 0x002fe200078ec0ff */
[----:B------:R-:W-:Y:S01]  /*2760*/  @!P4 IMAD R25, R3, UR5, R20 ;  /* 0x000000050319cc24 */ /* 0x000fe2000f8e0214 */
[----:B------:R-:W-:Y:S02]  /*2770*/  @!P4 LEA R19, R19, R29, 0x2 ;  /* 0x0000001d1313c211 */ /* 0x000fe400078e10ff */
[----:B------:R-:W-:Y:S01]  /*2780*/  @!P5 MOV R28, 0x400 ;  /* 0x00000400001cd802 */ /* 0x000fe20000000f00 */
[----:B------:R-:W-:Y:S01]  /*2790*/  IMAD R20, R24, 0x20, R27 ;  /* 0x0000002018147824 */ /* 0x000fe200078e021b */
[----:B----4-:R-:W-:Y:S04]  /*27a0*/  @!P3 LDS R13, [R16] ;  /* 0x00000000100db984 */ /* 0x010fe80000000800 */
[----:B------:R-:W-:Y:S01]  /*27b0*/  ISETP.GE.U32.AND P6, PT, R20, UR5, PT ;  /* 0x0000000514007c0c */ /* 0x000fe2000bfc6070 */
[----:B------:R-:W-:-:S04]  /*27c0*/  @!P5 IMAD R27, R3, UR5, R18 ;  /* 0x00000005031bdc24 */ /* 0x000fc8000f8e0212 */
[----:B0-----:R-:W-:-:S04]  /*27d0*/  @!P5 IMAD.WIDE.U32 R26, R27, 0x4, R10 ;  /* 0x000000041b1ad825 */ /* 0x001fc800078e000a */
[----:B-----5:R-:W-:Y:S02]  /*27e0*/  @!P4 IMAD.WIDE.U32 R14, R25, 0x4, R14 ;  /* 0x00000004190ec825 */ /* 0x020fe400078e000e */
[----:B------:R-:W4:Y:S02]  /*27f0*/  @!P5 LDG.E.CONSTANT R26, desc[UR10][R26.64] ;  /* 0x0000000a1a1ad981 */ /* 0x000f24000c1e9900 */
[----:B------:R-:W0:Y:S02]  /*2800*/  @!P6 LDC.64 R10, c[0x0][0x380] ;  /* 0x0000e000ff0aeb82 */ /* 0x000e240000000a00 */
[----:B------:R1:W5:Y:S01]  /*2810*/  @!P4 LDG.E.CONSTANT R14, desc[UR10][R14.64] ;  /* 0x0000000a0e0ec981 */ /* 0x000362000c1e9900 */
[----:B------:R-:W-:-:S04]  /*2820*/  @!P6 IMAD R29, R3, UR5, R20 ;  /* 0x00000005031dec24 */ /* 0x000fc8000f8e0214 */
[----:B0-----:R-:W-:-:S06]  /*2830*/  @!P6 IMAD.WIDE.U32 R10, R29, 0x4, R10 ;  /* 0x000000041d0ae825 */ /* 0x001fcc00078e000a */
[----:B------:R3:W4:Y:S01]  /*2840*/  @!P6 LDG.E.CONSTANT R10, desc[UR10][R10.64] ;  /* 0x0000000a0a0ae981 */ /* 0x000722000c1e9900 */
[----:B------:R-:W0:Y:S01]  /*2850*/  @!P5 S2R R25, SR_CgaCtaId ;  /* 0x000000000019d919 */ /* 0x000e220000008800 */
[----:B------:R-:W1:Y:S01]  /*2860*/  @!P6 S2R R29, SR_CgaCtaId ;  /* 0x00000000001de919 */ /* 0x000e620000008800 */
[----:B0-----:R-:W-:Y:S02]  /*2870*/  @!P5 LEA R25, R25, R28, 0x18 ;  /* 0x0000001c1919d211 */ /* 0x001fe400078ec0ff */
[----:B------:R0:W3:Y:S01]  /*2880*/  @!P1 LDS R28, [R21] ;  /* 0x00000000151c9984 */ /* 0x0000e20000000800 */
[----:B------:R-:W-:Y:S01]  /*2890*/  @!P5 IMAD R18, R9, UR5, R18 ;  /* 0x000000050912dc24 */ /* 0x000fe2000f8e0212 */
[----:B-1----:R-:W-:-:S04]  /*28a0*/  @!P6 MOV R15, 0x400 ;  /* 0x00000400000fe802 */ /* 0x002fc80000000f00 */
[----:B------:R-:W-:Y:S02]  /*28b0*/  @!P5 LEA R27, R18, R25, 0x2 ;  /* 0x00000019121bd211 */ /* 0x000fe400078e10ff */
[----:B------:R1:W5:Y:S01]  /*28c0*/  @!P4 LDS R25, [R19] ;  /* 0x000000001319c984 */ /* 0x0003620000000800 */
[----:B------:R-:W-:Y:S01]  /*28d0*/  @!P6 IMAD R20, R9, UR5, R20 ;  /* 0x000000050914ec24 */ /* 0x000fe2000f8e0214 */
[----:B------:R-:W-:-:S04]  /*28e0*/  @!P6 LEA R15, R29, R15, 0x18 ;  /* 0x0000000f1d0fe211 */ /* 0x000fc800078ec0ff */
[----:B------:R-:W-:Y:S01]  /*28f0*/  @!P6 LEA R20, R20, R15, 0x2 ;  /* 0x0000000f1414e211 */ /* 0x000fe200078e10ff */
[C---:B------:R-:W-:Y:S01]  /*2900*/  VIADD R15, R8.reuse, 0x1a ;  /* 0x0000001a080f7836 */ /* 0x040fe20000000000 */
[----:B------:R-:W-:-:S04]  /*2910*/  IADD3 R18, PT, PT, R8, 0x1b, RZ ;  /* 0x0000001b08127810 */ /* 0x000fc80007ffe0ff */
[----:B------:R-:W-:Y:S02]  /*2920*/  LOP3.LUT R15, R15, 0x1f, RZ, 0xc0, !PT ;  /* 0x0000001f0f0f7812 */ /* 0x000fe400078ec0ff */
[----:B0-----:R-:W-:Y:S02]  /*2930*/  LOP3.LUT R21, R18, 0x1f, RZ, 0xc0, !PT ;  /* 0x0000001f12157812 */ /* 0x001fe400078ec0ff */
[----:B------:R-:W-:-:S03]  /*2940*/  LEA R18, R24, R15, 0x5 ;  /* 0x0000000f18127211 */ /* 0x000fc600078e28ff */
[----:B------:R-:W-:Y:S01]  /*2950*/  IMAD R15, R24, 0x20, R21 ;  /* 0x00000020180f7824 */ /* 0x000fe200078e0215 */
[----:B------:R-:W-:-:S04]  /*2960*/  IADD3 R16, PT, PT, R8, 0x1c, RZ ;  /* 0x0000001c08107810 */ /* 0x000fc80007ffe0ff */
[----:B------:R-:W-:Y:S01]  /*2970*/  LOP3.LUT R21, R16, 0x1f, RZ, 0xc0, !PT ;  /* 0x0000001f10157812 */ /* 0x000fe200078ec0ff */
[----:B--2---:R-:W-:Y:S01]  /*2980*/  @!P2 FADD R23, R23, -R22 ;  /* 0x800000161717a221 */ /* 0x004fe20000000000 */
[----:B---3--:R-:W-:Y:S02]  /*2990*/  @!P1 FADD R11, R17, -R28 ;  /* 0x8000001c110b9221 */ /* 0x008fe40000000000 */
[----:B------:R-:W4:Y:S02]  /*29a0*/  @!P5 LDS R17, [R27] ;  /* 0x000000001b11d984 */ /* 0x000f240000000800 */
[----:B------:R-:W-:Y:S02]  /*29b0*/  @!P1 FFMA R2, R11, R11, R2 ;  /* 0x0000000b0b029223 */ /* 0x000fe40000000002 */
[----:B------:R0:W2:Y:S01]  /*29c0*/  @!P6 LDS R11, [R20] ;  /* 0x00000000140be984 */ /* 0x0000a20000000800 */
[----:B------:R-:W-:Y:S01]  /*29d0*/  ISETP.GE.U32.AND P1, PT, R18, UR5, PT ;  /* 0x0000000512007c0c */ /* 0x000fe2000bf26070 */
[----:B------:R-:W-:Y:S01]  /*29e0*/  @!P2 FFMA R2, R23, R23, R2 ;  /* 0x000000171702a223 */ /* 0x000fe20000000002 */
[----:B------:R-:W-:Y:S01]  /*29f0*/  @!P3 FADD R13, R12, -R13 ;  /* 0x8000000d0c0db221 */ /* 0x000fe20000000000 */
[----:B------:R-:W-:-:S03]  /*2a00*/  ISETP.GE.U32.AND P2, PT, R15, UR5, PT ;  /* 0x000000050f007c0c */ /* 0x000fc6000bf46070 */
[----:B------:R-:W-:Y:S01]  /*2a10*/  @!P3 FFMA R2, R13, R13, R2 ;  /* 0x0000000d0d02b223 */ /* 0x000fe20000000002 */
[----:B------:R-:W-:Y:S01]  /*2a20*/  VIADD R13, R8, 0x1d ;  /* 0x0000001d080d7836 */ /* 0x000fe20000000000 */
[----:B------:R-:W-:-:S04]  /*2a30*/  LEA R28, R24, R21, 0x5 ;  /* 0x00000015181c7211 */ /* 0x000fc800078e28ff */
[----:B------:R-:W-:Y:S01]  /*2a40*/  LOP3.LUT R13, R13, 0x1f, RZ, 0xc0, !PT ;  /* 0x0000001f0d0d7812 */ /* 0x000fe200078ec0ff */
[----:B-1----:R-:W1:Y:S01]  /*2a50*/  @!P1 S2R R19, SR_CgaCtaId ;  /* 0x0000000000139919 */ /* 0x002e620000008800 */
[----:B------:R-:W-:Y:S02]  /*2a60*/  ISETP.GE.U32.AND P3, PT, R28, UR5, PT ;  /* 0x000000051c007c0c */ /* 0x000fe4000bf66070 */
[----:B0-----:R-:W-:Y:S01]  /*2a70*/  LEA R20, R24, R13, 0x5 ;  /* 0x0000000d18147211 */ /* 0x001fe200078e28ff */
[----:B------:R-:W0:Y:S01]  /*2a80*/  @!P2 S2R R12, SR_CgaCtaId ;  /* 0x00000000000ca919 */ /* 0x000e220000008800 */
[----:B-----5:R-:W-:-:S04]  /*2a90*/  @!P4 FADD R25, R14, -R25 ;  /* 0x800000190e19c221 */ /* 0x020fc80000000000 */
[----:B------:R-:W-:Y:S01]  /*2aa0*/  @!P4 FFMA R2, R25, R25, R2 ;  /* 0x000000191902c223 */ /* 0x000fe20000000002 */
[----:B------:R-:W-:Y:S01]  /*2ab0*/  ISETP.GE.U32.AND P4, PT, R20, UR5, PT ;  /* 0x0000000514007c0c */ /* 0x000fe2000bf86070 */
[----:B----4-:R-:W-:Y:S02]  /*2ac0*/  @!P5 FADD R21, R26, -R17 ;  /* 0x800000111a15d221 */ /* 0x010fe40000000000 */
[----:B------:R-:W3:Y:S01]  /*2ad0*/  @!P2 LDC.64 R16, c[0x0][0x380] ;  /* 0x0000e000ff10ab82 */ /* 0x000ee20000000a00 */
[----:B------:R-:W4:Y:S01]  /*2ae0*/  @!P3 S2R R13, SR_CgaCtaId ;  /* 0x00000000000db919 */ /* 0x000f220000008800 */
[----:B------:R-:W-:-:S06]  /*2af0*/  @!P5 FFMA R2, R21, R21, R2 ;  /* 0x000000151502d223 */ /* 0x000fcc0000000002 */
[----:B------:R-:W5:Y:S01]  /*2b00*/  @!P1 LDC.64 R26, c[0x0][0x380] ;  /* 0x0000e000ff1a9b82 */ /* 0x000f620000000a00 */
[----:B------:R-:W-:Y:S01]  /*2b10*/  @!P1 MOV R14, 0x400 ;  /* 0x00000400000e9802 */ /* 0x000fe20000000f00 */
[----:B--2---:R-:W-:Y:S02]  /*2b20*/  @!P6 FADD R21, R10, -R11 ;  /* 0x8000000b0a15e221 */ /* 0x004fe40000000000 */
[----:B------:R-:W2:Y:S01]  /*2b30*/  @!P4 S2R R11, SR_CgaCtaId ;  /* 0x00000000000bc919 */ /* 0x000ea20000008800 */
[--C-:B------:R-:W-:Y:S02]  /*2b40*/  @!P2 IMAD R10, R9, UR5, R15.reuse ;  /* 0x00000005090aac24 */ /* 0x100fe4000f8e020f */
[----:B------:R-:W-:Y:S01]  /*2b50*/  @!P2 IMAD R15, R3, UR5, R15 ;  /* 0x00000005030fac24 */ /* 0x000fe2000f8e020f */
[----:B-1----:R-:W-:Y:S01]  /*2b60*/  @!P1 LEA R19, R19, R14, 0x18 ;  /* 0x0000000e13139211 */ /* 0x002fe200078ec0ff */
[----:B------:R-:W-:Y:S01]  /*2b70*/  @!P1 IMAD R22, R9, UR5, R18 ;  /* 0x0000000509169c24 */ /* 0x000fe2000f8e0212 */
[----:B------:R-:W-:Y:S01]  /*2b80*/  @!P2 MOV R23, 0x400 ;  /* 0x000004000017a802 */ /* 0x000fe20000000f00 */
[----:B---3--:R-:W-:-:S02]  /*2b90*/  @!P2 IMAD.WIDE.U32 R16, R15, 0x4, R16 ;  /* 0x000000040f10a825 */ /* 0x008fc400078e0010 */
[----:B------:R-:W1:Y:S01]  /*2ba0*/  @!P3 LDC.64 R14, c[0x0][0x380] ;  /* 0x0000e000ff0ebb82 */ /* 0x000e620000000a00 */
[----:B------:R-:W-:Y:S01]  /*2bb0*/  @!P1 LEA R22, R22, R19, 0x2 ;  /* 0x0000001316169211 */ /* 0x000fe200078e10ff */
[----:B------:R-:W-:Y:S01]  /*2bc0*/  @!P1 IMAD R19, R3, UR5, R18 ;  /* 0x0000000503139c24 */ /* 0x000fe2000f8e0212 */
[----:B0-----:R-:W-:Y:S02]  /*2bd0*/  @!P2 LEA R23, R12, R23, 0x18 ;  /* 0x000000170c17a211 */ /* 0x001fe400078ec0ff */
[----:B------:R-:W-:Y:S01]  /*2be0*/  IADD3 R12, PT, PT, R8, 0x1e, RZ ;  /* 0x0000001e080c7810 */ /* 0x000fe20007ffe0ff */
[----:B-----5:R-:W-:-:S04]  /*2bf0*/  @!P1 IMAD.WIDE.U32 R26, R19, 0x4, R26 ;  /* 0x00000004131a9825 */ /* 0x020fc800078e001a */
[----:B------:R-:W-:Y:S01]  /*2c00*/  @!P6 FFMA R2, R21, R21, R2 ;  /* 0x000000151502e223 */ /* 0x000fe20000000002 */
[----:B------:R-:W-:Y:S01]  /*2c10*/  @!P4 MOV R29, 0x400 ;  /* 0x00000400001dc802 */ /* 0x000fe20000000f00 */
[----:B------:R0:W3:Y:S01]  /*2c20*/  @!P2 LDG.E.CONSTANT R21, desc[UR10][R16.64] ;  /* 0x0000000a1015a981 */ /* 0x0000e2000c1e9900 */
[----:B------:R-:W-:Y:S02]  /*2c30*/  LOP3.LUT R19, R12, 0x1f, RZ, 0xc0, !PT ;  /* 0x0000001f0c137812 */ /* 0x000fe400078ec0ff */
[----:B------:R-:W-:Y:S01]  /*2c40*/  @!P3 MOV R18, 0x400 ;  /* 0x000004000012b802 */ /* 0x000fe20000000f00 */
[----:B------:R-:W-:Y:S01]  /*2c50*/  @!P3 IMAD R25, R9, UR5, R28 ;  /* 0x000000050919bc24 */ /* 0x000fe2000f8e021c */
[----:B------:R-:W-:Y:S01]  /*2c60*/  LEA R12, R24, R19, 0x5 ;  /* 0x00000013180c7211 */ /* 0x000fe200078e28ff */
[----:B------:R-:W-:Y:S01]  /*2c70*/  @!P1 LDS R22, [R22] ;  /* 0x0000000016169984 */ /* 0x000fe20000000800 */
[----:B----4-:R-:W-:Y:S02]  /*2c80*/  @!P3 LEA R13, R13, R18, 0x18 ;  /* 0x000000120d0db211 */ /* 0x010fe400078ec0ff */
[----:B------:R-:W-:Y:S01]  /*2c90*/  ISETP.GE.U32.AND P6, PT, R12, UR5, PT ;  /* 0x000000050c007c0c */ /* 0x000fe2000bfc6070 */
[----:B------:R-:W-:Y:S01]  /*2ca0*/  @!P2 IMAD R10, R10, 0x4, R23 ;  /* 0x000000040a0aa824 */ /* 0x000fe200078e0217 */
[----:B------:R-:W4:Y:S01]  /*2cb0*/  @!P4 LDC.64 R18, c[0x0][0x380] ;  /* 0x0000e000ff12cb82 */ /* 0x000f220000000a00 */
[----:B------:R5:W3:Y:S01]  /*2cc0*/  @!P1 LDG.E.CONSTANT R23, desc[UR10][R26.64] ;  /* 0x0000000a1a179981 */ /* 0x000ae2000c1e9900 */
[----:B--2---:R-:W-:Y:S01]  /*2cd0*/  @!P4 LEA R29, R11, R29, 0x18 ;  /* 0x0000001d0b1dc211 */ /* 0x004fe200078ec0ff */
[----:B------:R-:W-:-:S02]  /*2ce0*/  @!P3 IMAD R11, R25, 0x4, R13 ;  /* 0x00000004190bb824 */ /* 0x000fc400078e020d */
[----:B------:R-:W3:Y:S01]  /*2cf0*/  @!P2 LDS R10, [R10] ;  /* 0x000000000a0aa984 */ /* 0x000ee20000000800 */
[----:B------:R-:W-:-:S04]  /*2d00*/  @!P3 IMAD R25, R3, UR5, R28 ;  /* 0x000000050319bc24 */ /* 0x000fc8000f8e021c */
[----:B-1----:R-:W-:Y:S01]  /*2d10*/  @!P3 IMAD.WIDE.U32 R14, R25, 0x4, R14 ;  /* 0x00000004190eb825 */ /* 0x002fe200078e000e */
[----:B------:R-:W-:Y:S01]  /*2d20*/  IADD3 R25, PT, PT, R8, 0x1f, RZ ;  /* 0x0000001f08197810 */ /* 0x000fe20007ffe0ff */
[----:B0-----:R-:W0:Y:S01]  /*2d30*/  @!P6 LDC.64 R16, c[0x0][0x380] ;  /* 0x0000e000ff10eb82 */ /* 0x001e220000000a00 */
[----:B------:R-:W1:Y:S02]  /*2d40*/  @!P3 LDS R11, [R11] ;  /* 0x000000000b0bb984 */ /* 0x000e640000000800 */
[----:B-----5:R-:W-:Y:S01]  /*2d50*/  LOP3.LUT R27, R25, 0x1f, RZ, 0xc0, !PT ;  /* 0x0000001f191b7812 */ /* 0x020fe200078ec0ff */
[--C-:B------:R-:W-:Y:S01]  /*2d60*/  @!P4 IMAD R13, R9, UR5, R20.reuse ;  /* 0x00000005090dcc24 */ /* 0x100fe2000f8e0214 */
[----:B------:R2:W1:Y:S01]  /*2d70*/  @!P3 LDG.E.CONSTANT R14, desc[UR10][R14.64] ;  /* 0x0000000a0e0eb981 */ /* 0x000462000c1e9900 */
[----:B------:R-:W-:Y:S02]  /*2d80*/  @!P4 IMAD R25, R3, UR5, R20 ;  /* 0x000000050319cc24 */ /* 0x000fe4000f8e0214 */
[----:B------:R-:W-:-:S05]  /*2d90*/  IMAD R20, R24, 0x20, R27 ;  /* 0x0000002018147824 */ /* 0x000fca00078e021b */
[----:B------:R-:W-:Y:S01]  /*2da0*/  ISETP.GE.U32.AND P5, PT, R20, UR5, PT ;  /* 0x0000000514007c0c */ /* 0x000fe2000bfa6070 */
[----:B------:R-:W-:-:S04]  /*2db0*/  @!P6 IMAD R27, R3, UR5, R12 ;  /* 0x00000005031bec24 */ /* 0x000fc8000f8e020c */
[----:B0-----:R-:W-:-:S08]  /*2dc0*/  @!P6 IMAD.WIDE.U32 R26, R27, 0x4, R16 ;  /* 0x000000041b1ae825 */ /* 0x001fd000078e0010 */
[----:B------:R-:W0:Y:S01]  /*2dd0*/  @!P5 LDC.64 R16, c[0x0][0x380] ;  /* 0x0000e000ff10db82 */ /* 0x000e220000000a00 */
[----:B----4-:R-:W-:Y:S01]  /*2de0*/  @!P4 IMAD.WIDE.U32 R18, R25, 0x4, R18 ;  /* 0x000000041912c825 */ /* 0x010fe200078e0012 */
[----:B------:R-:W-:Y:S01]  /*2df0*/  @!P4 LEA R13, R13, R29, 0x2 ;  /* 0x0000001d0d0dc211 */ /* 0x000fe200078e10ff */
[----:B------:R-:W4:Y:S02]  /*2e00*/  @!P6 LDG.E.CONSTANT R26, desc[UR10][R26.64] ;  /* 0x0000000a1a1ae981 */ /* 0x000f24000c1e9900 */
[----:B------:R-:W-:Y:S02]  /*2e10*/  @!P5 IMAD R29, R3, UR5, R20 ;  /* 0x00000005031ddc24 */ /* 0x000fe4000f8e0214 */
[----:B------:R-:W5:Y:S01]  /*2e20*/  @!P4 LDG.E.CONSTANT R18, desc[UR10][R18.64] ;  /* 0x0000000a1212c981 */ /* 0x000f62000c1e9900 */
[----:B------:R-:W0:Y:S01]  /*2e30*/  @!P6 S2R R25, SR_CgaCtaId ;  /* 0x000000000019e919 */ /* 0x000e220000008800 */
[----:B--2---:R-:W2:Y:S01]  /*2e40*/  @!P5 S2R R15, SR_CgaCtaId ;  /* 0x00000000000fd919 */ /* 0x004ea20000008800 */
[----:B------:R-:W-:Y:S01]  /*2e50*/  @!P6 MOV R28, 0x400 ;  /* 0x00000400001ce802 */ /* 0x000fe20000000f00 */
[----:B------:R-:W-:Y:S01]  /*2e60*/  @!P6 IMAD R12, R9, UR5, R12 ;  /* 0x00000005090cec24 */ /* 0x000fe2000f8e020c */
[----:B------:R-:W5:Y:S01]  /*2e70*/  @!P4 LDS R13, [R13] ;  /* 0x000000000d0dc984 */ /* 0x000f620000000800 */
[----:B0-----:R-:W-:-:S06]  /*2e80*/  @!P5 IMAD.WIDE.U32 R16, R29, 0x4, R16 ;  /* 0x000000041d10d825 */ /* 0x001fcc00078e0010 */
[----:B------:R-:W4:Y:S01]  /*2e90*/  @!P5 LDG.E.CONSTANT R16, desc[UR10][R16.64] ;  /* 0x0000000a1010d981 */ /* 0x000f22000c1e9900 */
[----:B------:R-:W-:Y:S01]  /*2ea0*/  @!P5 IMAD R20, R9, UR5, R20 ;  /* 0x000000050914dc24 */ /* 0x000fe2000f8e0214 */
[----:B------:R-:W-:-:S04]  /*2eb0*/  @!P6 LEA R25, R25, R28, 0x18 ;  /* 0x0000001c1919e211 */ /* 0x000fc800078ec0ff */
[----:B------:R-:W-:Y:S02]  /*2ec0*/  @!P6 LEA R25, R12, R25, 0x2 ;  /* 0x000000190c19e211 */ /* 0x000fe400078e10ff */
[----:B------:R-:W-:-:S04]  /*2ed0*/  @!P5 MOV R12, 0x400 ;  /* 0x00000400000cd802 */ /* 0x000fc80000000f00 */
[----:B--2---:R-:W-:Y:S01]  /*2ee0*/  @!P5 LEA R15, R15, R12, 0x18 ;  /* 0x0000000c0f0fd211 */ /* 0x004fe200078ec0ff */
[----:B------:R-:W4:Y:S03]  /*2ef0*/  @!P6 LDS R25, [R25] ;  /* 0x000000001919e984 */ /* 0x000f260000000800 */
[----:B------:R-:W-:-:S05]  /*2f00*/  @!P5 LEA R20, R20, R15, 0x2 ;  /* 0x0000000f1414d211 */ /* 0x000fca00078e10ff */
[----:B------:R-:W0:Y:S01]  /*2f10*/  @!P5 LDS R15, [R20] ;  /* 0x00000000140fd984 */ /* 0x000e220000000800 */
[----:B---3--:R-:W-:Y:S01]  /*2f20*/  @!P2 FADD R21, R21, -R10 ;  /* 0x8000000a1515a221 */ /* 0x008fe20000000000 */
[----:B------:R-:W-:-:S04]  /*2f30*/  @!P1 FADD R23, R23, -R22 ;  /* 0x8000001617179221 */ /* 0x000fc80000000000 */
[----:B------:R-:W-:Y:S01]  /*2f40*/  @!P1 FFMA R2, R23, R23, R2 ;  /* 0x0000001717029223 */ /* 0x000fe20000000002 */
[----:B------:R-:W-:-:S03]  /*2f50*/  ISETP.NE.AND P1, PT, R24, UR4, PT ;  /* 0x0000000418007c0c */ /* 0x000fc6000bf25270 */
[----:B------:R-:W-:Y:S01]  /*2f60*/  @!P2 FFMA R2, R21, R21, R2 ;  /* 0x000000151502a223 */ /* 0x000fe20000000002 */
[----:B-1----:R-:W-:-:S04]  /*2f70*/  @!P3 FADD R11, R14, -R11 ;  /* 0x8000000b0e0bb221 */ /* 0x002fc80000000000 */
[----:B------:R-:W-:Y:S01]  /*2f80*/  @!P3 FFMA R2, R11, R11, R2 ;  /* 0x0000000b0b02b223 */ /* 0x000fe20000000002 */
[----:B------:R-:W-:Y:S02]  /*2f90*/  VIADD R24, R24, 0x1 ;  /* 0x0000000118187836 */ /* 0x000fe40000000000 */
[----:B-----5:R-:W-:-:S04]  /*2fa0*/  @!P4 FADD R11, R18, -R13 ;  /* 0x8000000d120bc221 */ /* 0x020fc80000000000 */
[----:B------:R-:W-:Y:S01]  /*2fb0*/  @!P4 FFMA R2, R11, R11, R2 ;  /* 0x0000000b0b02c223 */ /* 0x000fe20000000002 */
[----:B----4-:R-:W-:-:S04]  /*2fc0*/  @!P6 FADD R11, R26, -R25 ;  /* 0x800000191a0be221 */ /* 0x010fc80000000000 */
[----:B------:R-:W-:Y:S01]  /*2fd0*/  @!P6 FFMA R2, R11, R11, R2 ;  /* 0x0000000b0b02e223 */ /* 0x000fe20000000002 */
[----:B0-----:R-:W-:-:S04]  /*2fe0*/  @!P5 FADD R15, R16, -R15 ;  /* 0x8000000f100fd221 */ /* 0x001fc80000000000 */
[----:B------:R-:W-:Y:S01]  /*2ff0*/  @!P5 FFMA R2, R15, R15, R2 ;  /* 0x0000000f0f02d223 */ /* 0x000fe20000000002 */
[----:B------:R-:W-:Y:S06]  /*3000*/  @P1 BRA `(.L_x_39) ;  /* 0xffffffdc00fc1947 */ /* 0x000fec000383ffff */
[----:B------:R-:W0:Y:S01]  /*3010*/  LDC.64 R10, c[0x0][0x3a0] ;  /* 0x0000e800ff0a7b82 */ /* 0x000e220000000a00 */
[----:B------:R-:W1:Y:S02]  /*3020*/  LDCU UR5, c[0x0][0x390] ;  /* 0x00007200ff0577ac */ /* 0x000e640008000800 */
[----:B-1----:R-:W-:-:S04]  /*3030*/  IMAD R3, R6, UR5, R3 ;  /* 0x0000000506037c24 */ /* 0x002fc8000f8e0203 */
[----:B0-----:R-:W-:-:S05]  /*3040*/  IMAD.WIDE R10, R3, 0x4, R10 ;  /* 0x00000004030a7825 */ /* 0x001fca00078e020a */
[----:B------:R0:W-:Y:S02]  /*3050*/  STG.E desc[UR10][R10.64], R2 ;  /* 0x000000020a007986 */ /* 0x0001e4000c10190a */
.L_x_38:
[----:B------:R-:W-:Y:S05]  /*3060*/  BSYNC.RECONVERGENT B0 ;  /* 0x0000000000007941 */ /* 0x000fea0003800200 */
.L_x_37:
[----:B------:R-:W-:Y:S05]  /*3070*/  @P0 BRA `(.L_x_40) ;  /* 0xffffffdc00b40947 */ /* 0x000fea000383ffff */
[----:B------:R-:W-:Y:S05]  /*3080*/  EXIT ;  /* 0x000000000000794d */ /* 0x000fea0003800000 */
.L_x_36:
[----:B------:R-:W-:Y:S01]  /*3090*/  IADD3 R3, PT, PT, R8, 0x3, RZ ;  /* 0x0000000308037810 */ /* 0x000fe20007ffe0ff */
[----:B------:R-:W-:-:S03]  /*30a0*/  HFMA2 R4, -RZ, RZ, 0, 0 ;  /* 0x00000000ff047431 */ /* 0x000fc600000001ff */
[----:B------:R-:W-:-:S07]  /*30b0*/  LOP3.LUT R3, R3, 0x1f, RZ, 0xc0, !PT ;  /* 0x0000001f03037812 */ /* 0x000fce00078ec0ff */
.L_x_44:
[----:B0-----:R-:W0:Y:S01]  /*30c0*/  LDCU UR5, c[0x0][0x390] ;  /* 0x00007200ff0577ac */ /* 0x001e220008000800 */
[----:B------:R-:W-:Y:S01]  /*30d0*/  IMAD R2, R4, 0x400, R7 ;  /* 0x0000040004027824 */ /* 0x000fe200078e0207 */
[----:B------:R-:W-:Y:S04]  /*30e0*/  BSSY.RECONVERGENT B0, `(.L_x_41) ;  /* 0x000020b000007945 */ /* 0x000fe80003800200 */
[----:B0-----:R-:W-:-:S13]  /*30f0*/  ISETP.GE.AND P0, PT, R2, UR5, PT ;  /* 0x0000000502007c0c */ /* 0x001fda000bf06270 */
[----:B------:R-:W-:Y:S05]  /*3100*/  @P0 BRA `(.L_x_42) ;  /* 0x0000002000200947 */ /* 0x000fea0003800000 */
[----:B------:R-:W-:Y:S01]  /*3110*/  HFMA2 R26, -RZ, RZ, 0, 0 ;  /* 0x00000000ff1a7431 */ /* 0x000fe200000001ff */
[----:B------:R-:W-:Y:S01]  /*3120*/  MOV R0, RZ ;  /* 0x000000ff00007202 */ /* 0x000fe20000000f00 */
[----:B------:R-:W0:Y:S01]  /*3130*/  LDCU UR5, c[0x0][0x394] ;  /* 0x00007280ff0577ac */ /* 0x000e220008000800 */
[----:B------:R-:W-:-:S07]  /*3140*/  LOP3.LUT R10, R8, 0x1f, RZ, 0xc0, !PT ;  /* 0x0000001f080a7812 */ /* 0x000fce00078ec0ff */
.L_x_43:
[----:B------:R-:W-:Y:S01]  /*3150*/  IMAD R16, R26, 0x20, R10 ;  /* 0x000000201a107824 */ /* 0x000fe200078e020a */
[----:B------:R-:W-:-:S04]  /*3160*/  IADD3 R11, PT, PT, R8, 0x1, RZ ;  /* 0x00000001080b7810 */ /* 0x000fc80007ffe0ff */
[----:B0-----:R-:W-:Y:S02]  /*3170*/  ISETP.GE.U32.AND P0, PT, R16, UR5, PT ;  /* 0x0000000510007c0c */ /* 0x001fe4000bf06070 */
[----:B------:R-:W-:-:S04]  /*3180*/  LOP3.LUT R11, R11, 0x1f, RZ, 0xc0, !PT ;  /* 0x0000001f0b0b7812 */ /* 0x000fc800078ec0ff */
[----:B------:R-:W-:-:S04]  /*3190*/  LEA R11, R26, R11, 0x5 ;  /* 0x0000000b1a0b7211 */ /* 0x000fc800078e28ff */
[----:B------:R-:W-:-:S03]  /*31a0*/  ISETP.GE.U32.AND P1, PT, R11, UR5, PT ;  /* 0x000000050b007c0c */ /* 0x000fc6000bf26070 */
[----:B------:R-:W0:Y:S01]  /*31b0*/  @!P0 LDC.64 R14, c[0x0][0x380] ;  /* 0x0000e000ff0e8b82 */ /* 0x000e220000000a00 */
[----:B------:R-:W-:-:S09]  /*31c0*/  @!P0 IMAD R17, R2, UR5, R16 ;  /* 0x0000000502118c24 */ /* 0x000fd2000f8e0210 */
[----:B------:R-:W1:Y:S01]  /*31d0*/  @!P1 LDC.64 R12, c[0x0][0x380] ;  /* 0x0000e000ff0c9b82 */ /* 0x000e620000000a00 */
[----:B0-----:R-:W-:-:S06]  /*31e0*/  @!P0 IMAD.WIDE.U32 R14, R17, 0x4, R14 ;  /* 0x00000004110e8825 */ /* 0x001fcc00078e000e */
[----:B------:R0:W2:Y:S01]  /*31f0*/  @!P0 LDG.E.CONSTANT R14, desc[UR10][R14.64] ;  /* 0x0000000a0e0e8981 */ /* 0x0000a2000c1e9900 */
[----:B------:R-:W-:-:S04]  /*3200*/  @!P1 IMAD R17, R2, UR5, R11 ;  /* 0x0000000502119c24 */ /* 0x000fc8000f8e020b */
[----:B-1----:R-:W-:-:S05]  /*3210*/  @!P1 IMAD.WIDE.U32 R12, R17, 0x4, R12 ;  /* 0x00000004110c9825 */ /* 0x002fca00078e000c */
[----:B------:R1:W3:Y:S01]  /*3220*/  @!P1 LDG.E.CONSTANT R18, desc[UR10][R12.64] ;  /* 0x0000000a0c129981 */ /* 0x0002e2000c1e9900 */
[----:B------:R-:W-:Y:S01]  /*3230*/  @!P0 MOV R17, 0x400 ;  /* 0x0000040000118802 */ /* 0x000fe20000000f00 */
[C---:B------:R-:W-:Y:S01]  /*3240*/  @!P0 IMAD R16, R9.reuse, UR5, R16 ;  /* 0x0000000509108c24 */ /* 0x040fe2000f8e0210 */
[----:B------:R-:W-:Y:S01]  /*3250*/  @!P1 MOV R19, 0x400 ;  /* 0x0000040000139802 */ /* 0x000fe20000000f00 */
[----:B------:R-:W4:Y:S01]  /*3260*/  @!P0 S2R R20, SR_CgaCtaId ;  /* 0x0000000000148919 */ /* 0x000f220000008800 */
[C---:B0-----:R-:W-:Y:S01]  /*3270*/  IADD3 R15, PT, PT, R8.reuse, 0x2, RZ ;  /* 0x00000002080f7810 */ /* 0x041fe20007ffe0ff */
[----:B------:R-:W-:Y:S01]  /*3280*/  @!P1 IMAD R11, R9, UR5, R11 ;  /* 0x00000005090b9c24 */ /* 0x000fe2000f8e020b */
[----:B------:R-:W0:Y:S02]  /*3290*/  @!P1 S2R R22, SR_CgaCtaId ;  /* 0x0000000000169919 */ /* 0x000e240000008800 */
[----:B------:R-:W-:Y:S01]  /*32a0*/  LOP3.LUT R15, R15, 0x1f, RZ, 0xc0, !PT ;  /* 0x0000001f0f0f7812 */ /* 0x000fe200078ec0ff */
[----:B-1----:R-:W-:Y:S01]  /*32b0*/  VIADD R12, R8, 0x5 ;  /* 0x00000005080c7836 */ /* 0x002fe20000000000 */
[----:B----4-:R-:W-:-:S02]  /*32c0*/  @!P0 LEA R17, R20, R17, 0x18 ;  /* 0x0000001114118211 */ /* 0x010fc400078ec0ff */
[----:B0-----:R-:W-:-:S03]  /*32d0*/  @!P1 LEA R22, R22, R19, 0x18 ;  /* 0x0000001316169211 */ /* 0x001fc600078ec0ff */
[----:B------:R-:W-:Y:S01]  /*32e0*/  @!P0 IMAD R16, R16, 0x4, R17 ;  /* 0x0000000410108824 */ /* 0x000fe200078e0211 */
[C---:B------:R-:W-:Y:S01]  /*32f0*/  LEA R19, R26.reuse, R15, 0x5 ;  /* 0x0000000f1a137211 */ /* 0x040fe200078e28ff */
[----:B------:R-:W-:Y:S01]  /*3300*/  IMAD R17, R26, 0x20, R3 ;  /* 0x000000201a117824 */ /* 0x000fe200078e0203 */
[----:B------:R-:W-:Y:S02]  /*3310*/  @!P1 LEA R23, R11, R22, 0x2 ;  /* 0x000000160b179211 */ /* 0x000fe400078e10ff */
[----:B------:R0:W2:Y:S01]  /*3320*/  @!P0 LDS R13, [R16] ;  /* 0x00000000100d8984 */ /* 0x0000a20000000800 */
[----:B------:R-:W-:Y:S02]  /*3330*/  ISETP.GE.U32.AND P2, PT, R19, UR5, PT ;  /* 0x0000000513007c0c */ /* 0x000fe4000bf46070 */
[----:B------:R-:W-:Y:S01]  /*3340*/  ISETP.GE.U32.AND P4, PT, R17, UR5, PT ;  /* 0x0000000511007c0c */ /* 0x000fe2000bf86070 */
[----:B------:R-:W3:Y:S01]  /*3350*/  @!P1 LDS R23, [R23] ;  /* 0x0000000017179984 */ /* 0x000ee20000000800 */
[----:B------:R-:W-:-:S02]  /*3360*/  LOP3.LUT R15, R12, 0x1f, RZ, 0xc0, !PT ;  /* 0x0000001f0c0f7812 */ /* 0x000fc400078ec0ff */
[----:B------:R-:W-:Y:S02]  /*3370*/  IADD3 R11, PT, PT, R8, 0x4, RZ ;  /* 0x00000004080b7810 */ /* 0x000fe40007ffe0ff */
[----:B0-----:R-:W-:Y:S02]  /*3380*/  LEA R16, R26, R15, 0x5 ;  /* 0x0000000f1a107211 */ /* 0x001fe400078e28ff */
[----:B------:R-:W-:Y:S02]  /*3390*/  LOP3.LUT R11, R11, 0x1f, RZ, 0xc0, !PT ;  /* 0x0000001f0b0b7812 */ /* 0x000fe400078ec0ff */
[----:B------:R-:W-:Y:S01]  /*33a0*/  ISETP.GE.U32.AND P6, PT, R16, UR5, PT ;  /* 0x0000000510007c0c */ /* 0x000fe2000bfc6070 */
[----:B------:R-:W0:Y:S01]  /*33b0*/  @!P2 S2R R21, SR_CgaCtaId ;  /* 0x000000000015a919 */ /* 0x000e220000008800 */
[----:B------:R-:W-:Y:S01]  /*33c0*/  LEA R11, R26, R11, 0x5 ;  /* 0x0000000b1a0b7211 */ /* 0x000fe200078e28ff */
[--C-:B------:R-:W-:Y:S01]  /*33d0*/  @!P4 IMAD R22, R9, UR5, R17.reuse ;  /* 0x000000050916cc24 */ /* 0x100fe2000f8e0211 */
[----:B------:R-:W-:Y:S01]  /*33e0*/  @!P4 MOV R25, 0x400 ;  /* 0x000004000019c802 */ /* 0x000fe20000000f00 */
[----:B------:R-:W1:Y:S01]  /*33f0*/  @!P4 S2R R20, SR_CgaCtaId ;  /* 0x000000000014c919 */ /* 0x000e620000008800 */
[----:B------:R-:W-:Y:S01]  /*3400*/  ISETP.GE.U32.AND P5, PT, R11, UR5, PT ;  /* 0x000000050b007c0c */ /* 0x000fe2000bfa6070 */
[----:B------:R-:W-:-:S06]  /*3410*/  @!P4 IMAD R17, R2, UR5, R17 ;  /* 0x000000050211cc24 */ /* 0x000fcc000f8e0211 */
[----:B------:R-:W4:Y:S01]  /*3420*/  @!P6 LDC.64 R28, c[0x0][0x380] ;  /* 0x0000e000ff1ceb82 */ /* 0x000f220000000a00 */
[----:B-1----:R-:W-:-:S05]  /*3430*/  @!P4 LEA R25, R20, R25, 0x18 ;  /* 0x000000191419c211 */ /* 0x002fca00078ec0ff */
[----:B------:R-:W1:Y:S01]  /*3440*/  @!P5 S2R R20, SR_CgaCtaId ;  /* 0x000000000014d919 */ /* 0x000e620000008800 */
[----:B------:R-:W-:Y:S02]  /*3450*/  @!P4 IMAD R22, R22, 0x4, R25 ;  /* 0x000000041616c824 */ /* 0x000fe400078e0219 */
[----:B------:R-:W5:Y:S01]  /*3460*/  @!P5 LDC.64 R24, c[0x0][0x380] ;  /* 0x0000e000ff18db82 */ /* 0x000f620000000a00 */
[----:B------:R-:W-:-:S03]  /*3470*/  @!P5 MOV R27, 0x400 ;  /* 0x00000400001bd802 */ /* 0x000fc60000000f00 */
[----:B------:R-:W-:Y:S01]  /*3480*/  @!P4 LDS R22, [R22] ;  /* 0x000000001616c984 */ /* 0x000fe20000000800 */
[----:B-1----:R-:W-:Y:S01]  /*3490*/  @!P5 LEA R20, R20, R27, 0x18 ;  /* 0x0000001b1414d211 */ /* 0x002fe200078ec0ff */
[----:B--2---:R-:W-:Y:S02]  /*34a0*/  @!P0 FADD R13, R14, -R13 ;  /* 0x8000000d0e0d8221 */ /* 0x004fe40000000000 */
[----:B------:R-:W1:Y:S02]  /*34b0*/  @!P2 LDC.64 R14, c[0x0][0x380] ;  /* 0x0000e000ff0eab82 */ /* 0x000e640000000a00 */
[----:B------:R-:W-:-:S06]  /*34c0*/  @!P0 FADD R0, R0, |R13| ;  /* 0x4000000d00008221 */ /* 0x000fcc0000000000 */
[----:B------:R-:W2:Y:S01]  /*34d0*/  @!P4 LDC.64 R12, c[0x0][0x380] ;  /* 0x0000e000ff0ccb82 */ /* 0x000ea20000000a00 */
[----:B---3--:R-:W-:Y:S01]  /*34e0*/  @!P1 FADD R23, R18, -R23 ;  /* 0x8000001712179221 */ /* 0x008fe20000000000 */
[----:B------:R-:W-:-:S03]  /*34f0*/  @!P2 MOV R18, 0x400 ;  /* 0x000004000012a802 */ /* 0x000fc60000000f00 */
[----:B------:R-:W-:Y:S01]  /*3500*/  @!P1 FADD R0, R0, |R23| ;  /* 0x4000001700009221 */ /* 0x000fe20000000000 */
[----:B0-----:R-:W-:Y:S01]  /*3510*/  @!P2 LEA R21, R21, R18, 0x18 ;  /* 0x000000121515a211 */ /* 0x001fe200078ec0ff */
[--C-:B------:R-:W-:Y:S02]  /*3520*/  @!P2 IMAD R18, R9, UR5, R19.reuse ;  /* 0x000000050912ac24 */ /* 0x100fe4000f8e0213 */
[----:B------:R-:W-:-:S03]  /*3530*/  @!P2 IMAD R19, R2, UR5, R19 ;  /* 0x000000050213ac24 */ /* 0x000fc6000f8e0213 */
[----:B------:R-:W-:Y:S02]  /*3540*/  @!P2 LEA R18, R18, R21, 0x2 ;  /* 0x000000151212a211 */ /* 0x000fe400078e10ff */
[----:B------:R-:W0:Y:S01]  /*3550*/  @!P6 S2R R21, SR_CgaCtaId ;  /* 0x000000000015e919 */ /* 0x000e220000008800 */
[----:B-1----:R-:W-:-:S03]  /*3560*/  @!P2 IMAD.WIDE.U32 R14, R19, 0x4, R14 ;  /* 0x00000004130ea825 */ /* 0x002fc600078e000e */
[----:B------:R-:W1:Y:S01]  /*3570*/  @!P2 LDS R18, [R18] ;  /* 0x000000001212a984 */ /* 0x000e620000000800 */
[----:B--2---:R-:W-:Y:S01]  /*3580*/  @!P4 IMAD.WIDE.U32 R12, R17, 0x4, R12 ;  /* 0x00000004110cc825 */ /* 0x004fe200078e000c */
[----:B------:R-:W-:-:S04]  /*3590*/  IADD3 R17, PT, PT, R8, 0x6, RZ ;  /* 0x0000000608117810 */ /* 0x000fc80007ffe0ff */
[----:B------:R-:W-:Y:S02]  /*35a0*/  LOP3.LUT R19, R17, 0x1f, RZ, 0xc0, !PT ;  /* 0x0000001f11137812 */ /* 0x000fe400078ec0ff */
[----:B------:R2:W1:Y:S03]  /*35b0*/  @!P2 LDG.E.CONSTANT R17, desc[UR10][R14.64] ;  /* 0x0000000a0e11a981 */ /* 0x000466000c1e9900 */
[----:B--2---:R-:W-:Y:S02]  /*35c0*/  IMAD R14, R26, 0x20, R19 ;  /* 0x000000201a0e7824 */ /* 0x004fe400078e0213 */
[--C-:B------:R-:W-:Y:S01]  /*35d0*/  @!P5 IMAD R23, R9, UR5, R11.reuse ;  /* 0x000000050917dc24 */ /* 0x100fe2000f8e020b */
[----:B------:R2:W3:Y:S01]  /*35e0*/  @!P4 LDG.E.CONSTANT R19, desc[UR10][R12.64] ;  /* 0x0000000a0c13c981 */ /* 0x0004e2000c1e9900 */
[----:B------:R-:W-:Y:S01]  /*35f0*/  @!P5 IMAD R11, R2, UR5, R11 ;  /* 0x00000005020bdc24 */ /* 0x000fe2000f8e020b */
[----:B------:R-:W-:-:S02]  /*3600*/  ISETP.GE.U32.AND P3, PT, R14, UR5, PT ;  /* 0x000000050e007c0c */ /* 0x000fc4000bf66070 */
[----:B------:R-:W-:Y:S01]  /*3610*/  @!P5 LEA R20, R23, R20, 0x2 ;  /* 0x000000141714d211 */ /* 0x000fe200078e10ff */
[----:B-----5:R-:W-:Y:S01]  /*3620*/  @!P5 IMAD.WIDE.U32 R24, R11, 0x4, R24 ;  /* 0x000000040b18d825 */ /* 0x020fe200078e0018 */
[----:B------:R-:W-:-:S03]  /*3630*/  @!P6 MOV R23, 0x400 ;  /* 0x000004000017e802 */ /* 0x000fc60000000f00 */
[--C-:B------:R-:W-:Y:S01]  /*3640*/  @!P6 IMAD R11, R9, UR5, R16.reuse ;  /* 0x00000005090bec24 */ /* 0x100fe2000f8e0210 */
[----:B0-----:R-:W-:Y:S01]  /*3650*/  @!P6 LEA R21, R21, R23, 0x18 ;  /* 0x000000171515e211 */ /* 0x001fe200078ec0ff */
[----:B--2---:R-:W-:Y:S01]  /*3660*/  @!P6 IMAD R13, R2, UR5, R16 ;  /* 0x00000005020dec24 */ /* 0x004fe2000f8e0210 */
[----:B------:R0:W2:Y:S03]  /*3670*/  @!P5 LDG.E.CONSTANT R24, desc[UR10][R24.64] ;  /* 0x0000000a1818d981 */ /* 0x0000a6000c1e9900 */
[----:B------:R-:W5:Y:S01]  /*3680*/  @!P3 S2R R15, SR_CgaCtaId ;  /* 0x00000000000fb919 */ /* 0x000f620000008800 */
[----:B----4-:R-:W-:Y:S01]  /*3690*/  @!P6 IMAD.WIDE.U32 R28, R13, 0x4, R28 ;  /* 0x000000040d1ce825 */ /* 0x010fe200078e001c */
[----:B------:R-:W-:Y:S01]  /*36a0*/  @!P6 LEA R11, R11, R21, 0x2 ;  /* 0x000000150b0be211 */ /* 0x000fe200078e10ff */
[----:B------:R-:W4:Y:S02]  /*36b0*/  @!P3 LDC.64 R12, c[0x0][0x380] ;  /* 0x0000e000ff0cbb82 */ /* 0x000f240000000a00 */
[----:B------:R-:W-:Y:S01]  /*36c0*/  VIADD R16, R8, 0x7 ;  /* 0x0000000708107836 */ /* 0x000fe20000000000 */
[----:B------:R0:W2:Y:S04]  /*36d0*/  @!P6 LDG.E.CONSTANT R23, desc[UR10][R28.64] ;  /* 0x0000000a1c17e981 */ /* 0x0000a8000c1e9900 */
[----:B------:R-:W-:-:S04]  /*36e0*/  LOP3.LUT R21, R16, 0x1f, RZ, 0xc0, !PT ;  /* 0x0000001f10157812 */ /* 0x000fc800078ec0ff */
[----:B------:R-:W-:Y:S02]  /*36f0*/  LEA R21, R26, R21, 0x5 ;  /* 0x000000151a157211 */ /* 0x000fe400078e28ff */
[----:B------:R-:W-:Y:S02]  /*3700*/  @!P3 MOV R16, 0x400 ;  /* 0x000004000010b802 */ /* 0x000fe40000000f00 */
[----:B------:R-:W-:Y:S02]  /*3710*/  ISETP.GE.U32.AND P1, PT, R21, UR5, PT ;  /* 0x0000000515007c0c */ /* 0x000fe4000bf26070 */
[----:B-----5:R-:W-:Y:S01]  /*3720*/  @!P3 LEA R27, R15, R16, 0x18 ;  /* 0x000000100f1bb211 */ /* 0x020fe200078ec0ff */
[--C-:B------:R-:W-:Y:S02]  /*3730*/  @!P3 IMAD R15, R2, UR5, R14.reuse ;  /* 0x00000005020fbc24 */ /* 0x100fe4000f8e020e */
[----:B------:R-:W-:Y:S02]  /*3740*/  @!P3 IMAD R16, R9, UR5, R14 ;  /* 0x000000050910bc24 */ /* 0x000fe4000f8e020e */
[----:B----4-:R-:W-:-:S06]  /*3750*/  @!P3 IMAD.WIDE.U32 R12, R15, 0x4, R12 ;  /* 0x000000040f0cb825 */ /* 0x010fcc00078e000c */
[----:B------:R-:W4:Y:S01]  /*3760*/  @!P1 LDC.64 R14, c[0x0][0x380] ;  /* 0x0000e000ff0e9b82 */ /* 0x000f220000000a00 */
[----:B------:R5:W2:Y:S01]  /*3770*/  @!P3 LDG.E.CONSTANT R12, desc[UR10][R12.64] ;  /* 0x0000000a0c0cb981 */ /* 0x000aa2000c1e9900 */
[--C-:B0-----:R-:W-:Y:S01]  /*3780*/  @!P1 IMAD R25, R2, UR5, R21.reuse ;  /* 0x0000000502199c24 */ /* 0x101fe2000f8e0215 */
[----:B------:R-:W0:Y:S01]  /*3790*/  @!P1 S2R R28, SR_CgaCtaId ;  /* 0x00000000001c9919 */ /* 0x000e220000008800 */
[----:B------:R-:W-:Y:S01]  /*37a0*/  @!P1 IMAD R29, R9, UR5, R21 ;  /* 0x00000005091d9c24 */ /* 0x000fe2000f8e0215 */
[----:B------:R-:W-:Y:S01]  /*37b0*/  @!P3 LEA R16, R16, R27, 0x2 ;  /* 0x0000001b1010b211 */ /* 0x000fe200078e10ff */
[----:B------:R-:W2:Y:S04]  /*37c0*/  @!P5 LDS R21, [R20] ;  /* 0x000000001415d984 */ /* 0x000ea80000000800 */
[----:B-----5:R5:W2:Y:S01]  /*37d0*/  @!P6 LDS R13, [R11] ;  /* 0x000000000b0de984 */ /* 0x020aa20000000800 */
[----:B----4-:R-:W-:-:S05]  /*37e0*/  @!P1 IMAD.WIDE.U32 R14, R25, 0x4, R14 ;  /* 0x00000004190e9825 */ /* 0x010fca00078e000e */
[----:B------:R4:W2:Y:S01]  /*37f0*/  @!P1 LDG.E.CONSTANT R25, desc[UR10][R14.64] ;  /* 0x0000000a0e199981 */ /* 0x0008a2000c1e9900 */
[----:B------:R-:W-:-:S03]  /*3800*/  @!P1 MOV R27, 0x400 ;  /* 0x00000400001b9802 */ /* 0x000fc60000000f00 */
[----:B----4-:R4:W2:Y:S01]  /*3810*/  @!P3 LDS R15, [R16] ;  /* 0x00000000100fb984 */ /* 0x0108a20000000800 */
[----:B0-----:R-:W-:Y:S02]  /*3820*/  @!P1 LEA R28, R28, R27, 0x18 ;  /* 0x0000001b1c1c9211 */ /* 0x001fe400078ec0ff */
[C---:B------:R-:W-:Y:S02]  /*3830*/  IADD3 R27, PT, PT, R8.reuse, 0x8, RZ ;  /* 0x00000008081b7810 */ /* 0x040fe40007ffe0ff */
[----:B------:R-:W-:Y:S02]  /*3840*/  IADD3 R14, PT, PT, R8, 0x9, RZ ;  /* 0x00000009080e7810 */ /* 0x000fe40007ffe0ff */
[----:B------:R-:W-:Y:S02]  /*3850*/  LOP3.LUT R27, R27, 0x1f, RZ, 0xc0, !PT ;  /* 0x0000001f1b1b7812 */ /* 0x000fe400078ec0ff */
[----:B------:R-:W-:Y:S01]  /*3860*/  LOP3.LUT R14, R14, 0x1f, RZ, 0xc0, !PT ;  /* 0x0000001f0e0e7812 */ /* 0x000fe200078ec0ff */
[----:B------:R-:W-:-:S02]  /*3870*/  @!P1 IMAD R29, R29, 0x4, R28 ;  /* 0x000000041d1d9824 */ /* 0x000fc400078e021c */
[C---:B------:R-:W-:Y:S01]  /*3880*/  IMAD R28, R26.reuse, 0x20, R27 ;  /* 0x000000201a1c7824 */ /* 0x040fe200078e021b */
[----:B------:R-:W-:-:S04]  /*3890*/  LEA R27, R26, R14, 0x5 ;  /* 0x0000000e1a1b7211 */ /* 0x000fc800078e28ff */
[----:B------:R-:W-:Y:S02]  /*38a0*/  ISETP.GE.U32.AND P0, PT, R28, UR5, PT ;  /* 0x000000051c007c0c */ /* 0x000fe4000bf06070 */
[----:B------:R-:W-:-:S11]  /*38b0*/  IADD3 R14, PT, PT, R8, 0xa, RZ ;  /* 0x0000000a080e7810 */ /* 0x000fd60007ffe0ff */
[----:B-----5:R-:W0:Y:S01]  /*38c0*/  @!P0 S2R R11, SR_CgaCtaId ;  /* 0x00000000000b8919 */ /* 0x020e220000008800 */
[----:B----4-:R-:W-:-:S04]  /*38d0*/  @!P0 MOV R16, 0x400 ;  /* 0x0000040000108802 */ /* 0x010fc80000000f00 */
[----:B0-----:R-:W-:Y:S01]  /*38e0*/  @!P0 LEA R11, R11, R16, 0x18 ;  /* 0x000000100b0b8211 */ /* 0x001fe200078ec0ff */
[----:B-1----:R-:W-:Y:S02]  /*38f0*/  @!P2 FADD R17, R17, -R18 ;  /* 0x800000121111a221 */ /* 0x002fe40000000000 */
[----:B------:R-:W0:Y:S02]  /*3900*/  @!P1 LDS R18, [R29] ;  /* 0x000000001d129984 */ /* 0x000e240000000800 */
[----:B------:R-:W-:Y:S01]  /*3910*/  @!P2 FADD R0, R0, |R17| ;  /* 0x400000110000a221 */ /* 0x000fe20000000000 */
[----:B------:R-:W-:Y:S01]  /*3920*/  ISETP.GE.U32.AND P2, PT, R27, UR5, PT ;  /* 0x000000051b007c0c */ /* 0x000fe2000bf46070 */
[----:B---3--:R-:W-:-:S12]  /*3930*/  @!P4 FADD R17, R19, -R22 ;  /* 0x800000161311c221 */ /* 0x008fd80000000000 */
[----:B------:R-:W1:Y:S01]  /*3940*/  @!P2 S2R R19, SR_CgaCtaId ;  /* 0x000000000013a919 */ /* 0x000e620000008800 */
[----:B------:R-:W-:Y:S01]  /*3950*/  @!P4 FADD R0, R0, |R17| ;  /* 0x400000110000c221 */ /* 0x000fe20000000000 */
[----:B--2---:R-:W-:Y:S01]  /*3960*/  @!P5 FADD R21, R24, -R21 ;  /* 0x800000151815d221 */ /* 0x004fe20000000000 */
[----:B------:R-:W-:-:S03]  /*3970*/  LOP3.LUT R17, R14, 0x1f, RZ, 0xc0, !PT ;  /* 0x0000001f0e117812 */ /* 0x000fc600078ec0ff */
[----:B------:R-:W-:Y:S01]  /*3980*/  @!P5 FADD R0, R0, |R21| ;  /* 0x400000150000d221 */ /* 0x000fe20000000000 */
[----:B------:R-:W-:Y:S02]  /*3990*/  VIADD R14, R8, 0xb ;  /* 0x0000000b080e7836 */ /* 0x000fe40000000000 */
[----:B------:R-:W-:-:S04]  /*39a0*/  @!P6 FADD R13, R23, -R13 ;  /* 0x8000000d170de221 */ /* 0x000fc80000000000 */
[----:B------:R-:W-:Y:S01]  /*39b0*/  @!P6 FADD R0, R0, |R13| ;  /* 0x4000000d0000e221 */ /* 0x000fe20000000000 */
[----:B------:R-:W-:Y:S02]  /*39c0*/  LOP3.LUT R13, R14, 0x1f, RZ, 0xc0, !PT ;  /* 0x0000001f0e0d7812 */ /* 0x000fe400078ec0ff */
[----:B------:R-:W-:-:S04]  /*39d0*/  LEA R17, R26, R17, 0x5 ;  /* 0x000000111a117211 */ /* 0x000fc800078e28ff */
[----:B------:R-:W-:Y:S02]  /*39e0*/  ISETP.GE.U32.AND P5, PT, R17, UR5, PT ;  /* 0x0000000511007c0c */ /* 0x000fe4000bfa6070 */
[----:B------:R-:W-:Y:S01]  /*39f0*/  LEA R20, R26, R13, 0x5 ;  /* 0x0000000d1a147211 */ /* 0x000fe200078e28ff */
[----:B------:R-:W-:-:S03]  /*3a00*/  @!P3 FADD R15, R12, -R15 ;  /* 0x8000000f0c0fb221 */ /* 0x000fc60000000000 */
[----:B------:R-:W-:Y:S01]  /*3a10*/  ISETP.GE.U32.AND P6, PT, R20, UR5, PT ;  /* 0x0000000514007c0c */ /* 0x000fe2000bfc6070 */
[----:B------:R-:W-:-:S06]  /*3a20*/  @!P2 IMAD R22, R9, UR5, R27 ;  /* 0x000000050916ac24 */ /* 0x000fcc000f8e021b */
[----:B------:R-:W2:Y:S01]  /*3a30*/  @!P5 S2R R16, SR_CgaCtaId ;  /* 0x000000000010d919 */ /* 0x000ea20000008800 */
[----:B------:R-:W-:Y:S01]  /*3a40*/  @!P3 FADD R0, R0, |R15| ;  /* 0x4000000f0000b221 */ /* 0x000fe20000000000 */
[----:B------:R-:W3:Y:S08]  /*3a50*/  @!P2 LDC.64 R12, c[0x0][0x380] ;  /* 0x0000e000ff0cab82 */ /* 0x000ef00000000a00 */
[----:B------:R-:W4:Y:S01]  /*3a60*/  @!P0 LDC.64 R14, c[0x0][0x380] ;  /* 0x0000e000ff0e8b82 */ /* 0x000f220000000a00 */
[----:B0-----:R-:W-:Y:S01]  /*3a70*/  @!P1 FADD R25, R25, -R18 ;  /* 0x8000001219199221 */ /* 0x001fe20000000000 */
[----:B------:R-:W-:-:S04]  /*3a80*/  @!P2 MOV R18, 0x400 ;  /* 0x000004000012a802 */ /* 0x000fc80000000f00 */
[----:B-1----:R-:W-:Y:S01]  /*3a90*/  @!P2 LEA R19, R19, R18, 0x18 ;  /* 0x000000121313a211 */ /* 0x002fe200078ec0ff */
[----:B------:R-:W-:-:S04]  /*3aa0*/  @!P0 IMAD R18, R9, UR5, R28 ;  /* 0x0000000509128c24 */ /* 0x000fc8000f8e021c */
[----:B------:R-:W-:Y:S02]  /*3ab0*/  @!P0 IMAD R18, R18, 0x4, R11 ;  /* 0x0000000412128824 */ /* 0x000fe400078e020b */
[----:B------:R-:W-:Y:S01]  /*3ac0*/  @!P0 IMAD R11, R2, UR5, R28 ;  /* 0x00000005020b8c24 */ /* 0x000fe2000f8e021c */
[----:B------:R-:W-:Y:S01]  /*3ad0*/  @!P2 LEA R22, R22, R19, 0x2 ;  /* 0x000000131616a211 */ /* 0x000fe200078e10ff */
[----:B------:R-:W0:Y:S01]  /*3ae0*/  @!P6 S2R R21, SR_CgaCtaId ;  /* 0x000000000015e919 */ /* 0x000e220000008800 */
[----:B------:R-:W-:Y:S01]  /*3af0*/  @!P1 FADD R0, R0, |R25| ;  /* 0x4000001900009221 */ /* 0x000fe20000000000 */
[----:B----4-:R-:W-:Y:S01]  /*3b00*/  @!P0 IMAD.WIDE.U32 R14, R11, 0x4, R14 ;  /* 0x000000040b0e8825 */ /* 0x010fe200078e000e */
[----:B------:R-:W-:Y:S01]  /*3b10*/  IADD3 R11, PT, PT, R8, 0xc, RZ ;  /* 0x0000000c080b7810 */ /* 0x000fe20007ffe0ff */
[----:B------:R-:W1:Y:S01]  /*3b20*/  @!P5 LDC.64 R24, c[0x0][0x380] ;  /* 0x0000e000ff18db82 */ /* 0x000e620000000a00 */
[----:B------:R-:W4:Y:S02]  /*3b30*/  @!P0 LDS R18, [R18] ;  /* 0x0000000012128984 */ /* 0x000f240000000800 */
[----:B------:R-:W-:-:S02]  /*3b40*/  LOP3.LUT R19, R11, 0x1f, RZ, 0xc0, !PT ;  /* 0x0000001f0b137812 */ /* 0x000fc400078ec0ff */
[----:B------:R5:W4:Y:S03]  /*3b50*/  @!P0 LDG.E.CONSTANT R11, desc[UR10][R14.64] ;  /* 0x0000000a0e0b8981 */ /* 0x000b26000c1e9900 */
[----:B------:R-:W0:Y:S01]  /*3b60*/  @!P6 LDC.64 R28, c[0x0][0x380] ;  /* 0x0000e000ff1ceb82 */ /* 0x000e220000000a00 */
[----:B------:R-:W-:Y:S01]  /*3b70*/  @!P2 IMAD R27, R2, UR5, R27 ;  /* 0x00000005021bac24 */ /* 0x000fe2000f8e021b */
[----:B------:R-:W4:Y:S01]  /*3b80*/  @!P2 LDS R22, [R22] ;  /* 0x000000001616a984 */ /* 0x000f220000000800 */
[----:B-----5:R-:W-:-:S05]  /*3b90*/  IMAD R14, R26, 0x20, R19 ;  /* 0x000000201a0e7824 */ /* 0x020fca00078e0213 */
[----:B------:R-:W-:Y:S01]  /*3ba0*/  ISETP.GE.U32.AND P3, PT, R14, UR5, PT ;  /* 0x000000050e007c0c */ /* 0x000fe2000bf66070 */
[----:B---3--:R-:W-:Y:S01]  /*3bb0*/  @!P2 IMAD.WIDE.U32 R12, R27, 0x4, R12 ;  /* 0x000000041b0ca825 */ /* 0x008fe200078e000c */
[----:B------:R-:W-:-:S03]  /*3bc0*/  @!P5 MOV R27, 0x400 ;  /* 0x00000400001bd802 */ /* 0x000fc60000000f00 */
[--C-:B------:R-:W-:Y:S01]  /*3bd0*/  @!P5 IMAD R23, R9, UR5, R17.reuse ;  /* 0x000000050917dc24 */ /* 0x100fe2000f8e0211 */
[----:B--2---:R-:W-:Y:S01]  /*3be0*/  @!P5 LEA R16, R16, R27, 0x18 ;  /* 0x0000001b1010d211 */ /* 0x004fe200078ec0ff */
[----:B------:R2:W3:Y:S06]  /*3bf0*/  @!P2 LDG.E.CONSTANT R19, desc[UR10][R12.64] ;  /* 0x0000000a0c13a981 */ /* 0x0004ec000c1e9900 */
[----:B------:R-:W5:Y:S01]  /*3c00*/  @!P3 S2R R15, SR_CgaCtaId ;  /* 0x00000000000fb919 */ /* 0x000f620000008800 */
[C---:B------:R-:W-:Y:S01]  /*3c10*/  @!P5 IMAD R17, R2.reuse, UR5, R17 ;  /* 0x000000050211dc24 */ /* 0x040fe2000f8e0211 */
[----:B------:R-:W-:Y:S01]  /*3c20*/  @!P5 LEA R16, R23, R16, 0x2 ;  /* 0x000000101710d211 */ /* 0x000fe200078e10ff */
[----:B--2---:R-:W-:Y:S01]  /*3c30*/  @!P6 IMAD R13, R2, UR5, R20 ;  /* 0x00000005020dec24 */ /* 0x004fe2000f8e0214 */
[----:B------:R-:W-:Y:S01]  /*3c40*/  @!P6 MOV R23, 0x400 ;  /* 0x000004000017e802 */ /* 0x000fe20000000f00 */
[----:B-1----:R-:W-:-:S03]  /*3c50*/  @!P5 IMAD.WIDE.U32 R24, R17, 0x4, R24 ;  /* 0x000000041118d825 */ /* 0x002fc600078e0018 */
[----:B0-----:R-:W-:Y:S01]  /*3c60*/  @!P6 LEA R21, R21, R23, 0x18 ;  /* 0x000000171515e211 */ /* 0x001fe200078ec0ff */
[----:B------:R-:W-:Y:S02]  /*3c70*/  @!P6 IMAD R17, R9, UR5, R20 ;  /* 0x000000050911ec24 */ /* 0x000fe4000f8e0214 */
[----:B------:R-:W-:Y:S01]  /*3c80*/  @!P6 IMAD.WIDE.U32 R28, R13, 0x4, R28 ;  /* 0x000000040d1ce825 */ /* 0x000fe200078e001c */
[----:B------:R0:W2:Y:S01]  /*3c90*/  @!P5 LDG.E.CONSTANT R24, desc[UR10][R24.64] ;  /* 0x0000000a1818d981 */ /* 0x0000a2000c1e9900 */
[----:B------:R-:W1:Y:S02]  /*3ca0*/  @!P3 LDC.64 R12, c[0x0][0x380] ;  /* 0x0000e000ff0cbb82 */ /* 0x000e640000000a00 */
[----:B------:R-:W-:Y:S01]  /*3cb0*/  VIADD R20, R8, 0xd ;  /* 0x0000000d08147836 */ /* 0x000fe20000000000 */
[----:B------:R-:W-:Y:S01]  /*3cc0*/  @!P6 LEA R17, R17, R21, 0x2 ;  /* 0x000000151111e211 */ /* 0x000fe200078e10ff */
[----:B------:R0:W2:Y:S03]  /*3cd0*/  @!P6 LDG.E.CONSTANT R23, desc[UR10][R28.64] ;  /* 0x0000000a1c17e981 */ /* 0x0000a6000c1e9900 */
[----:B------:R-:W-:-:S04]  /*3ce0*/  LOP3.LUT R21, R20, 0x1f, RZ, 0xc0, !PT ;  /* 0x0000001f14157812 */ /* 0x000fc800078ec0ff */
[----:B------:R-:W-:Y:S02]  /*3cf0*/  LEA R21, R26, R21, 0x5 ;  /* 0x000000151a157211 */ /* 0x000fe400078e28ff */
[----:B------:R-:W-:Y:S02]  /*3d00*/  @!P3 MOV R20, 0x400 ;  /* 0x000004000014b802 */ /* 0x000fe40000000f00 */
[----:B------:R-:W-:Y:S02]  /*3d10*/  ISETP.GE.U32.AND P4, PT, R21, UR5, PT ;  /* 0x0000000515007c0c */ /* 0x000fe4000bf86070 */
[----:B-----5:R-:W-:Y:S01]  /*3d20*/  @!P3 LEA R27, R15, R20, 0x18 ;  /* 0x000000140f1bb211 */ /* 0x020fe200078ec0ff */
[--C-:B------:R-:W-:Y:S02]  /*3d30*/  @!P3 IMAD R15, R2, UR5, R14.reuse ;  /* 0x00000005020fbc24 */ /* 0x100fe4000f8e020e */
[----:B------:R-:W-:Y:S02]  /*3d40*/  @!P3 IMAD R20, R9, UR5, R14 ;  /* 0x000000050914bc24 */ /* 0x000fe4000f8e020e */
[----:B-1----:R-:W-:-:S06]  /*3d50*/  @!P3 IMAD.WIDE.U32 R12, R15, 0x4, R12 ;  /* 0x000000040f0cb825 */ /* 0x002fcc00078e000c */
[----:B------:R-:W1:Y:S01]  /*3d60*/  @!P4 LDC.64 R14, c[0x0][0x380] ;  /* 0x0000e000ff0ecb82 */ /* 0x000e620000000a00 */
[----:B------:R5:W2:Y:S01]  /*3d70*/  @!P3 LDG.E.CONSTANT R12, desc[UR10][R12.64] ;  /* 0x0000000a0c0cb981 */ /* 0x000aa2000c1e9900 */
[--C-:B0-----:R-:W-:Y:S01]  /*3d80*/  @!P4 IMAD R25, R2, UR5, R21.reuse ;  /* 0x000000050219cc24 */ /* 0x101fe2000f8e0215 */
[----:B------:R-:W0:Y:S01]  /*3d90*/  @!P4 S2R R28, SR_CgaCtaId ;  /* 0x00000000001cc919 */ /* 0x000e220000008800 */
[----:B------:R-:W-:Y:S01]  /*3da0*/  @!P4 IMAD R29, R9, UR5, R21 ;  /* 0x00000005091dcc24 */ /* 0x000fe2000f8e0215 */
[----:B------:R-:W-:Y:S01]  /*3db0*/  @!P3 LEA R20, R20, R27, 0x2 ;  /* 0x0000001b1414b211 */ /* 0x000fe200078e10ff */
[----:B------:R-:W2:Y:S04]  /*3dc0*/  @!P5 LDS R21, [R16] ;  /* 0x000000001015d984 */ /* 0x000ea80000000800 */
[----:B-----5:R5:W2:Y:S01]  /*3dd0*/  @!P6 LDS R13, [R17] ;  /* 0x00000000110de984 */ /* 0x020aa20000000800 */
[----:B-1----:R-:W-:-:S05]  /*3de0*/  @!P4 IMAD.WIDE.U32 R14, R25, 0x4, R14 ;  /* 0x00000004190ec825 */ /* 0x002fca00078e000e */
[----:B------:R1:W2:Y:S01]  /*3df0*/  @!P4 LDG.E.CONSTANT R25, desc[UR10][R14.64] ;  /* 0x0000000a0e19c981 */ /* 0x0002a2000c1e9900 */
[----:B------:R-:W-:-:S04]  /*3e00*/  @!P4 MOV R27, 0x400 ;  /* 0x00000400001bc802 */ /* 0x000fc80000000f00 */
[----:B0-----:R-:W-:Y:S01]  /*3e10*/  @!P4 LEA R28, R28, R27, 0x18 ;  /* 0x0000001b1c1cc211 */ /* 0x001fe200078ec0ff */
[----:B-1----:R-:W0:Y:S01]  /*3e20*/  @!P3 LDS R15, [R20] ;  /* 0x00000000140fb984 */ /* 0x002e220000000800 */
[----:B------:R-:W-:-:S04]  /*3e30*/  IADD3 R27, PT, PT, R8, 0xe, RZ ;  /* 0x0000000e081b7810 */ /* 0x000fc80007ffe0ff */
[----:B------:R-:W-:Y:S01]  /*3e40*/  LOP3.LUT R27, R27, 0x1f, RZ, 0xc0, !PT ;  /* 0x0000001f1b1b7812 */ /* 0x000fe200078ec0ff */
[----:B------:R-:W-:Y:S01]  /*3e50*/  @!P4 IMAD R29, R29, 0x4, R28 ;  /* 0x000000041d1dc824 */ /* 0x000fe200078e021c */
[----:B------:R-:W-:-:S03]  /*3e60*/  IADD3 R14, PT, PT, R8, 0xf, RZ ;  /* 0x0000000f080e7810 */ /* 0x000fc60007ffe0ff */
[----:B------:R-:W-:Y:S01]  /*3e70*/  IMAD R28, R26, 0x20, R27 ;  /* 0x000000201a1c7824 */ /* 0x000fe200078e021b */
[----:B------:R-:W-:-:S04]  /*3e80*/  LOP3.LUT R14, R14, 0x1f, RZ, 0xc0, !PT ;  /* 0x0000001f0e0e7812 */ /* 0x000fc800078ec0ff */
[----:B------:R-:W-:Y:S02]  /*3e90*/  ISETP.GE.U32.AND P1, PT, R28, UR5, PT ;  /* 0x000000051c007c0c */ /* 0x000fe4000bf26070 */
[----:B------:R-:W-:-:S11]  /*3ea0*/  LEA R27, R26, R14, 0x5 ;  /* 0x0000000e1a1b7211 */ /* 0x000fd600078e28ff */
[----:B-----5:R-:W1:Y:S01]  /*3eb0*/  @!P1 S2R R17, SR_CgaCtaId ;  /* 0x0000000000119919 */ /* 0x020e620000008800 */
[----:B------:R-:W-:Y:S02]  /*3ec0*/  VIADD R14, R8, 0x11 ;  /* 0x00000011080e7836 */ /* 0x000fe40000000000 */
[----:B----4-:R-:W-:Y:S02]  /*3ed0*/  @!P0 FADD R11, R11, -R18 ;  /* 0x800000120b0b8221 */ /* 0x010fe40000000000 */
[----:B------:R-:W4:Y:S02]  /*3ee0*/  @!P4 LDS R18, [R29] ;  /* 0x000000001d12c984 */ /* 0x000f240000000800 */
[----:B------:R-:W-:Y:S01]  /*3ef0*/  @!P0 FADD R0, R0, |R11| ;  /* 0x4000000b00008221 */ /* 0x000fe20000000000 */
[----:B------:R-:W-:Y:S01]  /*3f00*/  ISETP.GE.U32.AND P0, PT, R27, UR5, PT ;  /* 0x000000051b007c0c */ /* 0x000fe2000bf06070 */
[----:B---3--:R-:W-:-:S04]  /*3f10*/  @!P2 FADD R11, R19, -R22 ;  /* 0x80000016130ba221 */ /* 0x008fc80000000000 */
[----:B------:R-:W-:-:S08]  /*3f20*/  @!P2 FADD R0, R0, |R11| ;  /* 0x4000000b0000a221 */ /* 0x000fd00000000000 */
[----:B------:R-:W3:Y:S01]  /*3f30*/  @!P0 S2R R19, SR_CgaCtaId ;  /* 0x0000000000138919 */ /* 0x000ee20000008800 */
[----:B------:R-:W-:Y:S01]  /*3f40*/  IADD3 R11, PT, PT, R8, 0x10, RZ ;  /* 0x00000010080b7810 */ /* 0x000fe20007ffe0ff */
[----:B--2---:R-:W-:-:S04]  /*3f50*/  @!P5 FADD R21, R24, -R21 ;  /* 0x800000151815d221 */ /* 0x004fc80000000000 */
[----:B------:R-:W-:Y:S01]  /*3f60*/  @!P5 FADD R0, R0, |R21| ;  /* 0x400000150000d221 */ /* 0x000fe20000000000 */
[----:B------:R-:W-:-:S04]  /*3f70*/  @!P6 FADD R13, R23, -R13 ;  /* 0x8000000d170de221 */ /* 0x000fc80000000000 */
[----:B------:R-:W-:Y:S01]  /*3f80*/  @!P6 FADD R0, R0, |R13| ;  /* 0x4000000d0000e221 */ /* 0x000fe20000000000 */
[----:B------:R-:W-:Y:S02]  /*3f90*/  LOP3.LUT R13, R14, 0x1f, RZ, 0xc0, !PT ;  /* 0x0000001f0e0d7812 */ /* 0x000fe400078ec0ff */
[----:B------:R-:W-:-:S04]  /*3fa0*/  LOP3.LUT R11, R11, 0x1f, RZ, 0xc0, !PT ;  /* 0x0000001f0b0b7812 */ /* 0x000fc800078ec0ff */
[----:B------:R-:W-:Y:S01]  /*3fb0*/  LEA R11, R26, R11, 0x5 ;  /* 0x0000000b1a0b7211 */ /* 0x000fe200078e28ff */
[----:B0-----:R-:W-:-:S04]  /*3fc0*/  @!P3 FADD R15, R12, -R15 ;  /* 0x8000000f0c0fb221 */ /* 0x001fc80000000000 */
[----:B------:R-:W-:Y:S02]  /*3fd0*/  @!P3 FADD R0, R0, |R15| ;  /* 0x4000000f0000b221 */ /* 0x000fe40000000000 */
[----:B------:R-:W0:Y:S01]  /*3fe0*/  @!P1 LDC.64 R14, c[0x0][0x380] ;  /* 0x0000e000ff0e9b82 */ /* 0x000e220000000a00 */
[----:B------:R-:W-:Y:S02]  /*3ff0*/  ISETP.GE.U32.AND P2, PT, R11, UR5, PT ;  /* 0x000000050b007c0c */ /* 0x000fe4000bf46070 */
[----:B------:R-:W-:Y:S02]  /*4000*/  LEA R16, R26, R13, 0x5 ;  /* 0x0000000d1a107211 */ /* 0x000fe400078e28ff */
[----:B------:R-:W-:Y:S02]  /*4010*/  @!P0 MOV R22, 0x400 ;  /* 0x0000040000168802 */ /* 0x000fe40000000f00 */
[----:B------:R-:W-:Y:S01]  /*4020*/  ISETP.GE.U32.AND P3, PT, R16, UR5, PT ;  /* 0x0000000510007c0c */ /* 0x000fe2000bf66070 */
[----:B------:R-:W2:Y:S01]  /*4030*/  @!P0 LDC.64 R12, c[0x0][0x380] ;  /* 0x0000e000ff0c8b82 */ /* 0x000ea20000000a00 */
[----:B----4-:R-:W-:Y:S01]  /*4040*/  @!P4 FADD R25, R25, -R18 ;  /* 0x800000121919c221 */ /* 0x010fe20000000000 */
[----:B------:R-:W-:-:S04]  /*4050*/  @!P1 MOV R18, 0x400 ;  /* 0x0000040000129802 */ /* 0x000fc80000000f00 */
[----:B-1----:R-:W-:Y:S01]  /*4060*/  @!P1 LEA R17, R17, R18, 0x18 ;  /* 0x0000001211119211 */ /* 0x002fe200078ec0ff */
[----:B------:R-:W-:Y:S01]  /*4070*/  @!P1 IMAD R18, R9, UR5, R28 ;  /* 0x0000000509129c24 */ /* 0x000fe2000f8e021c */
[----:B---3--:R-:W-:-:S03]  /*4080*/  @!P0 LEA R19, R19, R22, 0x18 ;  /* 0x0000001613138211 */ /* 0x008fc600078ec0ff */
[----:B------:R-:W-:Y:S02]  /*4090*/  @!P1 IMAD R18, R18, 0x4, R17 ;  /* 0x0000000412129824 */ /* 0x000fe400078e0211 */
[----:B------:R-:W-:Y:S01]  /*40a0*/  @!P1 IMAD R17, R2, UR5, R28 ;  /* 0x0000000502119c24 */ /* 0x000fe2000f8e021c */
[----:B------:R-:W1:Y:S01]  /*40b0*/  @!P2 S2R R20, SR_CgaCtaId ;  /* 0x000000000014a919 */ /* 0x000e620000008800 */
[----:B------:R-:W-:Y:S01]  /*40c0*/  @!P0 IMAD R22, R9, UR5, R27 ;  /* 0x0000000509168c24 */ /* 0x000fe2000f8e021b */
[----:B------:R-:W3:Y:S01]  /*40d0*/  @!P3 S2R R21, SR_CgaCtaId ;  /* 0x000000000015b919 */ /* 0x000ee20000008800 */
[----:B0-----:R-:W-:Y:S01]  /*40e0*/  @!P1 IMAD.WIDE.U32 R14, R17, 0x4, R14 ;  /* 0x00000004110e9825 */ /* 0x001fe200078e000e */
[----:B------:R-:W-:-:S03]  /*40f0*/  IADD3 R17, PT, PT, R8, 0x12, RZ ;  /* 0x0000001208117810 */ /* 0x000fc60007ffe0ff */
[----:B------:R-:W-:Y:S01]  /*4100*/  @!P4 FADD R0, R0, |R25| ;  /* 0x400000190000c221 */ /* 0x000fe20000000000 */
[----:B------:R-:W-:Y:S01]  /*4110*/  @!P0 LEA R22, R22, R19, 0x2 ;  /* 0x0000001316168211 */ /* 0x000fe200078e10ff */
[----:B------:R-:W0:Y:S01]  /*4120*/  @!P2 LDC.64 R24, c[0x0][0x380] ;  /* 0x0000e000ff18ab82 */ /* 0x000e220000000a00 */
[----:B------:R-:W-:Y:S01]  /*4130*/  LOP3.LUT R19, R17, 0x1f, RZ, 0xc0, !PT ;  /* 0x0000001f11137812 */ /* 0x000fe200078ec0ff */
[----:B------:R-:W-:Y:S01]  /*4140*/  @!P2 IMAD R23, R9, UR5, R11 ;  /* 0x000000050917ac24 */ /* 0x000fe2000f8e020b */
[----:B------:R4:W5:Y:S04]  /*4150*/  @!P1 LDG.E.CONSTANT R17, desc[UR10][R14.64] ;  /* 0x0000000a0e119981 */ /* 0x000968000c1e9900 */
[----:B------:R-:W5:Y:S01]  /*4160*/  @!P1 LDS R18, [R18] ;  /* 0x0000000012129984 */ /* 0x000f620000000800 */
[----:B------:R-:W3:Y:S01]  /*4170*/  @!P3 LDC.64 R28, c[0x0][0x380] ;  /* 0x0000e000ff1cbb82 */ /* 0x000ee20000000a00 */
[----:B------:R-:W-:-:S02]  /*4180*/  @!P0 IMAD R27, R2, UR5, R27 ;  /* 0x00000005021b8c24 */ /* 0x000fc4000f8e021b */
[----:B------:R-:W5:Y:S01]  /*4190*/  @!P0 LDS R22, [R22] ;  /* 0x0000000016168984 */ /* 0x000f620000000800 */
[----:B----4-:R-:W-:-:S05]  /*41a0*/  IMAD R14, R26, 0x20, R19 ;  /* 0x000000201a0e7824 */ /* 0x010fca00078e0213 */
[----:B------:R-:W-:Y:S01]  /*41b0*/  ISETP.GE.U32.AND P5, PT, R14, UR5, PT ;  /* 0x000000050e007c0c */ /* 0x000fe2000bfa6070 */
[----:B--2---:R-:W-:Y:S01]  /*41c0*/  @!P0 IMAD.WIDE.U32 R12, R27, 0x4, R12 ;  /* 0x000000041b0c8825 */ /* 0x004fe200078e000c */
[----:B------:R-:W-:-:S04]  /*41d0*/  @!P2 MOV R27, 0x400 ;  /* 0x00000400001ba802 */ /* 0x000fc80000000f00 */
[----:B-1----:R-:W-:Y:S01]  /*41e0*/  @!P2 LEA R20, R20, R27, 0x18 ;  /* 0x0000001b1414a211 */ /* 0x002fe200078ec0ff */
[----:B------:R1:W2:Y:S06]  /*41f0*/  @!P0 LDG.E.CONSTANT R19, desc[UR10][R12.64] ;  /* 0x0000000a0c138981 */ /* 0x0002ac000c1e9900 */
[----:B------:R-:W4:Y:S01]  /*4200*/  @!P5 S2R R15, SR_CgaCtaId ;  /* 0x00000000000fd919 */ /* 0x000f220000008800 */
[C---:B------:R-:W-:Y:S01]  /*4210*/  @!P2 IMAD R11, R2.reuse, UR5, R11 ;  /* 0x00000005020bac24 */ /* 0x040fe2000f8e020b */
[----:B------:R-:W-:Y:S01]  /*4220*/  @!P2 LEA R20, R23, R20, 0x2 ;  /* 0x000000141714a211 */ /* 0x000fe200078e10ff */
[----:B-1----:R-:W-:Y:S01]  /*4230*/  @!P3 IMAD R13, R2, UR5, R16 ;  /* 0x00000005020dbc24 */ /* 0x002fe2000f8e0210 */
[----:B------:R-:W-:Y:S01]  /*4240*/  @!P3 MOV R23, 0x400 ;  /* 0x000004000017b802 */ /* 0x000fe20000000f00 */
[----:B0-----:R-:W-:-:S03]  /*4250*/  @!P2 IMAD.WIDE.U32 R24, R11, 0x4, R24 ;  /* 0x000000040b18a825 */ /* 0x001fc600078e0018 */
[----:B---3--:R-:W-:Y:S01]  /*4260*/  @!P3 LEA R21, R21, R23, 0x18 ;  /* 0x000000171515b211 */ /* 0x008fe200078ec0ff */
[----:B------:R-:W-:Y:S02]  /*4270*/  @!P3 IMAD R11, R9, UR5, R16 ;  /* 0x00000005090bbc24 */ /* 0x000fe4000f8e0210 */
[----:B------:R-:W-:Y:S01]  /*4280*/  @!P3 IMAD.WIDE.U32 R28, R13, 0x4, R28 ;  /* 0x000000040d1cb825 */ /* 0x000fe200078e001c */
[----:B------:R0:W3:Y:S01]  /*4290*/  @!P2 LDG.E.CONSTANT R24, desc[UR10][R24.64] ;  /* 0x0000000a1818a981 */ /* 0x0000e2000c1e9900 */
[----:B------:R-:W1:Y:S02]  /*42a0*/  @!P5 LDC.64 R12, c[0x0][0x380] ;  /* 0x0000e000ff0cdb82 */ /* 0x000e640000000a00 */
[----:B------:R-:W-:Y:S01]  /*42b0*/  VIADD R16, R8, 0x13 ;  /* 0x0000001308107836 */ /* 0x000fe20000000000 */
[----:B------:R-:W-:Y:S01]  /*42c0*/  @!P3 LEA R11, R11, R21, 0x2 ;  /* 0x000000150b0bb211 */ /* 0x000fe200078e10ff */
[----:B------:R0:W3:Y:S03]  /*42d0*/  @!P3 LDG.E.CONSTANT R23, desc[UR10][R28.64] ;  /* 0x0000000a1c17b981 */ /* 0x0000e6000c1e9900 */
[----:B------:R-:W-:-:S04]  /*42e0*/  LOP3.LUT R21, R16, 0x1f, RZ, 0xc0, !PT ;  /* 0x0000001f10157812 */ /* 0x000fc800078ec0ff */
[----:B------:R-:W-:Y:S02]  /*42f0*/  LEA R21, R26, R21, 0x5 ;  /* 0x000000151a157211 */ /* 0x000fe400078e28ff */
[----:B------:R-:W-:Y:S02]  /*4300*/  @!P5 MOV R16, 0x400 ;  /* 0x000004000010d802 */ /* 0x000fe40000000f00 */
[----:B------:R-:W-:Y:S02]  /*4310*/  ISETP.GE.U32.AND P6, PT, R21, UR5, PT ;  /* 0x0000000515007c0c */ /* 0x000fe4000bfc6070 */
[----:B----4-:R-:W-:Y:S01]  /*4320*/  @!P5 LEA R27, R15, R16, 0x18 ;  /* 0x000000100f1bd211 */ /* 0x010fe200078ec0ff */
[--C-:B------:R-:W-:Y:S02]  /*4330*/  @!P5 IMAD R15, R2, UR5, R14.reuse ;  /* 0x00000005020fdc24 */ /* 0x100fe4000f8e020e */
[----:B------:R-:W-:Y:S02]  /*4340*/  @!P5 IMAD R16, R9, UR5, R14 ;  /* 0x000000050910dc24 */ /* 0x000fe4000f8e020e */
[----:B-1----:R-:W-:-:S06]  /*4350*/  @!P5 IMAD.WIDE.U32 R12, R15, 0x4, R12 ;  /* 0x000000040f0cd825 */ /* 0x002fcc00078e000c */
[----:B------:R-:W1:Y:S01]  /*4360*/  @!P6 LDC.64 R14, c[0x0][0x380] ;  /* 0x0000e000ff0eeb82 */ /* 0x000e620000000a00 */
[----:B------:R4:W3:Y:S01]  /*4370*/  @!P5 LDG.E.CONSTANT R12, desc[UR10][R12.64] ;  /* 0x0000000a0c0cd981 */ /* 0x0008e2000c1e9900 */
[--C-:B0-----:R-:W-:Y:S01]  /*4380*/  @!P6 IMAD R25, R2, UR5, R21.reuse ;  /* 0x000000050219ec24 */ /* 0x101fe2000f8e0215 */
[----:B------:R-:W0:Y:S01]  /*4390*/  @!P6 S2R R28, SR_CgaCtaId ;  /* 0x00000000001ce919 */ /* 0x000e220000008800 */
[----:B------:R-:W-:Y:S01]  /*43a0*/  @!P6 IMAD R29, R9, UR5, R21 ;  /* 0x00000005091dec24 */ /* 0x000fe2000f8e0215 */
[----:B------:R-:W-:Y:S01]  /*43b0*/  @!P5 LEA R16, R16, R27, 0x2 ;  /* 0x0000001b1010d211 */ /* 0x000fe200078e10ff */
[----:B------:R-:W3:Y:S04]  /*43c0*/  @!P2 LDS R21, [R20] ;  /* 0x000000001415a984 */ /* 0x000ee80000000800 */
[----:B----4-:R4:W3:Y:S01]  /*43d0*/  @!P3 LDS R13, [R11] ;  /* 0x000000000b0db984 */ /* 0x0108e20000000800 */
[----:B-1----:R-:W-:-:S05]  /*43e0*/  @!P6 IMAD.WIDE.U32 R14, R25, 0x4, R14 ;  /* 0x00000004190ee825 */ /* 0x002fca00078e000e */
[----:B------:R1:W3:Y:S01]  /*43f0*/  @!P6 LDG.E.CONSTANT R25, desc[UR10][R14.64] ;  /* 0x0000000a0e19e981 */ /* 0x0002e2000c1e9900 */
[----:B------:R-:W-:-:S04]  /*4400*/  @!P6 MOV R27, 0x400 ;  /* 0x00000400001be802 */ /* 0x000fc80000000f00 */
[----:B0-----:R-:W-:Y:S01]  /*4410*/  @!P6 LEA R28, R28, R27, 0x18 ;  /* 0x0000001b1c1ce211 */ /* 0x001fe200078ec0ff */
[----:B-1----:R0:W1:Y:S01]  /*4420*/  @!P5 LDS R15, [R16] ;  /* 0x00000000100fd984 */ /* 0x0020620000000800 */
[C---:B------:R-:W-:Y:S02]  /*4430*/  IADD3 R27, PT, PT, R8.reuse, 0x14, RZ ;  /* 0x00000014081b7810 */ /* 0x040fe40007ffe0ff */
[----:B------:R-:W-:Y:S02]  /*4440*/  IADD3 R14, PT, PT, R8, 0x15, RZ ;  /* 0x00000015080e7810 */ /* 0x000fe40007ffe0ff */
[----:B------:R-:W-:Y:S02]  /*4450*/  LOP3.LUT R27, R27, 0x1f, RZ, 0xc0, !PT ;  /* 0x0000001f1b1b7812 */ /* 0x000fe400078ec0ff */
[----:B------:R-:W-:Y:S01]  /*4460*/  LOP3.LUT R14, R14, 0x1f, RZ, 0xc0, !PT ;  /* 0x0000001f0e0e7812 */ /* 0x000fe200078ec0ff */
[----:B------:R-:W-:Y:S02]  /*4470*/  @!P6 IMAD R29, R29, 0x4, R28 ;  /* 0x000000041d1de824 */ /* 0x000fe400078e021c */
[C---:B------:R-:W-:Y:S01]  /*4480*/  IMAD R28, R26.reuse, 0x20, R27 ;  /* 0x000000201a1c7824 */ /* 0x040fe200078e021b */
[----:B------:R-:W-:-:S04]  /*4490*/  LEA R27, R26, R14, 0x5 ;  /* 0x0000000e1a1b7211 */ /* 0x000fc800078e28ff */
[----:B------:R-:W-:Y:S02]  /*44a0*/  ISETP.GE.U32.AND P4, PT, R28, UR5, PT ;  /* 0x000000051c007c0c */ /* 0x000fe4000bf86070 */
[----:B------:R-:W-:-:S11]  /*44b0*/  IADD3 R14, PT, PT, R8, 0x16, RZ ;  /* 0x00000016080e7810 */ /* 0x000fd60007ffe0ff */
[----:B----4-:R-:W4:Y:S01]  /*44c0*/  @!P4 S2R R11, SR_CgaCtaId ;  /* 0x00000000000bc919 */ /* 0x010f220000008800 */
[----:B0-----:R-:W-:-:S04]  /*44d0*/  @!P4 MOV R16, 0x400 ;  /* 0x000004000010c802 */ /* 0x001fc80000000f00 */
[----:B----4-:R-:W-:Y:S01]  /*44e0*/  @!P4 LEA R11, R11, R16, 0x18 ;  /* 0x000000100b0bc211 */ /* 0x010fe200078ec0ff */
[----:B-----5:R-:W-:Y:S02]  /*44f0*/  @!P1 FADD R17, R17, -R18 ;  /* 0x8000001211119221 */ /* 0x020fe40000000000 */
[----:B------:R-:W0:Y:S02]  /*4500*/  @!P6 LDS R18, [R29] ;  /* 0x000000001d12e984 */ /* 0x000e240000000800 */
[----:B------:R-:W-:Y:S01]  /*4510*/  @!P1 FADD R0, R0, |R17| ;  /* 0x4000001100009221 */ /* 0x000fe20000000000 */
[----:B------:R-:W-:Y:S01]  /*4520*/  ISETP.GE.U32.AND P1, PT, R27, UR5, PT ;  /* 0x000000051b007c0c */ /* 0x000fe2000bf26070 */
[----:B--2---:R-:W-:-:S12]  /*4530*/  @!P0 FADD R17, R19, -R22 ;  /* 0x8000001613118221 */ /* 0x004fd80000000000 */
[----:B------:R-:W2:Y:S01]  /*4540*/  @!P1 S2R R19, SR_CgaCtaId ;  /* 0x0000000000139919 */ /* 0x000ea20000008800 */
[----:B------:R-:W-:Y:S01]  /*4550*/  @!P0 FADD R0, R0, |R17| ;  /* 0x4000001100008221 */ /* 0x000fe20000000000 */
[----:B------:R-:W-:Y:S01]  /*4560*/  LOP3.LUT R17, R14, 0x1f, RZ, 0xc0, !PT ;  /* 0x0000001f0e117812 */ /* 0x000fe200078ec0ff */
[----:B------:R-:W-:Y:S02]  /*4570*/  VIADD R14, R8, 0x17 ;  /* 0x00000017080e7836 */ /* 0x000fe40000000000 */
[----:B---3--:R-:W-:-:S04]  /*4580*/  @!P2 FADD R21, R24, -R21 ;  /* 0x800000151815a221 */ /* 0x008fc80000000000 */
[----:B------:R-:W-:Y:S01]  /*4590*/  @!P2 FADD R0, R0, |R21| ;  /* 0x400000150000a221 */ /* 0x000fe20000000000 */
[----:B------:R-:W-:-:S04]  /*45a0*/  @!P3 FADD R13, R23, -R13 ;  /* 0x8000000d170db221 */ /* 0x000fc80000000000 */
[----:B------:R-:W-:Y:S01]  /*45b0*/  @!P3 FADD R0, R0, |R13| ;  /* 0x4000000d0000b221 */ /* 0x000fe20000000000 */
[----:B------:R-:W-:Y:S02]  /*45c0*/  LOP3.LUT R13, R14, 0x1f, RZ, 0xc0, !PT ;  /* 0x0000001f0e0d7812 */ /* 0x000fe400078ec0ff */
[----:B------:R-:W-:Y:S01]  /*45d0*/  LEA R17, R26, R17, 0x5 ;  /* 0x000000111a117211 */ /* 0x000fe200078e28ff */
[----:B-1----:R-:W-:-:S04]  /*45e0*/  @!P5 FADD R15, R12, -R15 ;  /* 0x8000000f0c0fd221 */ /* 0x002fc80000000000 */
[----:B------:R-:W-:Y:S02]  /*45f0*/  @!P5 FADD R0, R0, |R15| ;  /* 0x4000000f0000d221 */ /* 0x000fe40000000000 */
[----:B------:R-:W1:Y:S01]  /*4600*/  @!P4 LDC.64 R14, c[0x0][0x380] ;  /* 0x0000e000ff0ecb82 */ /* 0x000e620000000a00 */
[----:B------:R-:W-:Y:S02]  /*4610*/  ISETP.GE.U32.AND P0, PT, R17, UR5, PT ;  /* 0x0000000511007c0c */ /* 0x000fe4000bf06070 */
[----:B------:R-:W-:Y:S01]  /*4620*/  LEA R20, R26, R13, 0x5 ;  /* 0x0000000d1a147211 */ /* 0x000fe200078e28ff */
[----:B------:R-:W-:-:S03]  /*4630*/  @!P1 IMAD R22, R9, UR5, R27 ;  /* 0x0000000509169c24 */ /* 0x000fc6000f8e021b */
[----:B------:R-:W-:Y:S01]  /*4640*/  ISETP.GE.U32.AND P2, PT, R20, UR5, PT ;  /* 0x0000000514007c0c */ /* 0x000fe2000bf46070 */
[----:B------:R-:W3:Y:S01]  /*4650*/  @!P1 LDC.64 R12, c[0x0][0x380] ;  /* 0x0000e000ff0c9b82 */ /* 0x000ee20000000a00 */
[----:B0-----:R-:W-:Y:S01]  /*4660*/  @!P6 FADD R25, R25, -R18 ;  /* 0x800000121919e221 */ /* 0x001fe20000000000 */
[----:B------:R-:W-:-:S04]  /*4670*/  @!P1 MOV R18, 0x400 ;  /* 0x0000040000129802 */ /* 0x000fc80000000f00 */
[----:B--2---:R-:W-:Y:S01]  /*4680*/  @!P1 LEA R19, R19, R18, 0x18 ;  /* 0x0000001213139211 */ /* 0x004fe200078ec0ff */
[----:B------:R-:W-:-:S04]  /*4690*/  @!P4 IMAD R18, R9, UR5, R28 ;  /* 0x000000050912cc24 */ /* 0x000fc8000f8e021c */
[----:B------:R-:W-:Y:S02]  /*46a0*/  @!P4 IMAD R18, R18, 0x4, R11 ;  /* 0x000000041212c824 */ /* 0x000fe400078e020b */
[----:B------:R-:W-:Y:S01]  /*46b0*/  @!P4 IMAD R11, R2, UR5, R28 ;  /* 0x00000005020bcc24 */ /* 0x000fe2000f8e021c */
[----:B------:R-:W0:Y:S01]  /*46c0*/  @!P0 S2R R16, SR_CgaCtaId ;  /* 0x0000000000108919 */ /* 0x000e220000008800 */
[----:B------:R-:W-:Y:S01]  /*46d0*/  @!P1 LEA R22, R22, R19, 0x2 ;  /* 0x0000001316169211 */ /* 0x000fe200078e10ff */
[----:B------:R-:W2:Y:S01]  /*46e0*/  @!P2 S2R R21, SR_CgaCtaId ;  /* 0x000000000015a919 */ /* 0x000ea20000008800 */
[----:B-1----:R-:W-:Y:S01]  /*46f0*/  @!P4 IMAD.WIDE.U32 R14, R11, 0x4, R14 ;  /* 0x000000040b0ec825 */ /* 0x002fe200078e000e */
[----:B------:R-:W-:-:S03]  /*4700*/  IADD3 R11, PT, PT, R8, 0x18, RZ ;  /* 0x00000018080b7810 */ /* 0x000fc60007ffe0ff */
[----:B------:R-:W-:Y:S01]  /*4710*/  @!P6 FADD R0, R0, |R25| ;  /* 0x400000190000e221 */ /* 0x000fe20000000000 */
[----:B------:R-:W1:Y:S01]  /*4720*/  @!P2 LDC.64 R28, c[0x0][0x380] ;  /* 0x0000e000ff1cab82 */ /* 0x000e620000000a00 */
[----:B------:R-:W-:Y:S01]  /*4730*/  @!P1 IMAD R27, R2, UR5, R27 ;  /* 0x00000005021b9c24 */ /* 0x000fe2000f8e021b */
[----:B------:R-:W-:Y:S01]  /*4740*/  LOP3.LUT R19, R11, 0x1f, RZ, 0xc0, !PT ;  /* 0x0000001f0b137812 */ /* 0x000fe200078ec0ff */
[----:B------:R-:W-:Y:S01]  /*4750*/  @!P0 IMAD R23, R9, UR5, R17 ;  /* 0x0000000509178c24 */ /* 0x000fe2000f8e0211 */
[----:B------:R4:W5:Y:S04]  /*4760*/  @!P4 LDG.E.CONSTANT R11, desc[UR10][R14.64] ;  /* 0x0000000a0e0bc981 */ /* 0x000968000c1e9900 */
[----:B------:R-:W2:Y:S01]  /*4770*/  @!P0 LDC.64 R24, c[0x0][0x380] ;  /* 0x0000e000ff188b82 */ /* 0x000ea20000000a00 */
[----:B------:R-:W5:Y:S04]  /*4780*/  @!P4 LDS R18, [R18] ;  /* 0x000000001212c984 */ /* 0x000f680000000800 */
[----:B------:R-:W5:Y:S01]  /*4790*/  @!P1 LDS R22, [R22] ;  /* 0x0000000016169984 */ /* 0x000f620000000800 */
[----:B----4-:R-:W-:-:S05]  /*47a0*/  IMAD R14, R26, 0x20, R19 ;  /* 0x000000201a0e7824 */ /* 0x010fca00078e0213 */
[----:B------:R-:W-:Y:S01]  /*47b0*/  ISETP.GE.U32.AND P6, PT, R14, UR5, PT ;  /* 0x000000050e007c0c */ /* 0x000fe2000bfc6070 */
[----:B---3--:R-:W-:Y:S01]  /*47c0*/  @!P1 IMAD.WIDE.U32 R12, R27, 0x4, R12 ;  /* 0x000000041b0c9825 */ /* 0x008fe200078e000c */
[----:B------:R-:W-:-:S04]  /*47d0*/  @!P0 MOV R27, 0x400 ;  /* 0x00000400001b8802 */ /* 0x000fc80000000f00 */
[----:B0-----:R-:W-:Y:S01]  /*47e0*/  @!P0 LEA R16, R16, R27, 0x18 ;  /* 0x0000001b10108211 */ /* 0x001fe200078ec0ff */
[----:B------:R0:W3:Y:S06]  /*47f0*/  @!P1 LDG.E.CONSTANT R19, desc[UR10][R12.64] ;  /* 0x0000000a0c139981 */ /* 0x0000ec000c1e9900 */
[----:B------:R-:W4:Y:S01]  /*4800*/  @!P6 S2R R15, SR_CgaCtaId ;  /* 0x00000000000fe919 */ /* 0x000f220000008800 */
[C---:B------:R-:W-:Y:S01]  /*4810*/  @!P0 IMAD R17, R2.reuse, UR5, R17 ;  /* 0x0000000502118c24 */ /* 0x040fe2000f8e0211 */
[----:B------:R-:W-:Y:S01]  /*4820*/  @!P0 LEA R16, R23, R16, 0x2 ;  /* 0x0000001017108211 */ /* 0x000fe200078e10ff */
[----:B0-----:R-:W-:Y:S01]  /*4830*/  @!P2 IMAD R13, R2, UR5, R20 ;  /* 0x00000005020dac24 */ /* 0x001fe2000f8e0214 */
[----:B------:R-:W-:Y:S01]  /*4840*/  @!P2 MOV R23, 0x400 ;  /* 0x000004000017a802 */ /* 0x000fe20000000f00 */
[----:B--2---:R-:W-:-:S03]  /*4850*/  @!P0 IMAD.WIDE.U32 R24, R17, 0x4, R24 ;  /* 0x0000000411188825 */ /* 0x004fc600078e0018 */
[----:B------:R-:W-:Y:S01]  /*4860*/  @!P2 LEA R21, R21, R23, 0x18 ;  /* 0x000000171515a211 */ /* 0x000fe200078ec0ff */
[----:B------:R-:W-:Y:S02]  /*4870*/  @!P2 IMAD R17, R9, UR5, R20 ;  /* 0x000000050911ac24 */ /* 0x000fe4000f8e0214 */
[----:B-1----:R-:W-:Y:S01]  /*4880*/  @!P2 IMAD.WIDE.U32 R28, R13, 0x4, R28 ;  /* 0x000000040d1ca825 */ /* 0x002fe200078e001c */
        /* <DEDUP_REMOVED lines=14> */
[----:B------:R4:W2:Y:S01]  /*4970*/  @!P6 LDG.E.CONSTANT R12, desc[UR10][R12.64] ;  /* 0x0000000a0c0ce981 */ /* 0x0008a2000c1e9900 */
[----:B0-----:R-:W-:-:S04]  /*4980*/  @!P5 IMAD R25, R2, UR5, R21 ;  /* 0x000000050219dc24 */ /* 0x001fc8000f8e0215 */
[----:B-1----:R-:W-:-:S05]  /*4990*/  @!P5 IMAD.WIDE.U32 R14, R25, 0x4, R14 ;  /* 0x00000004190ed825 */ /* 0x002fca00078e000e */
[----:B------:R0:W2:Y:S01]  /*49a0*/  @!P5 LDG.E.CONSTANT R25, desc[UR10][R14.64] ;  /* 0x0000000a0e19d981 */ /* 0x0000a2000c1e9900 */
[----:B------:R-:W1:Y:S01]  /*49b0*/  @!P5 S2R R28, SR_CgaCtaId ;  /* 0x00000000001cd919 */ /* 0x000e620000008800 */
[----:B------:R-:W-:Y:S02]  /*49c0*/  @!P6 LEA R20, R20, R27, 0x2 ;  /* 0x0000001b1414e211 */ /* 0x000fe400078e10ff */
[----:B------:R-:W-:Y:S01]  /*49d0*/  @!P5 MOV R27, 0x400 ;  /* 0x00000400001bd802 */ /* 0x000fe20000000f00 */
[----:B------:R-:W-:Y:S02]  /*49e0*/  @!P5 IMAD R29, R9, UR5, R21 ;  /* 0x00000005091ddc24 */ /* 0x000fe4000f8e0215 */
[----:B------:R-:W2:Y:S01]  /*49f0*/  @!P0 LDS R21, [R16] ;  /* 0x0000000010158984 */ /* 0x000ea20000000800 */
[----:B----4-:R-:W-:-:S03]  /*4a00*/  IADD3 R13, PT, PT, R8, 0x1a, RZ ;  /* 0x0000001a080d7810 */ /* 0x010fc60007ffe0ff */
[----:B0-----:R-:W-:Y:S01]  /*4a10*/  @!P6 LDS R15, [R20] ;  /* 0x00000000140fe984 */ /* 0x001fe20000000800 */
[----:B-1----:R-:W-:-:S05]  /*4a20*/  @!P5 LEA R28, R28, R27, 0x18 ;  /* 0x0000001b1c1cd211 */ /* 0x002fca00078ec0ff */
[----:B------:R-:W-:Y:S02]  /*4a30*/  @!P5 IMAD R29, R29, 0x4, R28 ;  /* 0x000000041d1dd824 */ /* 0x000fe400078e021c */
[----:B------:R0:W1:Y:S01]  /*4a40*/  @!P2 LDS R28, [R17] ;  /* 0x00000000111ca984 */ /* 0x0000620000000800 */
[----:B------:R-:W-:Y:S02]  /*4a50*/  LOP3.LUT R27, R13, 0x1f, RZ, 0xc0, !PT ;  /* 0x0000001f0d1b7812 */ /* 0x000fe400078ec0ff */
[----:B------:R-:W-:Y:S01]  /*4a60*/  IADD3 R13, PT, PT, R8, 0x1b, RZ ;  /* 0x0000001b080d7810 */ /* 0x000fe20007ffe0ff */
[----:B------:R-:W4:Y:S03]  /*4a70*/  @!P5 LDS R16, [R29] ;  /* 0x000000001d10d984 */ /* 0x000f260000000800 */
[----:B------:R-:W-:-:S04]  /*4a80*/  LOP3.LUT R13, R13, 0x1f, RZ, 0xc0, !PT ;  /* 0x0000001f0d0d7812 */ /* 0x000fc800078ec0ff */
[----:B------:R-:W-:Y:S02]  /*4a90*/  LEA R13, R26, R13, 0x5 ;  /* 0x0000000d1a0d7211 */ /* 0x000fe400078e28ff */
[----:B------:R-:W-:-:S04]  /*4aa0*/  IADD3 R14, PT, PT, R8, 0x1c, RZ ;  /* 0x0000001c080e7810 */ /* 0x000fc80007ffe0ff */
[----:B0-----:R-:W-:Y:S01]  /*4ab0*/  LOP3.LUT R17, R14, 0x1f, RZ, 0xc0, !PT ;  /* 0x0000001f0e117812 */ /* 0x001fe200078ec0ff */
[----:B------:R-:W-:-:S03]  /*4ac0*/  VIADD R14, R8, 0x1d ;  /* 0x0000001d080e7836 */ /* 0x000fc60000000000 */
[C---:B------:R-:W-:Y:S01]  /*4ad0*/  LEA R17, R26.reuse, R17, 0x5 ;  /* 0x000000111a117211 */ /* 0x040fe200078e28ff */
[----:B-----5:R-:W-:Y:S01]  /*4ae0*/  @!P4 FADD R11, R11, -R18 ;  /* 0x800000120b0bc221 */ /* 0x020fe20000000000 */
[----:B------:R-:W-:-:S03]  /*4af0*/  IMAD R18, R26, 0x20, R27 ;  /* 0x000000201a127824 */ /* 0x000fc600078e021b */
[----:B------:R-:W-:Y:S02]  /*4b00*/  @!P4 FADD R0, R0, |R11| ;  /* 0x4000000b0000c221 */ /* 0x000fe40000000000 */
[----:B------:R-:W-:Y:S02]  /*4b10*/  ISETP.GE.U32.AND P3, PT, R18, UR5, PT ;  /* 0x0000000512007c0c */ /* 0x000fe4000bf66070 */
[----:B------:R-:W-:-:S11]  /*4b20*/  ISETP.GE.U32.AND P4, PT, R13, UR5, PT ;  /* 0x000000050d007c0c */ /* 0x000fd6000bf86070 */
[----:B------:R-:W0:Y:S01]  /*4b30*/  @!P3 S2R R11, SR_CgaCtaId ;  /* 0x00000000000bb919 */ /* 0x000e220000008800 */
[----:B---3--:R-:W-:Y:S01]  /*4b40*/  @!P1 FADD R19, R19, -R22 ;  /* 0x8000001613139221 */ /* 0x008fe20000000000 */
[----:B------:R-:W3:Y:S03]  /*4b50*/  @!P4 S2R R27, SR_CgaCtaId ;  /* 0x00000000001bc919 */ /* 0x000ee60000008800 */
[----:B------:R-:W-:Y:S01]  /*4b60*/  @!P1 FADD R0, R0, |R19| ;  /* 0x4000001300009221 */ /* 0x000fe20000000000 */
[----:B--2---:R-:W-:-:S04]  /*4b70*/  @!P0 FADD R21, R24, -R21 ;  /* 0x8000001518158221 */ /* 0x004fc80000000000 */
[----:B------:R-:W-:Y:S01]  /*4b80*/  @!P0 FADD R0, R0, |R21| ;  /* 0x4000001500008221 */ /* 0x000fe20000000000 */
[----:B-1----:R-:W-:Y:S01]  /*4b90*/  @!P2 FADD R23, R23, -R28 ;  /* 0x8000001c1717a221 */ /* 0x002fe20000000000 */
[----:B------:R-:W-:-:S03]  /*4ba0*/  ISETP.GE.U32.AND P0, PT, R17, UR5, PT ;  /* 0x0000000511007c0c */ /* 0x000fc6000bf06070 */
[----:B------:R-:W-:Y:S01]  /*4bb0*/  @!P2 FADD R0, R0, |R23| ;  /* 0x400000170000a221 */ /* 0x000fe20000000000 */
[----:B------:R-:W-:Y:S01]  /*4bc0*/  LOP3.LUT R21, R14, 0x1f, RZ, 0xc0, !PT ;  /* 0x0000001f0e157812 */ /* 0x000fe200078ec0ff */
[----:B------:R-:W1:Y:S01]  /*4bd0*/  @!P3 LDC.64 R22, c[0x0][0x380] ;  /* 0x0000e000ff16bb82 */ /* 0x000e620000000a00 */
[----:B------:R-:W-:-:S04]  /*4be0*/  @!P6 FADD R15, R12, -R15 ;  /* 0x8000000f0c0fe221 */ /* 0x000fc80000000000 */
[----:B------:R-:W-:-:S03]  /*4bf0*/  @!P6 FADD R0, R0, |R15| ;  /* 0x4000000f0000e221 */ /* 0x000fc60000000000 */
[----:B------:R-:W2:Y:S01]  /*4c00*/  @!P4 LDC.64 R14, c[0x0][0x380] ;  /* 0x0000e000ff0ecb82 */ /* 0x000ea20000000a00 */
[----:B------:R-:W5:Y:S01]  /*4c10*/  @!P0 S2R R19, SR_CgaCtaId ;  /* 0x0000000000138919 */ /* 0x000f620000008800 */
[----:B------:R-:W-:Y:S02]  /*4c20*/  @!P3 MOV R12, 0x400 ;  /* 0x00000400000cb802 */ /* 0x000fe40000000f00 */
[----:B------:R-:W-:-:S04]  /*4c30*/  @!P4 MOV R20, 0x400 ;  /* 0x000004000014c802 */ /* 0x000fc80000000f00 */
[----:B---3--:R-:W-:Y:S02]  /*4c40*/  @!P4 LEA R27, R27, R20, 0x18 ;  /* 0x000000141b1bc211 */ /* 0x008fe400078ec0ff */
[----:B------:R-:W-:Y:S01]  /*4c50*/  LEA R21, R26, R21, 0x5 ;  /* 0x000000151a157211 */ /* 0x000fe200078e28ff */
[----:B----4-:R-:W-:Y:S01]  /*4c60*/  @!P5 FADD R25, R25, -R16 ;  /* 0x800000101919d221 */ /* 0x010fe20000000000 */
[----:B0-----:R-:W-:Y:S01]  /*4c70*/  @!P3 LEA R16, R11, R12, 0x18 ;  /* 0x0000000c0b10b211 */ /* 0x001fe200078ec0ff */
[--C-:B------:R-:W-:Y:S02]  /*4c80*/  @!P4 IMAD R12, R9, UR5, R13.reuse ;  /* 0x00000005090ccc24 */ /* 0x100fe4000f8e020d */
[----:B------:R-:W-:-:S03]  /*4c90*/  @!P4 IMAD R13, R2, UR5, R13 ;  /* 0x00000005020dcc24 */ /* 0x000fc6000f8e020d */
[----:B------:R-:W-:Y:S01]  /*4ca0*/  @!P4 LEA R12, R12, R27, 0x2 ;  /* 0x0000001b0c0cc211 */ /* 0x000fe200078e10ff */
[----:B------:R-:W-:Y:S02]  /*4cb0*/  @!P3 IMAD R27, R2, UR5, R18 ;  /* 0x00000005021bbc24 */ /* 0x000fe4000f8e0212 */
[----:B--2---:R-:W-:Y:S01]  /*4cc0*/  @!P4 IMAD.WIDE.U32 R14, R13, 0x4, R14 ;  /* 0x000000040d0ec825 */ /* 0x004fe200078e000e */
[----:B------:R-:W-:-:S03]  /*4cd0*/  IADD3 R13, PT, PT, R8, 0x1e, RZ ;  /* 0x0000001e080d7810 */ /* 0x000fc60007ffe0ff */
[----:B------:R-:W-:Y:S01]  /*4ce0*/  @!P5 FADD R0, R0, |R25| ;  /* 0x400000190000d221 */ /* 0x000fe20000000000 */
[----:B------:R-:W-:Y:S01]  /*4cf0*/  ISETP.GE.U32.AND P1, PT, R21, UR5, PT ;  /* 0x0000000515007c0c */ /* 0x000fe2000bf26070 */
[----:B------:R-:W0:Y:S01]  /*4d00*/  @!P0 LDC.64 R24, c[0x0][0x380] ;  /* 0x0000e000ff188b82 */ /* 0x000e220000000a00 */
[----:B-1----:R-:W-:Y:S01]  /*4d10*/  @!P3 IMAD.WIDE.U32 R22, R27, 0x4, R22 ;  /* 0x000000041b16b825 */ /* 0x002fe200078e0016 */
[----:B------:R-:W-:-:S03]  /*4d20*/  LOP3.LUT R27, R13, 0x1f, RZ, 0xc0, !PT ;  /* 0x0000001f0d1b7812 */ /* 0x000fc600078ec0ff */
[----:B------:R-:W-:Y:S01]  /*4d30*/  @!P3 IMAD R11, R9, UR5, R18 ;  /* 0x00000005090bbc24 */ /* 0x000fe2000f8e0212 */
[----:B------:R-:W-:Y:S01]  /*4d40*/  @!P0 MOV R28, 0x400 ;  /* 0x00000400001c8802 */ /* 0x000fe20000000f00 */
[----:B------:R1:W2:Y:S02]  /*4d50*/  @!P4 LDG.E.CONSTANT R18, desc[UR10][R14.64] ;  /* 0x0000000a0e12c981 */ /* 0x0002a4000c1e9900 */
[----:B------:R-:W-:Y:S02]  /*4d60*/  @!P3 IMAD R11, R11, 0x4, R16 ;  /* 0x000000040b0bb824 */ /* 0x000fe400078e0210 */
[----:B------:R-:W-:Y:S01]  /*4d70*/  IMAD R16, R26, 0x20, R27 ;  /* 0x000000201a107824 */ /* 0x000fe200078e021b */
[----:B-----5:R-:W-:Y:S01]  /*4d80*/  @!P0 LEA R19, R19, R28, 0x18 ;  /* 0x0000001c13138211 */ /* 0x020fe200078ec0ff */
[----:B------:R-:W3:Y:S01]  /*4d90*/  @!P1 S2R R20, SR_CgaCtaId ;  /* 0x0000000000149919 */ /* 0x000ee20000008800 */
[----:B------:R-:W4:Y:S02]  /*4da0*/  @!P1 LDC.64 R28, c[0x0][0x380] ;  /* 0x0000e000ff1c9b82 */ /* 0x000f240000000a00 */
[----:B------:R-:W-:Y:S01]  /*4db0*/  ISETP.GE.U32.AND P2, PT, R16, UR5, PT ;  /* 0x0000000510007c0c */ /* 0x000fe2000bf46070 */
[--C-:B------:R-:W-:Y:S01]  /*4dc0*/  @!P0 IMAD R27, R9, UR5, R17.reuse ;  /* 0x00000005091b8c24 */ /* 0x100fe2000f8e0211 */
[----:B------:R5:W2:Y:S01]  /*4dd0*/  @!P3 LDG.E.CONSTANT R13, desc[UR10][R22.64] ;  /* 0x0000000a160db981 */ /* 0x000aa2000c1e9900 */
[----:B------:R-:W-:-:S04]  /*4de0*/  @!P0 IMAD R17, R2, UR5, R17 ;  /* 0x0000000502118c24 */ /* 0x000fc8000f8e0211 */
[----:B0-----:R-:W-:-:S06]  /*4df0*/  @!P0 IMAD.WIDE.U32 R24, R17, 0x4, R24 ;  /* 0x0000000411188825 */ /* 0x001fcc00078e0018 */
[----:B------:R-:W0:Y:S01]  /*4e00*/  @!P2 S2R R17, SR_CgaCtaId ;  /* 0x000000000011a919 */ /* 0x000e220000008800 */
[----:B-1----:R-:W-:Y:S02]  /*4e10*/  @!P1 IMAD R15, R2, UR5, R21 ;  /* 0x00000005020f9c24 */ /* 0x002fe4000f8e0215 */
[----:B-----5:R-:W-:Y:S01]  /*4e20*/  VIADD R22, R8, 0x1f ;  /* 0x0000001f08167836 */ /* 0x020fe20000000000 */
[----:B------:R-:W-:Y:S01]  /*4e30*/  @!P0 LEA R19, R27, R19, 0x2 ;  /* 0x000000131b138211 */ /* 0x000fe200078e10ff */
[----:B----4-:R-:W-:Y:S01]  /*4e40*/  @!P1 IMAD.WIDE.U32 R28, R15, 0x4, R28 ;  /* 0x000000040f1c9825 */ /* 0x010fe200078e001c */
[----:B------:R-:W-:Y:S01]  /*4e50*/  @!P1 MOV R27, 0x400 ;  /* 0x00000400001b9802 */ /* 0x000fe20000000f00 */
[----:B------:R-:W1:Y:S01]  /*4e60*/  @!P2 LDC.64 R14, c[0x0][0x380] ;  /* 0x0000e000ff0eab82 */ /* 0x000e620000000a00 */
[----:B------:R-:W-:Y:S02]  /*4e70*/  LOP3.LUT R23, R22, 0x1f, RZ, 0xc0, !PT ;  /* 0x0000001f16177812 */ /* 0x000fe400078ec0ff */
[----:B------:R-:W-:Y:S01]  /*4e80*/  @!P0 LDS R19, [R19] ;  /* 0x0000000013138984 */ /* 0x000fe20000000800 */
[----:B---3--:R-:W-:Y:S01]  /*4e90*/  @!P1 LEA R27, R20, R27, 0x18 ;  /* 0x0000001b141b9211 */ /* 0x008fe200078ec0ff */
[----:B------:R-:W-:Y:S01]  /*4ea0*/  @!P1 IMAD R20, R9, UR5, R21 ;  /* 0x0000000509149c24 */ /* 0x000fe2000f8e0215 */
[----:B------:R-:W-:Y:S01]  /*4eb0*/  LEA R22, R26, R23, 0x5 ;  /* 0x000000171a167211 */ /* 0x000fe200078e28ff */
[----:B------:R0:W3:Y:S03]  /*4ec0*/  @!P0 LDG.E.CONSTANT R21, desc[UR10][R24.64] ;  /* 0x0000000a18158981 */ /* 0x0000e6000c1e9900 */
[----:B------:R-:W-:Y:S01]  /*4ed0*/  ISETP.GE.U32.AND P5, PT, R22, UR5, PT ;  /* 0x0000000516007c0c */ /* 0x000fe2000bfa6070 */
[----:B------:R4:W5:Y:S01]  /*4ee0*/  @!P1 LDG.E.CONSTANT R23, desc[UR10][R28.64] ;  /* 0x0000000a1c179981 */ /* 0x000962000c1e9900 */
[----:B------:R-:W-:-:S02]  /*4ef0*/  @!P1 LEA R20, R20, R27, 0x2 ;  /* 0x0000001b14149211 */ /* 0x000fc400078e10ff */
[----:B------:R-:W-:-:S04]  /*4f00*/  @!P2 MOV R27, 0x400 ;  /* 0x00000400001ba802 */ /* 0x000fc80000000f00 */
[----:B------:R-:W-:Y:S01]  /*4f10*/  @!P1 LDS R20, [R20] ;  /* 0x0000000014149984 */ /* 0x000fe20000000800 */
[----:B0-----:R-:W-:Y:S01]  /*4f20*/  @!P2 LEA R24, R17, R27, 0x18 ;  /* 0x0000001b1118a211 */ /* 0x001fe200078ec0ff */
[C-C-:B------:R-:W-:Y:S02]  /*4f30*/  @!P2 IMAD R17, R2.reuse, UR5, R16.reuse ;  /* 0x000000050211ac24 */ /* 0x140fe4000f8e0210 */
[----:B----4-:R-:W-:Y:S01]  /*4f40*/  @!P3 LDS R28, [R11] ;  /* 0x000000000b1cb984 */ /* 0x010fe20000000800 */
[----:B------:R-:W-:Y:S02]  /*4f50*/  @!P2 IMAD R27, R9, UR5, R16 ;  /* 0x00000005091bac24 */ /* 0x000fe4000f8e0210 */
[----:B-1----:R-:W-:Y:S02]  /*4f60*/  @!P2 IMAD.WIDE.U32 R14, R17, 0x4, R14 ;  /* 0x00000004110ea825 */ /* 0x002fe400078e000e */
[----:B------:R-:W0:Y:S02]  /*4f70*/  @!P5 LDC.64 R16, c[0x0][0x380] ;  /* 0x0000e000ff10db82 */ /* 0x000e240000000a00 */
[----:B------:R-:W-:-:S02]  /*4f80*/  @!P5 IMAD R25, R2, UR5, R22 ;  /* 0x000000050219dc24 */ /* 0x000fc4000f8e0216 */
[----:B------:R1:W4:Y:S02]  /*4f90*/  @!P2 LDG.E.CONSTANT R14, desc[UR10][R14.64] ;  /* 0x0000000a0e0ea981 */ /* 0x000324000c1e9900 */
[----:B0-----:R-:W-:Y:S01]  /*4fa0*/  @!P5 IMAD.WIDE.U32 R16, R25, 0x4, R16 ;  /* 0x000000041910d825 */ /* 0x001fe200078e0010 */
[----:B------:R-:W0:Y:S01]  /*4fb0*/  @!P5 S2R R29, SR_CgaCtaId ;  /* 0x00000000001dd919 */ /* 0x000e220000008800 */
[----:B------:R-:W2:Y:S04]  /*4fc0*/  @!P4 LDS R25, [R12] ;  /* 0x000000000c19c984 */ /* 0x000ea80000000800 */
[----:B------:R0:W4:Y:S01]  /*4fd0*/  @!P5 LDG.E.CONSTANT R16, desc[UR10][R16.64] ;  /* 0x0000000a1010d981 */ /* 0x000122000c1e9900 */
[----:B------:R-:W-:Y:S02]  /*4fe0*/  @!P2 LEA R24, R27, R24, 0x2 ;  /* 0x000000181b18a211 */ /* 0x000fe400078e10ff */
[----:B------:R-:W-:Y:S01]  /*4ff0*/  @!P5 MOV R27, 0x400 ;  /* 0x00000400001bd802 */ /* 0x000fe20000000f00 */
[----:B------:R-:W-:-:S02]  /*5000*/  @!P5 IMAD R22, R9, UR5, R22 ;  /* 0x000000050916dc24 */ /* 0x000fc4000f8e0216 */
[----:B-1----:R-:W4:Y:S01]  /*5010*/  @!P2 LDS R15, [R24] ;  /* 0x00000000180fa984 */ /* 0x002f220000000800 */
[----:B0-----:R-:W-:-:S05]  /*5020*/  @!P5 LEA R27, R29, R27, 0x18 ;  /* 0x0000001b1d1bd211 */ /* 0x001fca00078ec0ff */
[----:B------:R-:W-:-:S05]  /*5030*/  @!P5 IMAD R22, R22, 0x4, R27 ;  /* 0x000000041616d824 */ /* 0x000fca00078e021b */
[----:B------:R-:W0:Y:S01]  /*5040*/  @!P5 LDS R17, [R22] ;  /* 0x000000001611d984 */ /* 0x000e220000000800 */
[----:B--2---:R-:W-:Y:S01]  /*5050*/  @!P4 FADD R25, R18, -R25 ;  /* 0x800000191219c221 */ /* 0x004fe20000000000 */
[----:B------:R-:W-:-:S04]  /*5060*/  @!P3 FADD R13, R13, -R28 ;  /* 0x8000001c0d0db221 */ /* 0x000fc80000000000 */
[----:B------:R-:W-:-:S04]  /*5070*/  @!P3 FADD R0, R0, |R13| ;  /* 0x4000000d0000b221 */ /* 0x000fc80000000000 */
[----:B------:R-:W-:Y:S01]  /*5080*/  @!P4 FADD R0, R0, |R25| ;  /* 0x400000190000c221 */ /* 0x000fe20000000000 */
[----:B---3--:R-:W-:-:S04]  /*5090*/  @!P0 FADD R19, R21, -R19 ;  /* 0x8000001315138221 */ /* 0x008fc80000000000 */
[----:B------:R-:W-:Y:S01]  /*50a0*/  @!P0 FADD R0, R0, |R19| ;  /* 0x4000001300008221 */ /* 0x000fe20000000000 */
[----:B------:R-:W-:Y:S01]  /*50b0*/  ISETP.NE.AND P0, PT, R26, UR4, PT ;  /* 0x000000041a007c0c */ /* 0x000fe2000bf05270 */
[----:B-----5:R-:W-:-:S04]  /*50c0*/  @!P1 FADD R23, R23, -R20 ;  /* 0x8000001417179221 */ /* 0x020fc80000000000 */
[----:B------:R-:W-:Y:S01]  /*50d0*/  @!P1 FADD R0, R0, |R23| ;  /* 0x4000001700009221 */ /* 0x000fe20000000000 */
[----:B------:R-:W-:Y:S01]  /*50e0*/  IADD3 R26, PT, PT, R26, 0x1, RZ ;  /* 0x000000011a1a7810 */ /* 0x000fe20007ffe0ff */
[----:B----4-:R-:W-:-:S04]  /*50f0*/  @!P2 FADD R15, R14, -R15 ;  /* 0x8000000f0e0fa221 */ /* 0x010fc80000000000 */
[----:B------:R-:W-:Y:S01]  /*5100*/  @!P2 FADD R0, R0, |R15| ;  /* 0x4000000f0000a221 */ /* 0x000fe20000000000 */
[----:B0-----:R-:W-:-:S04]  /*5110*/  @!P5 FADD R17, R16, -R17 ;  /* 0x800000111011d221 */ /* 0x001fc80000000000 */
[----:B------:R-:W-:Y:S01]  /*5120*/  @!P5 FADD R0, R0, |R17| ;  /* 0x400000110000d221 */ /* 0x000fe20000000000 */
[----:B------:R-:W-:Y:S06]  /*5130*/  @P0 BRA `(.L_x_43) ;  /* 0xffffffe000040947 */ /* 0x000fec000383ffff */
[----:B------:R-:W0:Y:S01]  /*5140*/  LDC.64 R10, c[0x0][0x3a0] ;  /* 0x0000e800ff0a7b82 */ /* 0x000e220000000a00 */
[----:B------:R-:W1:Y:S02]  /*5150*/  LDCU UR5, c[0x0][0x390] ;  /* 0x00007200ff0577ac */ /* 0x000e640008000800 */
[----:B-1----:R-:W-:-:S04]  /*5160*/  IMAD R13, R6, UR5, R2 ;  /* 0x00000005060d7c24 */ /* 0x002fc8000f8e0202 */
[----:B0-----:R-:W-:-:S05]  /*5170*/  IMAD.WIDE R10, R13, 0x4, R10 ;  /* 0x000000040d0a7825 */ /* 0x001fca00078e020a */
[----:B------:R0:W-:Y:S02]  /*5180*/  STG.E desc[UR10][R10.64], R0 ;  /* 0x000000000a007986 */ /* 0x0001e4000c10190a */
.L_x_42:
[----:B------:R-:W-:Y:S05]  /*5190*/  BSYNC.RECONVERGENT B0 ;  /* 0x0000000000007941 */ /* 0x000fea0003800200 */
.L_x_41:
[----:B------:R-:W-:-:S04]  /*51a0*/  IADD3 R4, PT, PT, R4, 0x1, RZ ;  /* 0x0000000104047810 */ /* 0x000fc80007ffe0ff */
[----:B------:R-:W-:-:S13]  /*51b0*/  ISETP.NE.AND P0, PT, R4, R5, PT ;  /* 0x000000050400720c */ /* 0x000fda0003f05270 */
[----:B------:R-:W-:Y:S05]  /*51c0*/  @!P0 EXIT ;  /* 0x000000000000894d */ /* 0x000fea0003800000 */
[----:B------:R-:W-:Y:S05]  /*51d0*/  BRA `(.L_x_44) ;  /* 0xffffffdc00b87947 */ /* 0x000fea000383ffff */
.L_x_45:
        /* <DEDUP_REMOVED lines=10> */
.L_x_82:


//--------------------- .text._Z37distances_kernel_test_in_shared_naivePfS_iiiS_i --------------------------
	.section	.text._Z37distances_kernel_test_in_shared_naivePfS_iiiS_i,"ax",@progbits
	.align	128
        .global         _Z37distances_kernel_test_in_shared_naivePfS_iiiS_i
        .type           _Z37distances_kernel_test_in_shared_naivePfS_iiiS_i,@function
        .size           _Z37distances_kernel_test_in_shared_naivePfS_iiiS_i,(.L_x_83 - _Z37distances_kernel_test_in_shared_naivePfS_iiiS_i)
        .other          _Z37distances_kernel_test_in_shared_naivePfS_iiiS_i,@"STO_CUDA_ENTRY STV_DEFAULT"
_Z37distances_kernel_test_in_shared_naivePfS_iiiS_i:
.text._Z37distances_kernel_test_in_shared_naivePfS_iiiS_i:
        /* <DEDUP_REMOVED lines=15> */
[----:B------:R-:W-:Y:S02]  /*00f0*/  ISETP.GE.AND P0, PT, R27, -0x3ff, PT ;  /* 0xfffffc011b00780c */ /* 0x000fe40003f06270 */
[----:B------:R-:W-:-:S04]  /*0100*/  SHF.R.S32.HI R4, RZ, 0x1f, R27 ;  /* 0x0000001fff047819 */ /* 0x000fc8000001141b */
[----:B------:R-:W-:-:S04]  /*0110*/  LEA.HI R4, R4, R27, RZ, 0xa ;  /* 0x0000001b04047211 */ /* 0x000fc800078f50ff */
[----:B------:R-:W-:-:S05]  /*0120*/  SHF.R.S32.HI R4, RZ, 0xa, R4 ;  /* 0x0000000aff047819 */ /* 0x000fca0000011404 */
[----:B------:R-:W-:Y:S01]  /*0130*/  VIADD R6, R4, 0x1 ;  /* 0x0000000104067836 */ /* 0x000fe20000000000 */
[----:B-1----:R-:W-:Y:S06]  /*0140*/  @!P0 BRA `(.L_x_46) ;  /* 0x00000008005c8947 */ /* 0x002fec0003800000 */
[----:B------:R-:W-:Y:S01]  /*0150*/  ISETP.GE.U32.AND P1, PT, R4, 0x7, PT ;  /* 0x000000070400780c */ /* 0x000fe20003f26070 */
[----:B------:R-:W-:Y:S01]  /*0160*/  HFMA2 R8, -RZ, RZ, 0, 0 ;  /* 0x00000000ff087431 */ /* 0x000fe200000001ff */
[C---:B------:R-:W-:Y:S01]  /*0170*/  LOP3.LUT R5, R6.reuse, 0x7, RZ, 0xc0, !PT ;  /* 0x0000000706057812 */ /* 0x040fe200078ec0ff */
[----:B------:R-:W-:-:S03]  /*0180*/  IMAD R7, R6, R7, RZ ;  /* 0x0000000706077224 */ /* 0x000fc600078e02ff */
        /* <DEDUP_REMOVED lines=8> */
.L_x_48:
[----:B0-----:R-:W-:-:S05]  /*0210*/  VIADD R12, R7, UR4 ;  /* 0x00000004070c7c36 */ /* 0x001fca0008000000 */
[C---:B------:R-:W-:Y:S02]  /*0220*/  IADD3 R16, PT, PT, R12.reuse, 0x1, RZ ;  /* 0x000000010c107810 */ /* 0x040fe40007ffe0ff */
[-C--:B-1----:R-:W-:Y:S02]  /*0230*/  ISETP.GE.U32.AND P3, PT, R12, R27.reuse, PT ;  /* 0x0000001b0c00720c */ /* 0x082fe40003f66070 */
[----:B------:R-:W-:-:S11]  /*0240*/  ISETP.GE.U32.AND P4, PT, R16, R27, PT ;  /* 0x0000001b1000720c */ /* 0x000fd60003f86070 */
[----:B------:R-:W0:Y:S01]  /*0250*/  @!P3 LDC.64 R14, c[0x0][0x388] ;  /* 0x0000e200ff0ebb82 */ /* 0x000e220000000a00 */
[CC--:B------:R-:W-:Y:S02]  /*0260*/  @!P3 IMAD R9, R2.reuse, R27.reuse, R12 ;  /* 0x0000001b0209b224 */ /* 0x0c0fe400078e020c */
[----:B------:R-:W-:-:S05]  /*0270*/  @!P4 IMAD R17, R2, R27, R16 ;  /* 0x0000001b0211c224 */ /* 0x000fca00078e0210 */
[----:B------:R-:W1:Y:S01]  /*0280*/  @!P4 LDC.64 R10, c[0x0][0x388] ;  /* 0x0000e200ff0acb82 */ /* 0x000e620000000a00 */
[----:B0-----:R-:W-:-:S06]  /*0290*/  @!P3 IMAD.WIDE.U32 R14, R9, 0x4, R14 ;  /* 0x00000004090eb825 */ /* 0x001fcc00078e000e */
[----:B------:R-:W2:Y:S01]  /*02a0*/  @!P3 LDG.E R14, desc[UR10][R14.64] ;  /* 0x0000000a0e0eb981 */ /* 0x000ea2000c1e1900 */
[----:B-1----:R-:W-:-:S05]  /*02b0*/  @!P4 IMAD.WIDE.U32 R16, R17, 0x4, R10 ;  /* 0x000000041110c825 */ /* 0x002fca00078e000a */
[----:B------:R-:W3:Y:S01]  /*02c0*/  @!P4 LDG.E R24, desc[UR10][R16.64] ;  /* 0x0000000a1018c981 */ /* 0x000ee2000c1e1900 */
[C---:B------:R-:W-:Y:S01]  /*02d0*/  VIADD R18, R12.reuse, 0x2 ;  /* 0x000000020c127836 */ /* 0x040fe20000000000 */
[----:B------:R-:W-:Y:S01]  /*02e0*/  IADD3 R20, PT, PT, R12, 0x3, RZ ;  /* 0x000000030c147810 */ /* 0x000fe20007ffe0ff */
[-C--:B------:R-:W-:Y:S01]  /*02f0*/  IMAD R9, R0, R27.reuse, R12 ;  /* 0x0000001b00097224 */ /* 0x080fe200078e020c */
[C---:B------:R-:W-:Y:S01]  /*0300*/  IADD3 R21, PT, PT, R12.reuse, 0x5, RZ ;  /* 0x000000050c157810 */ /* 0x040fe20007ffe0ff */
[----:B------:R-:W-:Y:S01]  /*0310*/  VIADD R22, R12, 0x4 ;  /* 0x000000040c167836 */ /* 0x000fe20000000000 */
[-C--:B------:R-:W-:Y:S01]  /*0320*/  ISETP.GE.U32.AND P1, PT, R18, R27.reuse, PT ;  /* 0x0000001b1200720c */ /* 0x080fe20003f26070 */
[----:B------:R-:W-:Y:S01]  /*0330*/  VIADD R23, R12, 0x6 ;  /* 0x000000060c177836 */ /* 0x000fe20000000000 */
[----:B------:R-:W-:Y:S02]  /*0340*/  ISETP.GE.U32.AND P2, PT, R20, R27, PT ;  /* 0x0000001b1400720c */ /* 0x000fe40003f46070 */
[----:B------:R-:W-:-:S02]  /*0350*/  LEA R9, R9, UR5, 0x2 ;  /* 0x0000000509097c11 */ /* 0x000fc4000f8e10ff */
[----:B------:R-:W-:Y:S02]  /*0360*/  IADD3 R25, PT, PT, R12, 0x7, RZ ;  /* 0x000000070c197810 */ /* 0x000fe40007ffe0ff */
[-C--:B------:R-:W-:Y:S02]  /*0370*/  ISETP.GE.U32.AND P5, PT, R23, R27.reuse, PT ;  /* 0x0000001b1700720c */ /* 0x080fe40003fa6070 */
[----:B------:R-:W-:-:S03]  /*0380*/  ISETP.GE.U32.AND P6, PT, R25, R27, PT ;  /* 0x0000001b1900720c */ /* 0x000fc60003fc6070 */
[----:B------:R-:W0:Y:S01]  /*0390*/  @!P1 LDC.64 R28, c[0x0][0x388] ;  /* 0x0000e200ff1c9b82 */ /* 0x000e220000000a00 */
[----:B------:R-:W-:-:S07]  /*03a0*/  @!P1 IMAD R13, R2, R27, R18 ;  /* 0x0000001b020d9224 */ /* 0x000fce00078e0212 */
[----:B------:R-:W1:Y:S01]  /*03b0*/  @!P2 LDC.64 R10, c[0x0][0x388] ;  /* 0x0000e200ff0aab82 */ /* 0x000e620000000a00 */
[----:B0-----:R-:W-:-:S04]  /*03c0*/  @!P1 IMAD.WIDE.U32 R28, R13, 0x4, R28 ;  /* 0x000000040d1c9825 */ /* 0x001fc800078e001c */
[CC--:B------:R-:W-:Y:S02]  /*03d0*/  @!P2 IMAD R13, R2.reuse, R27.reuse, R20 ;  /* 0x0000001b020da224 */ /* 0x0c0fe400078e0214 */
[CC--:B------:R-:W-:Y:S01]  /*03e0*/  @!P5 IMAD R23, R2.reuse, R27.reuse, R23 ;  /* 0x0000001b0217d224 */ /* 0x0c0fe200078e0217 */
[----:B------:R-:W4:Y:S01]  /*03f0*/  @!P1 LDG.E R20, desc[UR10][R28.64] ;  /* 0x0000000a1c149981 */ /* 0x000f22000c1e1900 */
[----:B-1----:R-:W-:Y:S02]  /*0400*/  @!P2 IMAD.WIDE.U32 R10, R13, 0x4, R10 ;  /* 0x000000040d0aa825 */ /* 0x002fe400078e000a */
[----:B------:R-:W0:Y:S02]  /*0410*/  @!P6 LDC.64 R12, c[0x0][0x388] ;  /* 0x0000e200ff0ceb82 */ /* 0x000e240000000a00 */
[----:B------:R-:W-:Y:S02]  /*0420*/  @!P6 IMAD R25, R2, R27, R25 ;  /* 0x0000001b0219e224 */ /* 0x000fe400078e0219 */
[----:B------:R-:W5:Y:S02]  /*0430*/  @!P2 LDG.E R10, desc[UR10][R10.64] ;  /* 0x0000000a0a0aa981 */ /* 0x000f64000c1e1900 */
[----:B0-----:R-:W-:-:S06]  /*0440*/  @!P6 IMAD.WIDE.U32 R12, R25, 0x4, R12 ;  /* 0x00000004190ce825 */ /* 0x001fcc00078e000c */
[----:B------:R-:W5:Y:S04]  /*0450*/  @!P6 LDG.E R12, desc[UR10][R12.64] ;  /* 0x0000000a0c0ce981 */ /* 0x000f68000c1e1900 */
[----:B--2---:R0:W-:Y:S01]  /*0460*/  @!P3 STS [R9], R14 ;  /* 0x0000000e0900b388 */ /* 0x0041e20000000800 */
[----:B------:R-:W-:-:S03]  /*0470*/  ISETP.GE.U32.AND P3, PT, R22, R27, PT ;  /* 0x0000001b1600720c */ /* 0x000fc60003f66070 */
[----:B---3--:R2:W-:Y:S01]  /*0480*/  @!P4 STS [R9+0x4], R24 ;  /* 0x000004180900c388 */ /* 0x0085e20000000800 */
[-C--:B------:R-:W-:Y:S01]  /*0490*/  ISETP.GE.U32.AND P4, PT, R21, R27.reuse, PT ;  /* 0x0000001b1500720c */ /* 0x080fe20003f86070 */
[----:B0-----:R-:W0:Y:S08]  /*04a0*/  @!P5 LDC.64 R14, c[0x0][0x388] ;  /* 0x0000e200ff0edb82 */ /* 0x001e300000000a00 */
[----:B------:R-:W1:Y:S08]  /*04b0*/  @!P3 LDC.64 R18, c[0x0][0x388] ;  /* 0x0000e200ff12bb82 */ /* 0x000e700000000a00 */
[----:B------:R-:W3:Y:S01]  /*04c0*/  @!P4 LDC.64 R16, c[0x0][0x388] ;  /* 0x0000e200ff10cb82 */ /* 0x000ee20000000a00 */
[----:B------:R-:W-:-:S02]  /*04d0*/  @!P3 IMAD R22, R2, R27, R22 ;  /* 0x0000001b0216b224 */ /* 0x000fc400078e0216 */
[----:B------:R-:W-:Y:S02]  /*04e0*/  @!P4 IMAD R21, R2, R27, R21 ;  /* 0x0000001b0215c224 */ /* 0x000fe400078e0215 */
[----:B0-----:R-:W-:-:S06]  /*04f0*/  @!P5 IMAD.WIDE.U32 R14, R23, 0x4, R14 ;  /* 0x00000004170ed825 */ /* 0x001fcc00078e000e */
[----:B------:R-:W2:Y:S01]  /*0500*/  @!P5 LDG.E R14, desc[UR10][R14.64] ;  /* 0x0000000a0e0ed981 */ /* 0x000ea2000c1e1900 */
[----:B-1----:R-:W-:-:S06]  /*0510*/  @!P3 IMAD.WIDE.U32 R18, R22, 0x4, R18 ;  /* 0x000000041612b825 */ /* 0x002fcc00078e0012 */
[----:B------:R-:W2:Y:S01]  /*0520*/  @!P3 LDG.E R18, desc[UR10][R18.64] ;  /* 0x0000000a1212b981 */ /* 0x000ea2000c1e1900 */
[----:B---3--:R-:W-:-:S06]  /*0530*/  @!P4 IMAD.WIDE.U32 R16, R21, 0x4, R16 ;  /* 0x000000041510c825 */ /* 0x008fcc00078e0010 */
[----:B------:R-:W3:Y:S01]  /*0540*/  @!P4 LDG.E R16, desc[UR10][R16.64] ;  /* 0x0000000a1010c981 */ /* 0x000ee2000c1e1900 */
[----:B------:R-:W-:-:S03]  /*0550*/  UIADD3 UR4, UPT, UPT, UR4, 0x8, URZ ;  /* 0x0000000804047890 */ /* 0x000fc6000fffe0ff */
[----:B----4-:R0:W-:Y:S04]  /*0560*/  @!P1 STS [R9+0x8], R20 ;  /* 0x0000081409009388 */ /* 0x0101e80000000800 */
[----:B-----5:R0:W-:Y:S01]  /*0570*/  @!P2 STS [R9+0xc], R10 ;  /* 0x00000c0a0900a388 */ /* 0x0201e20000000800 */
[----:B------:R-:W-:-:S03]  /*0580*/  ISETP.NE.AND P1, PT, R8, UR4, PT ;  /* 0x0000000408007c0c */ /* 0x000fc6000bf25270 */
[----:B------:R0:W-:Y:S04]  /*0590*/  @!P6 STS [R9+0x1c], R12 ;  /* 0x00001c0c0900e388 */ /* 0x0001e80000000800 */
[----:B--2---:R0:W-:Y:S04]  /*05a0*/  @!P5 STS [R9+0x18], R14 ;  /* 0x0000180e0900d388 */ /* 0x0041e80000000800 */
[----:B------:R0:W-:Y:S04]  /*05b0*/  @!P3 STS [R9+0x10], R18 ;  /* 0x000010120900b388 */ /* 0x0001e80000000800 */
[----:B---3--:R0:W-:Y:S01]  /*05c0*/  @!P4 STS [R9+0x14], R16 ;  /* 0x000014100900c388 */ /* 0x0081e20000000800 */
[----:B------:R-:W-:Y:S05]  /*05d0*/  @P1 BRA `(.L_x_48) ;  /* 0xfffffffc000c1947 */ /* 0x000fea000383ffff */
.L_x_47:
[----:B------:R-:W-:Y:S05]  /*05e0*/  @!P0 BRA `(.L_x_46) ;  /* 0x0000000400348947 */ /* 0x000fea0003800000 */
[----:B------:R-:W-:Y:S02]  /*05f0*/  ISETP.GE.U32.AND P0, PT, R5, 0x4, PT ;  /* 0x000000040500780c */ /* 0x000fe40003f06070 */
[----:B0-----:R-:W-:-:S11]  /*0600*/  LOP3.LUT P4, R9, R6, 0x3, RZ, 0xc0, !PT ;  /* 0x0000000306097812 */ /* 0x001fd6000788c0ff */
[----:B------:R-:W-:Y:S05]  /*0610*/  @!P0 BRA `(.L_x_49) ;  /* 0x0000000000888947 */ /* 0x000fea0003800000 */
[----:B------:R-:W-:-:S04]  /*0620*/  IMAD.IADD R18, R7, 0x1, R8 ;  /* 0x0000000107127824 */ /* 0x000fc800078e0208 */
[C---:B------:R-:W-:Y:S01]  /*0630*/  VIADD R22, R18.reuse, 0x2 ;  /* 0x0000000212167836 */ /* 0x040fe20000000000 */
[C---:B------:R-:W-:Y:S02]  /*0640*/  IADD3 R20, PT, PT, R18.reuse, 0x1, RZ ;  /* 0x0000000112147810 */ /* 0x040fe40007ffe0ff */
[C---:B------:R-:W-:Y:S02]  /*0650*/  IADD3 R24, PT, PT, R18.reuse, 0x3, RZ ;  /* 0x0000000312187810 */ /* 0x040fe40007ffe0ff */
[-C--:B------:R-:W-:Y:S02]  /*0660*/  ISETP.GE.U32.AND P0, PT, R18, R27.reuse, PT ;  /* 0x0000001b1200720c */ /* 0x080fe40003f06070 */
[-C--:B------:R-:W-:Y:S02]  /*0670*/  ISETP.GE.U32.AND P1, PT, R20, R27.reuse, PT ;  /* 0x0000001b1400720c */ /* 0x080fe40003f26070 */
[-C--:B------:R-:W-:Y:S02]  /*0680*/  ISETP.GE.U32.AND P2, PT, R22, R27.reuse, PT ;  /* 0x0000001b1600720c */ /* 0x080fe40003f46070 */
        /* <DEDUP_REMOVED lines=10> */
[----:B------:R-:W4:Y:S01]  /*0730*/  @!P0 LDG.E R12, desc[UR10][R12.64] ;  /* 0x0000000a0c0c8981 */ /* 0x000f22000c1e1900 */
[----:B-1----:R-:W-:-:S06]  /*0740*/  @!P1 IMAD.WIDE.U32 R16, R19, 0x4, R16 ;  /* 0x0000000413109825 */ /* 0x002fcc00078e0010 */
[----:B------:R-:W5:Y:S01]  /*0750*/  @!P1 LDG.E R16, desc[UR10][R16.64] ;  /* 0x0000000a10109981 */ /* 0x000f62000c1e1900 */
[----:B--2---:R-:W-:-:S06]  /*0760*/  @!P2 IMAD.WIDE.U32 R14, R21, 0x4, R14 ;  /* 0x00000004150ea825 */ /* 0x004fcc00078e000e */
[----:B------:R-:W2:Y:S01]  /*0770*/  @!P2 LDG.E R14, desc[UR10][R14.64] ;  /* 0x0000000a0e0ea981 */ /* 0x000ea2000c1e1900 */
[----:B---3--:R-:W-:-:S06]  /*0780*/  @!P3 IMAD.WIDE.U32 R10, R23, 0x4, R10 ;  /* 0x00000004170ab825 */ /* 0x008fcc00078e000a */
[----:B------:R-:W3:Y:S01]  /*0790*/  @!P3 LDG.E R10, desc[UR10][R10.64] ;  /* 0x0000000a0a0ab981 */ /* 0x000ee2000c1e1900 */
        /* <DEDUP_REMOVED lines=10> */
.L_x_49:
[----:B------:R-:W-:Y:S05]  /*0840*/  @!P4 BRA `(.L_x_46) ;  /* 0x00000000009cc947 */ /* 0x000fea0003800000 */
[----:B------:R-:W-:-:S13]  /*0850*/  ISETP.NE.AND P0, PT, R9, 0x1, PT ;  /* 0x000000010900780c */ /* 0x000fda0003f05270 */
[----:B------:R-:W-:Y:S05]  /*0860*/  @!P0 BRA `(.L_x_50) ;  /* 0x0000000000508947 */ /* 0x000fea0003800000 */
[----:B0-----:R-:W-:-:S04]  /*0870*/  IADD3 R16, PT, PT, R7, R8, RZ ;  /* 0x0000000807107210 */ /* 0x001fc80007ffe0ff */
[C---:B------:R-:W-:Y:S01]  /*0880*/  ISETP.GE.U32.AND P0, PT, R16.reuse, R27, PT ;  /* 0x0000001b1000720c */ /* 0x040fe20003f06070 */
[----:B------:R-:W-:-:S05]  /*0890*/  VIADD R14, R16, 0x1 ;  /* 0x00000001100e7836 */ /* 0x000fca0000000000 */
[----:B------:R-:W-:-:S07]  /*08a0*/  ISETP.GE.U32.AND P1, PT, R14, R27, PT ;  /* 0x0000001b0e00720c */ /* 0x000fce0003f26070 */
[----:B------:R-:W0:Y:S01]  /*08b0*/  @!P0 LDC.64 R12, c[0x0][0x388] ;  /* 0x0000e200ff0c8b82 */ /* 0x000e220000000a00 */
[----:B------:R-:W-:-:S05]  /*08c0*/  @!P0 IMAD R5, R2, R27, R16 ;  /* 0x0000001b02058224 */ /* 0x000fca00078e0210 */
[----:B------:R-:W-:Y:S02]  /*08d0*/  @!P1 IMAD R9, R2, R27, R14 ;  /* 0x0000001b02099224 */ /* 0x000fe400078e020e */
[----:B------:R-:W1:Y:S01]  /*08e0*/  @!P1 LDC.64 R10, c[0x0][0x388] ;  /* 0x0000e200ff0a9b82 */ /* 0x000e620000000a00 */
[----:B0-----:R-:W-:-:S06]  /*08f0*/  @!P0 IMAD.WIDE.U32 R12, R5, 0x4, R12 ;  /* 0x00000004050c8825 */ /* 0x001fcc00078e000c */
[----:B------:R-:W2:Y:S01]  /*0900*/  @!P0 LDG.E R12, desc[UR10][R12.64] ;  /* 0x0000000a0c0c8981 */ /* 0x000ea2000c1e1900 */
[----:B-1----:R-:W-:-:S06]  /*0910*/  @!P1 IMAD.WIDE.U32 R10, R9, 0x4, R10 ;  /* 0x00000004090a9825 */ /* 0x002fcc00078e000a */
[----:B------:R-:W3:Y:S01]  /*0920*/  @!P1 LDG.E R10, desc[UR10][R10.64] ;  /* 0x0000000a0a0a9981 */ /* 0x000ee2000c1e1900 */
        /* <DEDUP_REMOVED lines=8> */
.L_x_50:
[----:B01----:R-:W-:Y:S01]  /*09b0*/  IMAD.IADD R10, R7, 0x1, R8 ;  /* 0x00000001070a7824 */ /* 0x003fe200078e0208 */
[----:B------:R-:W-:Y:S01]  /*09c0*/  LOP3.LUT R5, R4, 0x1, RZ, 0xc0, !PT ;  /* 0x0000000104057812 */ /* 0x000fe200078ec0ff */
[----:B------:R-:W-:Y:S03]  /*09d0*/  BSSY.RECONVERGENT B0, `(.L_x_46) ;  /* 0x000000e000007945 */ /* 0x000fe60003800200 */
[----:B------:R-:W-:-:S04]  /*09e0*/  ISETP.GE.U32.AND P0, PT, R10, R27, PT ;  /* 0x0000001b0a00720c */ /* 0x000fc80003f06070 */
[----:B------:R-:W-:-:S13]  /*09f0*/  ISETP.EQ.U32.OR P0, PT, R5, 0x1, P0 ;  /* 0x000000010500780c */ /* 0x000fda0000702470 */
[----:B------:R-:W-:Y:S05]  /*0a00*/  @P0 BRA `(.L_x_51) ;  /* 0x0000000000280947 */ /* 0x000fea0003800000 */
[----:B------:R-:W0:Y:S01]  /*0a10*/  LDC.64 R8, c[0x0][0x388] ;  /* 0x0000e200ff087b82 */ /* 0x000e220000000a00 */
[----:B------:R-:W-:-:S04]  /*0a20*/  IMAD R5, R2, R27, R10 ;  /* 0x0000001b02057224 */ /* 0x000fc800078e020a */
[----:B0-----:R-:W-:-:S06]  /*0a30*/  IMAD.WIDE.U32 R8, R5, 0x4, R8 ;  /* 0x0000000405087825 */ /* 0x001fcc00078e0008 */
[----:B------:R-:W2:Y:S01]  /*0a40*/  LDG.E R8, desc[UR10][R8.64] ;  /* 0x0000000a08087981 */ /* 0x000ea2000c1e1900 */
[----:B------:R-:W0:Y:S01]  /*0a50*/  S2UR UR5, SR_CgaCtaId ;  /* 0x00000000000579c3 */ /* 0x000e220000008800 */
[----:B------:R-:W-:Y:S01]  /*0a60*/  UMOV UR4, 0x400 ;  /* 0x0000040000047882 */ /* 0x000fe20000000000 */
[----:B------:R-:W-:Y:S01]  /*0a70*/  IMAD R5, R0, R27, R10 ;  /* 0x0000001b00057224 */ /* 0x000fe200078e020a */
[----:B0-----:R-:W-:-:S06]  /*0a80*/  ULEA UR4, UR5, UR4, 0x18 ;  /* 0x0000000405047291 */ /* 0x001fcc000f8ec0ff */
[----:B------:R-:W-:-:S05]  /*0a90*/  LEA R5, R5, UR4, 0x2 ;  /* 0x0000000405057c11 */ /* 0x000fca000f8e10ff */
[----:B--2---:R0:W-:Y:S02]  /*0aa0*/  STS [R5], R8 ;  /* 0x0000000805007388 */ /* 0x0041e40000000800 */
.L_x_51:
[----:B------:R-:W-:Y:S05]  /*0ab0*/  BSYNC.RECONVERGENT B0 ;  /* 0x0000000000007941 */ /* 0x000fea0003800200 */
.L_x_46:
[----:B------:R-:W1:Y:S01]  /*0ac0*/  LDCU UR5, c[0x0][0x390] ;  /* 0x00007200ff0577ac */ /* 0x000e620008000800 */
[----:B------:R-:W-:Y:S01]  /*0ad0*/  BAR.SYNC.DEFER_BLOCKING 0x0 ;  /* 0x0000000000007b1d */ /* 0x000fe20000010000 */
[----:B------:R-:W-:-:S04]  /*0ae0*/  ISETP.GE.AND P0, PT, R27, -0x3ff, PT ;  /* 0xfffffc011b00780c */ /* 0x000fc80003f06270 */
[----:B-1----:R-:W-:-:S13]  /*0af0*/  ISETP.GE.OR P0, PT, R3, UR5, !P0 ;  /* 0x0000000503007c0c */ /* 0x002fda000c706670 */
[----:B------:R-:W-:Y:S05]  /*0b00*/  @P0 EXIT ;  /* 0x000000000000094d */ /* 0x000fea0003800000 */
[----:B------:R-:W-:Y:S01]  /*0b10*/  ISETP.GE.AND P0, PT, R27, 0x1, PT ;  /* 0x000000011b00780c */ /* 0x000fe20003f06270 */
[----:B------:R-:W-:Y:S02]  /*0b20*/  IMAD R7, R3, R6, RZ ;  /* 0x0000000603077224 */ /* 0x000fe400078e02ff */
[----:B0-----:R-:W-:-:S10]  /*0b30*/  IMAD R5, R2, UR5, RZ ;  /* 0x0000000502057c24 */ /* 0x001fd4000f8e02ff */
[----:B------:R-:W-:Y:S05]  /*0b40*/  @!P0 BRA `(.L_x_52) ;  /* 0x0000001000d88947 */ /* 0x000fea0003800000 */
[----:B------:R-:W0:Y:S01]  /*0b50*/  LDCU UR4, c[0x0][0x3a8] ;  /* 0x00007500ff0477ac */ /* 0x000e220008000800 */
[----:B------:R-:W-:Y:S01]  /*0b60*/  IMAD R0, R0, R27, RZ ;  /* 0x0000001b00007224 */ /* 0x000fe200078e02ff */
[----:B------:R-:W-:Y:S01]  /*0b70*/  IADD3 R2, PT, PT, R27, -0x1, RZ ;  /* 0xffffffff1b027810 */ /* 0x000fe20007ffe0ff */
[----:B0-----:R-:W-:-:S09]  /*0b80*/  UISETP.NE.AND UP0, UPT, UR4, 0x1, UPT ;  /* 0x000000010400788c */ /* 0x001fd2000bf05270 */
[----:B------:R-:W-:Y:S05]  /*0b90*/  BRA.U UP0, `(.L_x_53) ;  /* 0x0000000900707547 */ /* 0x000fea000b800000 */
[----:B------:R-:W0:Y:S01]  /*0ba0*/  S2UR UR8, SR_CgaCtaId ;  /* 0x00000000000879c3 */ /* 0x000e220000008800 */
[----:B------:R-:W1:Y:S01]  /*0bb0*/  LDCU.64 UR6, c[0x0][0x380] ;  /* 0x00007000ff0677ac */ /* 0x000e620008000a00 */
[C---:B------:R-:W-:Y:S02]  /*0bc0*/  LOP3.LUT R6, R27.reuse, 0x7ffffff8, RZ, 0xc0, !PT ;  /* 0x7ffffff81b067812 */ /* 0x040fe400078ec0ff */
[C---:B------:R-:W-:Y:S01]  /*0bd0*/  LOP3.LUT R16, R27.reuse, 0x7, RZ, 0xc0, !PT ;  /* 0x000000071b107812 */ /* 0x040fe200078ec0ff */
[----:B------:R-:W-:Y:S01]  /*0be0*/  UMOV UR4, 0x400 ;  /* 0x0000040000047882 */ /* 0x000fe20000000000 */
[----:B------:R-:W-:Y:S01]  /*0bf0*/  ISETP.GE.U32.AND P0, PT, R2, 0x7, PT ;  /* 0x000000070200780c */ /* 0x000fe20003f06070 */
[----:B------:R-:W-:Y:S01]  /*0c00*/  IMAD.MOV R12, RZ, RZ, -R6 ;  /* 0x000000ffff0c7224 */ /* 0x000fe200078e0a06 */
[----:B------:R-:W-:Y:S01]  /*0c10*/  LOP3.LUT R27, R27, 0x3, RZ, 0xc0, !PT ;  /* 0x000000031b1b7812 */ /* 0x000fe200078ec0ff */
[----:B-1----:R-:W-:-:S04]  /*0c20*/  UIADD3 UR5, UP0, UPT, UR6, 0x10, URZ ;  /* 0x0000001006057890 */ /* 0x002fc8000ff1e0ff */
[----:B------:R-:W-:Y:S02]  /*0c30*/  UIADD3.X UR6, UPT, UPT, URZ, UR7, URZ, UP0, !UPT ;  /* 0x00000007ff067290 */ /* 0x000fe400087fe4ff */
[----:B0-----:R-:W-:-:S06]  /*0c40*/  ULEA UR4, UR8, UR4, 0x18 ;  /* 0x0000000408047291 */ /* 0x001fcc000f8ec0ff */
[----:B------:R-:W-:Y:S01]  /*0c50*/  LEA R11, R0, UR4, 0x2 ;  /* 0x00000004000b7c11 */ /* 0x000fe2000f8e10ff */
[----:B------:R-:W-:-:S03]  /*0c60*/  UMOV UR4, URZ ;  /* 0x000000ff00047c82 */ /* 0x000fc60008000000 */
[----:B------:R-:W-:-:S07]  /*0c70*/  IADD3 R11, PT, PT, R11, 0x10, RZ ;  /* 0x000000100b0b7810 */ /* 0x000fce0007ffe0ff */
.L_x_59:
[----:B0-----:R-:W0:Y:S01]  /*0c80*/  LDCU UR7, c[0x0][0x390] ;  /* 0x00007200ff0777ac */ /* 0x001e220008000800 */
[----:B------:R-:W-:Y:S01]  /*0c90*/  VIADD R14, R7, UR4 ;  /* 0x00000004070e7c36 */ /* 0x000fe20008000000 */
[----:B------:R-:W-:Y:S04]  /*0ca0*/  BSSY.RECONVERGENT B0, `(.L_x_54) ;  /* 0x0000087000007945 */ /* 0x000fe80003800200 */
[----:B0-----:R-:W-:-:S13]  /*0cb0*/  ISETP.GE.AND P1, PT, R14, UR7, PT ;  /* 0x000000070e007c0c */ /* 0x001fda000bf26270 */
[----:B-1-34-:R-:W-:Y:S05]  /*0cc0*/  @P1 BRA `(.L_x_55) ;  /* 0x0000000800101947 */ /* 0x01afea0003800000 */
[----:B------:R-:W0:Y:S01]  /*0cd0*/  LDC.64 R2, c[0x0][0x3a0] ;  /* 0x0000e800ff027b82 */ /* 0x000e220000000a00 */
[----:B------:R-:W-:Y:S01]  /*0ce0*/  IADD3 R9, PT, PT, R5, R14, RZ ;  /* 0x0000000e05097210 */ /* 0x000fe20007ffe0ff */
[----:B------:R-:W-:Y:S02]  /*0cf0*/  HFMA2 R13, -RZ, RZ, 0, 0 ;  /* 0x00000000ff0d7431 */ /* 0x000fe400000001ff */
[----:B------:R-:W-:-:S04]  /*0d00*/  IMAD.MOV.U32 R15, RZ, RZ, RZ ;  /* 0x000000ffff0f7224 */ /* 0x000fc800078e00ff */
[----:B------:R-:W1:Y:S01]  /*0d10*/  LDC R10, c[0x0][0x394] ;  /* 0x0000e500ff0a7b82 */ /* 0x000e620000000800 */
[----:B0-----:R-:W-:-:S05]  /*0d20*/  IMAD.WIDE R2, R9, 0x4, R2 ;  /* 0x0000000409027825 */ /* 0x001fca00078e0202 */
[----:B------:R0:W-:Y:S01]  /*0d30*/  STG.E desc[UR10][R2.64], RZ ;  /* 0x000000ff02007986 */ /* 0x0001e2000c10190a */
[----:B-1----:R-:W-:Y:S01]  /*0d40*/  IMAD R14, R14, R10, RZ ;  /* 0x0000000a0e0e7224 */ /* 0x002fe200078e02ff */
[----:B------:R-:W-:Y:S06]  /*0d50*/  @!P0 BRA `(.L_x_56) ;  /* 0x0000000000d48947 */ /* 0x000fec0003800000 */
[----:B------:R-:W-:Y:S01]  /*0d60*/  IMAD.MOV.U32 R13, RZ, RZ, RZ ;  /* 0x000000ffff0d7224 */ /* 0x000fe200078e00ff */
[----:B------:R-:W-:Y:S01]  /*0d70*/  MOV R18, R11 ;  /* 0x0000000b00127202 */ /* 0x000fe20000000f00 */
[----:B------:R-:W-:Y:S01]  /*0d80*/  IMAD.MOV.U32 R17, RZ, RZ, R14 ;  /* 0x000000ffff117224 */ /* 0x000fe200078e000e */
[----:B------:R-:W-:-:S07]  /*0d90*/  MOV R15, R12 ;  /* 0x0000000c000f7202 */ /* 0x000fce0000000f00 */
.L_x_57:
[----:B------:R-:W-:Y:S01]  /*0da0*/  MOV R9, UR6 ;  /* 0x0000000600097c02 */ /* 0x000fe20008000f00 */
[----:B------:R-:W-:Y:S01]  /*0db0*/  IMAD.U32 R8, RZ, RZ, UR5 ;  /* 0x00000005ff087e24 */ /* 0x000fe2000f8e00ff */
[----:B------:R-:W1:Y:S03]  /*0dc0*/  LDS R20, [R18+-0x10] ;  /* 0xfffff00012147984 */ /* 0x000e660000000800 */
[----:B------:R-:W-:Y:S01]  /*0dd0*/  IMAD.WIDE R8, R17, 0x4, R8 ;  /* 0x0000000411087825 */ /* 0x000fe200078e0208 */
[----:B------:R-:W-:Y:S04]  /*0de0*/  LDS R21, [R18+-0x8] ;  /* 0xfffff80012157984 */ /* 0x000fe80000000800 */
[----:B------:R-:W1:Y:S02]  /*0df0*/  LDG.E R19, desc[UR10][R8.64+-0x10] ;  /* 0xfffff00a08137981 */ /* 0x000e64000c1e1900 */
[----:B-1----:R-:W-:-:S04]  /*0e00*/  FADD R20, R19, -R20 ;  /* 0x8000001413147221 */ /* 0x002fc80000000000 */
[----:B---3--:R-:W-:Y:S02]  /*0e10*/  FADD R13, |R20|, R13 ;  /* 0x0000000d140d7221 */ /* 0x008fe40000000200 */
[----:B------:R-:W1:Y:S04]  /*0e20*/  LDS R20, [R18+-0xc] ;  /* 0xfffff40012147984 */ /* 0x000e680000000800 */
[----:B------:R2:W-:Y:S04]  /*0e30*/  STG.E desc[UR10][R2.64], R13 ;  /* 0x0000000d02007986 */ /* 0x0005e8000c10190a */
[----:B------:R-:W1:Y:S02]  /*0e40*/  LDG.E R19, desc[UR10][R8.64+-0xc] ;  /* 0xfffff40a08137981 */ /* 0x000e64000c1e1900 */
[----:B-1----:R-:W-:-:S04]  /*0e50*/  FADD R20, R19, -R20 ;  /* 0x8000001413147221 */ /* 0x002fc80000000000 */
[----:B------:R-:W-:-:S05]  /*0e60*/  FADD R19, R13, |R20| ;  /* 0x400000140d137221 */ /* 0x000fca0000000000 */
[----:B------:R-:W-:Y:S04]  /*0e70*/  STG.E desc[UR10][R2.64], R19 ;  /* 0x0000001302007986 */ /* 0x000fe8000c10190a */
[----:B------:R-:W3:Y:S02]  /*0e80*/  LDG.E R20, desc[UR10][R8.64+-0x8] ;  /* 0xfffff80a08147981 */ /* 0x000ee4000c1e1900 */
[----:B---3--:R-:W-:-:S04]  /*0e90*/  FADD R20, R20, -R21 ;  /* 0x8000001514147221 */ /* 0x008fc80000000000 */
[----:B------:R-:W-:Y:S02]  /*0ea0*/  FADD R21, R19, |R20| ;  /* 0x4000001413157221 */ /* 0x000fe40000000000 */
[----:B------:R-:W1:Y:S04]  /*0eb0*/  LDS R20, [R18+-0x4] ;  /* 0xfffffc0012147984 */ /* 0x000e680000000800 */
[----:B------:R-:W-:Y:S04]  /*0ec0*/  STG.E desc[UR10][R2.64], R21 ;  /* 0x0000001502007986 */ /* 0x000fe8000c10190a */
[----:B--2---:R-:W1:Y:S02]  /*0ed0*/  LDG.E R13, desc[UR10][R8.64+-0x4] ;  /* 0xfffffc0a080d7981 */ /* 0x004e64000c1e1900 */
[----:B-1----:R-:W-:-:S04]  /*0ee0*/  FADD R20, R13, -R20 ;  /* 0x800000140d147221 */ /* 0x002fc80000000000 */
[----:B------:R-:W-:Y:S02]  /*0ef0*/  FADD R13, R21, |R20| ;  /* 0x40000014150d7221 */ /* 0x000fe40000000000 */
[----:B------:R-:W1:Y:S04]  /*0f00*/  LDS R20, [R18] ;  /* 0x0000000012147984 */ /* 0x000e680000000800 */
[----:B------:R-:W-:Y:S04]  /*0f10*/  STG.E desc[UR10][R2.64], R13 ;  /* 0x0000000d02007986 */ /* 0x000fe8000c10190a */
[----:B------:R-:W1:Y:S04]  /*0f20*/  LDG.E R19, desc[UR10][R8.64] ;  /* 0x0000000a08137981 */ /* 0x000e68000c1e1900 */
[----:B------:R-:W2:Y:S01]  /*0f30*/  LDS R21, [R18+0x4] ;  /* 0x0000040012157984 */ /* 0x000ea20000000800 */
[----:B-1----:R-:W-:-:S04]  /*0f40*/  FADD R20, R19, -R20 ;  /* 0x8000001413147221 */ /* 0x002fc80000000000 */
[----:B------:R-:W-:-:S05]  /*0f50*/  FADD R19, R13, |R20| ;  /* 0x400000140d137221 */ /* 0x000fca0000000000 */
[----:B------:R-:W-:Y:S04]  /*0f60*/  STG.E desc[UR10][R2.64], R19 ;  /* 0x0000001302007986 */ /* 0x000fe8000c10190a */
[----:B------:R-:W2:Y:S02]  /*0f70*/  LDG.E R20, desc[UR10][R8.64+0x4] ;  /* 0x0000040a08147981 */ /* 0x000ea4000c1e1900 */
[----:B--2---:R-:W-:-:S04]  /*0f80*/  FADD R20, R20, -R21 ;  /* 0x8000001514147221 */ /* 0x004fc80000000000 */
[----:B------:R-:W-:Y:S02]  /*0f90*/  FADD R21, R19, |R20| ;  /* 0x4000001413157221 */ /* 0x000fe40000000000 */
[----:B------:R-:W1:Y:S04]  /*0fa0*/  LDS R20, [R18+0x8] ;  /* 0x0000080012147984 */ /* 0x000e680000000800 */
[----:B------:R-:W-:Y:S04]  /*0fb0*/  STG.E desc[UR10][R2.64], R21 ;  /* 0x0000001502007986 */ /* 0x000fe8000c10190a */
[----:B------:R-:W1:Y:S02]  /*0fc0*/  LDG.E R13, desc[UR10][R8.64+0x8] ;  /* 0x0000080a080d7981 */ /* 0x000e64000c1e1900 */
[----:B-1----:R-:W-:-:S04]  /*0fd0*/  FADD R20, R13, -R20 ;  /* 0x800000140d147221 */ /* 0x002fc80000000000 */
[----:B------:R-:W-:Y:S02]  /*0fe0*/  FADD R23, R21, |R20| ;  /* 0x4000001415177221 */ /* 0x000fe40000000000 */
[----:B------:R1:W2:Y:S04]  /*0ff0*/  LDS R20, [R18+0xc] ;  /* 0x00000c0012147984 */ /* 0x0002a80000000800 */
[----:B------:R3:W-:Y:S04]  /*1000*/  STG.E desc[UR10][R2.64], R23 ;  /* 0x0000001702007986 */ /* 0x0007e8000c10190a */
[----:B------:R-:W2:Y:S01]  /*1010*/  LDG.E R13, desc[UR10][R8.64+0xc] ;  /* 0x00000c0a080d7981 */ /* 0x000ea2000c1e1900 */
[----:B------:R-:W-:Y:S01]  /*1020*/  VIADD R15, R15, 0x8 ;  /* 0x000000080f0f7836 */ /* 0x000fe20000000000 */
[----:B-1----:R-:W-:Y:S01]  /*1030*/  IADD3 R18, PT, PT, R18, 0x20, RZ ;  /* 0x0000002012127810 */ /* 0x002fe20007ffe0ff */
[----:B------:R-:W-:-:S03]  /*1040*/  VIADD R17, R17, 0x8 ;  /* 0x0000000811117836 */ /* 0x000fc60000000000 */
[----:B------:R-:W-:Y:S01]  /*1050*/  ISETP.NE.AND P1, PT, R15, RZ, PT ;  /* 0x000000ff0f00720c */ /* 0x000fe20003f25270 */
[----:B--2---:R-:W-:-:S04]  /*1060*/  FADD R20, R13, -R20 ;  /* 0x800000140d147221 */ /* 0x004fc80000000000 */
[----:B------:R-:W-:-:S05]  /*1070*/  FADD R13, R23, |R20| ;  /* 0x40000014170d7221 */ /* 0x000fca0000000000 */
[----:B------:R3:W-:Y:S03]  /*1080*/  STG.E desc[UR10][R2.64], R13 ;  /* 0x0000000d02007986 */ /* 0x0007e6000c10190a */
[----:B------:R-:W-:Y:S05]  /*1090*/  @P1 BRA `(.L_x_57) ;  /* 0xfffffffc00401947 */ /* 0x000fea000383ffff */
[----:B------:R-:W-:-:S07]  /*10a0*/  MOV R15, R6 ;  /* 0x00000006000f7202 */ /* 0x000fce0000000f00 */
.L_x_56:
[----:B------:R-:W-:-:S13]  /*10b0*/  ISETP.NE.AND P1, PT, R16, RZ, PT ;  /* 0x000000ff1000720c */ /* 0x000fda0003f25270 */
[----:B------:R-:W-:Y:S05]  /*10c0*/  @!P1 BRA `(.L_x_55) ;  /* 0x0000000400109947 */ /* 0x000fea0003800000 */
[----:B------:R-:W-:Y:S01]  /*10d0*/  VIADD R8, R16, 0xffffffff ;  /* 0xffffffff10087836 */ /* 0x000fe20000000000 */
[----:B------:R-:W-:-:S04]  /*10e0*/  ISETP.NE.AND P2, PT, R27, RZ, PT ;  /* 0x000000ff1b00720c */ /* 0x000fc80003f45270 */
[----:B------:R-:W-:-:S13]  /*10f0*/  ISETP.GE.U32.AND P1, PT, R8, 0x3, PT ;  /* 0x000000030800780c */ /* 0x000fda0003f26070 */
[----:B------:R-:W-:Y:S05]  /*1100*/  @!P1 BRA `(.L_x_58) ;  /* 0x0000000000749947 */ /* 0x000fea0003800000 */
[----:B------:R-:W1:Y:S01]  /*1110*/  LDC.64 R8, c[0x0][0x380] ;  /* 0x0000e000ff087b82 */ /* 0x000e620000000a00 */
[----:B------:R-:W-:-:S05]  /*1120*/  IADD3 R17, PT, PT, R14, R15, RZ ;  /* 0x0000000f0e117210 */ /* 0x000fca0007ffe0ff */
[----:B-1----:R-:W-:-:S05]  /*1130*/  IMAD.WIDE R8, R17, 0x4, R8 ;  /* 0x0000000411087825 */ /* 0x002fca00078e0208 */
[----:B------:R-:W2:Y:S01]  /*1140*/  LDG.E R18, desc[UR10][R8.64] ;  /* 0x0000000a08127981 */ /* 0x000ea2000c1e1900 */
[----:B------:R-:W1:Y:S01]  /*1150*/  S2UR UR8, SR_CgaCtaId ;  /* 0x00000000000879c3 */ /* 0x000e620000008800 */
[----:B------:R-:W-:Y:S01]  /*1160*/  UMOV UR7, 0x400 ;  /* 0x0000040000077882 */ /* 0x000fe20000000000 */
[----:B------:R-:W-:Y:S01]  /*1170*/  IMAD.IADD R17, R0, 0x1, R15 ;  /* 0x0000000100117824 */ /* 0x000fe200078e020f */
[----:B-1----:R-:W-:-:S06]  /*1180*/  ULEA UR7, UR8, UR7, 0x18 ;  /* 0x0000000708077291 */ /* 0x002fcc000f8ec0ff */
[----:B------:R-:W-:-:S05]  /*1190*/  LEA R17, R17, UR7, 0x2 ;  /* 0x0000000711117c11 */ /* 0x000fca000f8e10ff */
[----:B------:R-:W2:Y:S04]  /*11a0*/  LDS R19, [R17] ;  /* 0x0000000011137984 */ /* 0x000ea80000000800 */
[----:B------:R-:W-:Y:S01]  /*11b0*/  LDS R21, [R17+0x8] ;  /* 0x0000080011157984 */ /* 0x000fe20000000800 */
[----:B--2---:R-:W-:-:S03]  /*11c0*/  FADD R18, R18, -R19 ;  /* 0x8000001312127221 */ /* 0x004fc60000000000 */
[----:B------:R-:W1:Y:S01]  /*11d0*/  LDS R19, [R17+0x4] ;  /* 0x0000040011137984 */ /* 0x000e620000000800 */
[----:B---3--:R-:W-:-:S05]  /*11e0*/  FADD R13, R13, |R18| ;  /* 0x400000120d0d7221 */ /* 0x008fca0000000000 */
        /* <DEDUP_REMOVED lines=8> */
[----:B------:R-:W1:Y:S04]  /*1270*/  LDS R18, [R17+0xc] ;  /* 0x00000c0011127984 */ /* 0x000e680000000800 */
[----:B------:R4:W-:Y:S04]  /*1280*/  STG.E desc[UR10][R2.64], R21 ;  /* 0x0000001502007986 */ /* 0x0009e8000c10190a */
[----:B--2---:R-:W1:Y:S01]  /*1290*/  LDG.E R13, desc[UR10][R8.64+0xc] ;  /* 0x00000c0a080d7981 */ /* 0x004e62000c1e1900 */
[----:B------:R-:W-:Y:S01]  /*12a0*/  IADD3 R15, PT, PT, R15, 0x4, RZ ;  /* 0x000000040f0f7810 */ /* 0x000fe20007ffe0ff */
[----:B-1----:R-:W-:-:S04]  /*12b0*/  FADD R18, R13, -R18 ;  /* 0x800000120d127221 */ /* 0x002fc80000000000 */
[----:B------:R-:W-:-:S05]  /*12c0*/  FADD R13, R21, |R18| ;  /* 0x40000012150d7221 */ /* 0x000fca0000000000 */
[----:B------:R4:W-:Y:S02]  /*12d0*/  STG.E desc[UR10][R2.64], R13 ;  /* 0x0000000d02007986 */ /* 0x0009e4000c10190a */
.L_x_58:
[----:B------:R-:W-:Y:S05]  /*12e0*/  @!P2 BRA `(.L_x_55) ;  /* 0x000000000088a947 */ /* 0x000fea0003800000 */
[----:B------:R-:W-:-:S13]  /*12f0*/  ISETP.NE.AND P1, PT, R27, 0x1, PT ;  /* 0x000000011b00780c */ /* 0x000fda0003f25270 */
[----:B------:R-:W1:Y:S01]  /*1300*/  @P1 LDC.64 R8, c[0x0][0x380] ;  /* 0x0000e000ff081b82 */ /* 0x000e620000000a00 */
[----:B------:R-:W-:-:S04]  /*1310*/  @P1 IMAD.IADD R17, R14, 0x1, R15 ;  /* 0x000000010e111824 */ /* 0x000fc800078e020f */
[----:B-1----:R-:W-:-:S05]  /*1320*/  @P1 IMAD.WIDE R8, R17, 0x4, R8 ;  /* 0x0000000411081825 */ /* 0x002fca00078e0208 */
[----:B------:R-:W2:Y:S01]  /*1330*/  @P1 LDG.E R17, desc[UR10][R8.64] ;  /* 0x0000000a08111981 */ /* 0x000ea2000c1e1900 */
[----:B------:R-:W-:Y:S02]  /*1340*/  @P1 MOV R19, 0x400 ;  /* 0x0000040000131802 */ /* 0x000fe40000000f00 */
[----:B------:R-:W-:Y:S01]  /*1350*/  @P1 IADD3 R18, PT, PT, R0, R15, RZ ;  /* 0x0000000f00121210 */ /* 0x000fe20007ffe0ff */
[----:B------:R-:W1:Y:S02]  /*1360*/  @P1 S2R R20, SR_CgaCtaId ;  /* 0x0000000000141919 */ /* 0x000e640000008800 */
[----:B-1----:R-:W-:-:S05]  /*1370*/  @P1 LEA R19, R20, R19, 0x18 ;  /* 0x0000001314131211 */ /* 0x002fca00078ec0ff */
[----:B------:R-:W-:-:S05]  /*1380*/  @P1 IMAD R22, R18, 0x4, R19 ;  /* 0x0000000412161824 */ /* 0x000fca00078e0213 */
[----:B------:R-:W2:Y:S04]  /*1390*/  @P1 LDS R18, [R22] ;  /* 0x0000000016121984 */ /* 0x000ea80000000800 */
[----:B---3--:R-:W1:Y:S01]  /*13a0*/  @P1 LDS R23, [R22+0x4] ;  /* 0x0000040016171984 */ /* 0x008e620000000800 */
[----:B--2---:R-:W-:-:S04]  /*13b0*/  @P1 FADD R18, -R18, R17 ;  /* 0x0000001112121221 */ /* 0x004fc80000000100 */
[----:B------:R-:W-:-:S05]  /*13c0*/  @P1 FADD R17, R13, |R18| ;  /* 0x400000120d111221 */ /* 0x000fca0000000000 */
[----:B------:R-:W-:Y:S04]  /*13d0*/  @P1 STG.E desc[UR10][R2.64], R17 ;  /* 0x0000001102001986 */ /* 0x000fe8000c10190a */
[----:B------:R2:W1:Y:S01]  /*13e0*/  @P1 LDG.E R20, desc[UR10][R8.64+0x4] ;  /* 0x0000040a08141981 */ /* 0x000462000c1e1900 */
[----:B------:R-:W-:Y:S02]  /*13f0*/  LOP3.LUT P2, RZ, R10, 0x1, RZ, 0xc0, !PT ;  /* 0x000000010aff7812 */ /* 0x000fe4000784c0ff */
[----:B------:R-:W-:-:S11]  /*1400*/  @P1 IADD3 R15, PT, PT, R15, 0x2, RZ ;  /* 0x000000020f0f1810 */ /* 0x000fd60007ffe0ff */
[----:B------:R-:W3:Y:S01]  /*1410*/  @P2 LDC.64 R18, c[0x0][0x380] ;  /* 0x0000e000ff122b82 */ /* 0x000ee20000000a00 */
[----:B----4-:R-:W-:-:S04]  /*1420*/  @P2 IMAD.IADD R21, R14, 0x1, R15 ;  /* 0x000000010e152824 */ /* 0x010fc800078e020f */
[----:B---3--:R-:W-:Y:S01]  /*1430*/  @P2 IMAD.WIDE R18, R21, 0x4, R18 ;  /* 0x0000000415122825 */ /* 0x008fe200078e0212 */
[----:B--2---:R-:W2:Y:S01]  /*1440*/  @P2 S2R R9, SR_CgaCtaId ;  /* 0x0000000000092919 */ /* 0x004ea20000008800 */
[----:B------:R-:W-:Y:S02]  /*1450*/  @P2 MOV R8, 0x400 ;  /* 0x0000040000082802 */ /* 0x000fe40000000f00 */
[----:B-1----:R-:W-:-:S04]  /*1460*/  @P1 FADD R20, -R23, R20 ;  /* 0x0000001417141221 */ /* 0x002fc80000000100 */
[----:B------:R-:W-:-:S05]  /*1470*/  @P1 FADD R13, R17, |R20| ;  /* 0x40000014110d1221 */ /* 0x000fca0000000000 */
[----:B------:R-:W-:Y:S04]  /*1480*/  @P1 STG.E desc[UR10][R2.64], R13 ;  /* 0x0000000d02001986 */ /* 0x000fe8000c10190a */
[----:B------:R-:W3:Y:S01]  /*1490*/  @P2 LDG.E R18, desc[UR10][R18.64] ;  /* 0x0000000a12122981 */ /* 0x000ee2000c1e1900 */
[----:B--2---:R-:W-:Y:S02]  /*14a0*/  @P2 LEA R9, R9, R8, 0x18 ;  /* 0x0000000809092211 */ /* 0x004fe400078ec0ff */
[----:B------:R-:W-:-:S05]  /*14b0*/  @P2 IADD3 R8, PT, PT, R0, R15, RZ ;  /* 0x0000000f00082210 */ /* 0x000fca0007ffe0ff */
[----:B------:R-:W-:-:S05]  /*14c0*/  @P2 IMAD R8, R8, 0x4, R9 ;  /* 0x0000000408082824 */ /* 0x000fca00078e0209 */
[----:B------:R-:W3:Y:S02]  /*14d0*/  @P2 LDS R9, [R8] ;  /* 0x0000000008092984 */ /* 0x000ee40000000800 */
[----:B---3--:R-:W-:-:S04]  /*14e0*/  @P2 FADD R10, R18, -R9 ;  /* 0x80000009120a2221 */ /* 0x008fc80000000000 */
[----:B------:R-:W-:-:S05]  /*14f0*/  @P2 FADD R9, |R10|, R13 ;  /* 0x0000000d0a092221 */ /* 0x000fca0000000200 */
[----:B------:R1:W-:Y:S02]  /*1500*/  @P2 STG.E desc[UR10][R2.64], R9 ;  /* 0x0000000902002986 */ /* 0x0003e4000c10190a */
.L_x_55:
[----:B------:R-:W-:Y:S05]  /*1510*/  BSYNC.RECONVERGENT B0 ;  /* 0x0000000000007941 */ /* 0x000fea0003800200 */
.L_x_54:
[----:B------:R-:W-:-:S13]  /*1520*/  ISETP.NE.AND P1, PT, R4, UR4, PT ;  /* 0x0000000404007c0c */ /* 0x000fda000bf25270 */
[----:B------:R-:W-:Y:S05]  /*1530*/  @!P1 EXIT ;  /* 0x000000000000994d */ /* 0x000fea0003800000 */
[----:B------:R-:W-:Y:S01]  /*1540*/  UIADD3 UR4, UPT, UPT, UR4, 0x1, URZ ;  /* 0x0000000104047890 */ /* 0x000fe2000fffe0ff */
[----:B------:R-:W-:Y:S11]  /*1550*/  BRA `(.L_x_59) ;  /* 0xfffffff400c87947 */ /* 0x000ff6000383ffff */
.L_x_53:
[C---:B------:R-:W-:Y:S01]  /*1560*/  LOP3.LUT R16, R27.reuse, 0x7, RZ, 0xc0, !PT ;  /* 0x000000071b107812 */ /* 0x040fe200078ec0ff */
[----:B------:R-:W-:Y:S01]  /*1570*/  UMOV UR4, URZ ;  /* 0x000000ff00047c82 */ /* 0x000fe20008000000 */
[----:B------:R-:W-:Y:S02]  /*1580*/  LOP3.LUT R17, R27, 0x3, RZ, 0xc0, !PT ;  /* 0x000000031b117812 */ /* 0x000fe400078ec0ff */
[----:B------:R-:W-:Y:S02]  /*1590*/  IADD3 R3, PT, PT, R16, -0x1, RZ ;  /* 0xffffffff10037810 */ /* 0x000fe40007ffe0ff */
[----:B------:R-:W-:Y:S02]  /*15a0*/  ISETP.GE.U32.AND P0, PT, R2, 0x7, PT ;  /* 0x000000070200780c */ /* 0x000fe40003f06070 */
[----:B------:R-:W-:Y:S02]  /*15b0*/  ISETP.GE.U32.AND P1, PT, R3, 0x3, PT ;  /* 0x000000030300780c */ /* 0x000fe40003f26070 */
[----:B------:R-:W-:-:S11]  /*15c0*/  LOP3.LUT R27, R27, 0x7ffffff8, RZ, 0xc0, !PT ;  /* 0x7ffffff81b1b7812 */ /* 0x000fd600078ec0ff */
.L_x_65:
[----:B0-----:R-:W0:Y:S01]  /*15d0*/  LDCU UR5, c[0x0][0x390] ;  /* 0x00007200ff0577ac */ /* 0x001e220008000800 */
[----:B------:R-:W-:Y:S01]  /*15e0*/  VIADD R6, R7, UR4 ;  /* 0x0000000407067c36 */ /* 0x000fe20008000000 */
[----:B------:R-:W-:Y:S04]  /*15f0*/  BSSY.RECONVERGENT B0, `(.L_x_60) ;  /* 0x0000087000007945 */ /* 0x000fe80003800200 */
[----:B0-----:R-:W-:-:S13]  /*1600*/  ISETP.GE.AND P2, PT, R6, UR5, PT ;  /* 0x0000000506007c0c */ /* 0x001fda000bf46270 */
[----:B-12-4-:R-:W-:Y:S05]  /*1610*/  @P2 BRA `(.L_x_61) ;  /* 0x0000000800102947 */ /* 0x016fea0003800000 */
[----:B------:R-:W0:Y:S01]  /*1620*/  LDC.64 R2, c[0x0][0x3a0] ;  /* 0x0000e800ff027b82 */ /* 0x000e220000000a00 */
[----:B------:R-:W-:Y:S01]  /*1630*/  IADD3 R9, PT, PT, R5, R6, RZ ;  /* 0x0000000605097210 */ /* 0x000fe20007ffe0ff */
[----:B------:R-:W-:-:S04]  /*1640*/  IMAD.MOV.U32 R13, RZ, RZ, RZ ;  /* 0x000000ffff0d7224 */ /* 0x000fc800078e00ff */
[----:B0-----:R-:W-:-:S04]  /*1650*/  IMAD.WIDE R2, R9, 0x4, R2 ;  /* 0x0000000409027825 */ /* 0x001fc800078e0202 */
[----:B------:R-:W-:Y:S01]  /*1660*/  HFMA2 R9, -RZ, RZ, 0, 0 ;  /* 0x00000000ff097431 */ /* 0x000fe200000001ff */
[----:B------:R0:W-:Y:S01]  /*1670*/  STG.E desc[UR10][R2.64], RZ ;  /* 0x000000ff02007986 */ /* 0x0001e2000c10190a */
[----:B------:R-:W-:Y:S05]  /*1680*/  @!P0 BRA `(.L_x_62) ;  /* 0x0000000000dc8947 */ /* 0x000fea0003800000 */
[----:B------:R-:W1:Y:S01]  /*1690*/  S2UR UR6, SR_CgaCtaId ;  /* 0x00000000000679c3 */ /* 0x000e620000008800 */
[----:B------:R-:W-:Y:S01]  /*16a0*/  UMOV UR5, 0x400 ;  /* 0x0000040000057882 */ /* 0x000fe20000000000 */
[----:B------:R-:W-:-:S06]  /*16b0*/  IMAD.MOV.U32 R9, RZ, RZ, RZ ;  /* 0x000000ffff097224 */ /* 0x000fcc00078e00ff */
[----:B------:R-:W2:Y:S08]  /*16c0*/  LDC R15, c[0x0][0x394] ;  /* 0x0000e500ff0f7b82 */ /* 0x000eb00000000800 */
[----:B------:R-:W3:Y:S01]  /*16d0*/  LDC.64 R10, c[0x0][0x380] ;  /* 0x0000e000ff0a7b82 */ /* 0x000ee20000000a00 */
[----:B-1----:R-:W-:-:S03]  /*16e0*/  ULEA UR6, UR6, UR5, 0x18 ;  /* 0x0000000506067291 */ /* 0x002fc6000f8ec0ff */
[----:B------:R-:W-:-:S09]  /*16f0*/  UMOV UR5, URZ ;  /* 0x000000ff00057c82 */ /* 0x000fd20008000000 */
.L_x_63:
[----:B--2---:R-:W-:-:S04]  /*1700*/  IMAD R13, R6, R15, UR5 ;  /* 0x00000005060d7e24 */ /* 0x004fc8000f8e020f */
[----:B---3--:R-:W-:-:S05]  /*1710*/  IMAD.WIDE R12, R13, 0x4, R10 ;  /* 0x000000040d0c7825 */ /* 0x008fca00078e020a */
[----:B------:R-:W2:Y:S01]  /*1720*/  LDG.E R14, desc[UR10][R12.64] ;  /* 0x0000000a0c0e7981 */ /* 0x000ea2000c1e1900 */
[----:B------:R-:W-:-:S04]  /*1730*/  IADD3 R8, PT, PT, R0, UR5, RZ ;  /* 0x0000000500087c10 */ /* 0x000fc8000fffe0ff */
[----:B------:R-:W-:-:S05]  /*1740*/  LEA R8, R8, UR6, 0x2 ;  /* 0x0000000608087c11 */ /* 0x000fca000f8e10ff */
[----:B------:R-:W2:Y:S04]  /*1750*/  LDS R19, [R8] ;  /* 0x0000000008137984 */ /* 0x000ea80000000800 */
[----:B------:R-:W-:Y:S01]  /*1760*/  LDS R21, [R8+0x8] ;  /* 0x0000080008157984 */ /* 0x000fe20000000800 */
[----:B--2---:R-:W-:-:S03]  /*1770*/  FADD R14, R14, -R19 ;  /* 0x800000130e0e7221 */ /* 0x004fc60000000000 */
[----:B------:R-:W1:Y:S01]  /*1780*/  LDS R19, [R8+0x4] ;  /* 0x0000040008137984 */ /* 0x000e620000000800 */
[----:B----4-:R-:W-:-:S05]  /*1790*/  FFMA R9, R14, R14, R9 ;  /* 0x0000000e0e097223 */ /* 0x010fca0000000009 */
[----:B------:R2:W-:Y:S04]  /*17a0*/  STG.E desc[UR10][R2.64], R9 ;  /* 0x0000000902007986 */ /* 0x0005e8000c10190a */
[----:B------:R-:W1:Y:S02]  /*17b0*/  LDG.E R14, desc[UR10][R12.64+0x4] ;  /* 0x0000040a0c0e7981 */ /* 0x000e64000c1e1900 */
[----:B-1----:R-:W-:-:S04]  /*17c0*/  FADD R14, R14, -R19 ;  /* 0x800000130e0e7221 */ /* 0x002fc80000000000 */
[----:B------:R-:W-:-:S05]  /*17d0*/  FFMA R19, R14, R14, R9 ;  /* 0x0000000e0e137223 */ /* 0x000fca0000000009 */
[----:B------:R-:W-:Y:S04]  /*17e0*/  STG.E desc[UR10][R2.64], R19 ;  /* 0x0000001302007986 */ /* 0x000fe8000c10190a */
[----:B------:R-:W3:Y:S02]  /*17f0*/  LDG.E R14, desc[UR10][R12.64+0x8] ;  /* 0x0000080a0c0e7981 */ /* 0x000ee4000c1e1900 */
[----:B---3--:R-:W-:-:S04]  /*1800*/  FADD R14, R14, -R21 ;  /* 0x800000150e0e7221 */ /* 0x008fc80000000000 */
[----:B------:R-:W-:Y:S02]  /*1810*/  FFMA R21, R14, R14, R19 ;  /* 0x0000000e0e157223 */ /* 0x000fe40000000013 */
[----:B------:R-:W1:Y:S04]  /*1820*/  LDS R14, [R8+0xc] ;  /* 0x00000c00080e7984 */ /* 0x000e680000000800 */
[----:B------:R-:W-:Y:S04]  /*1830*/  STG.E desc[UR10][R2.64], R21 ;  /* 0x0000001502007986 */ /* 0x000fe8000c10190a */
[----:B--2---:R-:W1:Y:S04]  /*1840*/  LDG.E R9, desc[UR10][R12.64+0xc] ;  /* 0x00000c0a0c097981 */ /* 0x004e68000c1e1900 */
[----:B------:R-:W2:Y:S01]  /*1850*/  LDS R19, [R8+0x10] ;  /* 0x0000100008137984 */ /* 0x000ea20000000800 */
[----:B-1----:R-:W-:-:S04]  /*1860*/  FADD R14, R9, -R14 ;  /* 0x8000000e090e7221 */ /* 0x002fc80000000000 */
[----:B------:R-:W-:Y:S02]  /*1870*/  FFMA R9, R14, R14, R21 ;  /* 0x0000000e0e097223 */ /* 0x000fe40000000015 */
[----:B------:R-:W1:Y:S04]  /*1880*/  LDS R21, [R8+0x14] ;  /* 0x0000140008157984 */ /* 0x000e680000000800 */
[----:B------:R3:W-:Y:S04]  /*1890*/  STG.E desc[UR10][R2.64], R9 ;  /* 0x0000000902007986 */ /* 0x0007e8000c10190a */
[----:B------:R-:W2:Y:S02]  /*18a0*/  LDG.E R14, desc[UR10][R12.64+0x10] ;  /* 0x0000100a0c0e7981 */ /* 0x000ea4000c1e1900 */
[----:B--2---:R-:W-:-:S04]  /*18b0*/  FADD R14, R14, -R19 ;  /* 0x800000130e0e7221 */ /* 0x004fc80000000000 */
[----:B------:R-:W-:-:S05]  /*18c0*/  FFMA R19, R14, R14, R9 ;  /* 0x0000000e0e137223 */ /* 0x000fca0000000009 */
[----:B------:R-:W-:Y:S04]  /*18d0*/  STG.E desc[UR10][R2.64], R19 ;  /* 0x0000001302007986 */ /* 0x000fe8000c10190a */
[----:B------:R-:W1:Y:S02]  /*18e0*/  LDG.E R14, desc[UR10][R12.64+0x14] ;  /* 0x0000140a0c0e7981 */ /* 0x000e64000c1e1900 */
[----:B-1----:R-:W-:-:S04]  /*18f0*/  FADD R14, R14, -R21 ;  /* 0x800000150e0e7221 */ /* 0x002fc80000000000 */
[----:B------:R-:W-:Y:S02]  /*1900*/  FFMA R21, R14, R14, R19 ;  /* 0x0000000e0e157223 */ /* 0x000fe40000000013 */
[----:B------:R-:W1:Y:S04]  /*1910*/  LDS R14, [R8+0x18] ;  /* 0x00001800080e7984 */ /* 0x000e680000000800 */
[----:B------:R-:W-:Y:S04]  /*1920*/  STG.E desc[UR10][R2.64], R21 ;  /* 0x0000001502007986 */ /* 0x000fe8000c10190a */
[----:B---3--:R-:W1:Y:S02]  /*1930*/  LDG.E R9, desc[UR10][R12.64+0x18] ;  /* 0x0000180a0c097981 */ /* 0x008e64000c1e1900 */
[----:B-1----:R-:W-:-:S04]  /*1940*/  FADD R14, R9, -R14 ;  /* 0x8000000e090e7221 */ /* 0x002fc80000000000 */
[----:B------:R-:W-:Y:S02]  /*1950*/  FFMA R23, R14, R14, R21 ;  /* 0x0000000e0e177223 */ /* 0x000fe40000000015 */
[----:B------:R-:W1:Y:S04]  /*1960*/  LDS R14, [R8+0x1c] ;  /* 0x00001c00080e7984 */ /* 0x000e680000000800 */
[----:B------:R4:W-:Y:S04]  /*1970*/  STG.E desc[UR10][R2.64], R23 ;  /* 0x0000001702007986 */ /* 0x0009e8000c10190a */
[----:B------:R-:W1:Y:S01]  /*1980*/  LDG.E R9, desc[UR10][R12.64+0x1c] ;  /* 0x00001c0a0c097981 */ /* 0x000e62000c1e1900 */
[----:B------:R-:W-:-:S06]  /*1990*/  UIADD3 UR5, UPT, UPT, UR5, 0x8, URZ ;  /* 0x0000000805057890 */ /* 0x000fcc000fffe0ff */
[----:B------:R-:W-:Y:S01]  /*19a0*/  ISETP.NE.AND P2, PT, R27, UR5, PT ;  /* 0x000000051b007c0c */ /* 0x000fe2000bf45270 */
[----:B-1----:R-:W-:-:S04]  /*19b0*/  FADD R14, R9, -R14 ;  /* 0x8000000e090e7221 */ /* 0x002fc80000000000 */
[----:B------:R-:W-:-:S05]  /*19c0*/  FFMA R9, R14, R14, R23 ;  /* 0x0000000e0e097223 */ /* 0x000fca0000000017 */
[----:B------:R4:W-:Y:S03]  /*19d0*/  STG.E desc[UR10][R2.64], R9 ;  /* 0x0000000902007986 */ /* 0x0009e6000c10190a */
[----:B------:R-:W-:Y:S05]  /*19e0*/  @P2 BRA `(.L_x_63) ;  /* 0xfffffffc00442947 */ /* 0x000fea000383ffff */
[----:B------:R-:W-:-:S07]  /*19f0*/  IMAD.MOV.U32 R13, RZ, RZ, R27 ;  /* 0x000000ffff0d7224 */ /* 0x000fce00078e001b */
.L_x_62:
[----:B------:R-:W-:-:S13]  /*1a00*/  ISETP.NE.AND P2, PT, R16, RZ, PT ;  /* 0x000000ff1000720c */ /* 0x000fda0003f45270 */
[----:B------:R-:W-:Y:S05]  /*1a10*/  @!P2 BRA `(.L_x_61) ;  /* 0x000000040010a947 */ /* 0x000fea0003800000 */
[----:B------:R-:W-:Y:S01]  /*1a20*/  ISETP.NE.AND P2, PT, R17, RZ, PT ;  /* 0x000000ff1100720c */ /* 0x000fe20003f45270 */
[----:B------:R-:W-:-:S12]  /*1a30*/  @!P1 BRA `(.L_x_64) ;  /* 0x0000000000789947 */ /* 0x000fd80003800000 */
[----:B------:R-:W1:Y:S01]  /*1a40*/  LDC.64 R10, c[0x0][0x380] ;  /* 0x0000e000ff0a7b82 */ /* 0x000e620000000a00 */
[----:B------:R-:W2:Y:S02]  /*1a50*/  LDCU UR5, c[0x0][0x394] ;  /* 0x00007280ff0577ac */ /* 0x000ea40008000800 */
[----:B--2---:R-:W-:-:S04]  /*1a60*/  IMAD R15, R6, UR5, R13 ;  /* 0x00000005060f7c24 */ /* 0x004fc8000f8e020d */
[----:B-1----:R-:W-:-:S05]  /*1a70*/  IMAD.WIDE R10, R15, 0x4, R10 ;  /* 0x000000040f0a7825 */ /* 0x002fca00078e020a */
[----:B------:R-:W2:Y:S01]  /*1a80*/  LDG.E R8, desc[UR10][R10.64] ;  /* 0x0000000a0a087981 */ /* 0x000ea2000c1e1900 */
[----:B------:R-:W1:Y:S01]  /*1a90*/  S2UR UR6, SR_CgaCtaId ;  /* 0x00000000000679c3 */ /* 0x000e620000008800 */
[----:B------:R-:W-:Y:S01]  /*1aa0*/  UMOV UR5, 0x400 ;  /* 0x0000040000057882 */ /* 0x000fe20000000000 */
[----:B------:R-:W-:Y:S01]  /*1ab0*/  IADD3 R12, PT, PT, R0, R13, RZ ;  /* 0x0000000d000c7210 */ /* 0x000fe20007ffe0ff */
[----:B-1----:R-:W-:-:S06]  /*1ac0*/  ULEA UR5, UR6, UR5, 0x18 ;  /* 0x0000000506057291 */ /* 0x002fcc000f8ec0ff */
[----:B------:R-:W-:-:S05]  /*1ad0*/  LEA R12, R12, UR5, 0x2 ;  /* 0x000000050c0c7c11 */ /* 0x000fca000f8e10ff */
[----:B------:R-:W2:Y:S04]  /*1ae0*/  LDS R15, [R12] ;  /* 0x000000000c0f7984 */ /* 0x000ea80000000800 */
[----:B------:R-:W-:Y:S01]  /*1af0*/  LDS R19, [R12+0x8] ;  /* 0x000008000c137984 */ /* 0x000fe20000000800 */
[----:B--2---:R-:W-:-:S03]  /*1b00*/  FADD R8, R8, -R15 ;  /* 0x8000000f08087221 */ /* 0x004fc60000000000 */
[----:B------:R-:W1:Y:S01]  /*1b10*/  LDS R15, [R12+0x4] ;  /* 0x000004000c0f7984 */ /* 0x000e620000000800 */
[----:B----4-:R-:W-:-:S05]  /*1b20*/  FFMA R9, R8, R8, R9 ;  /* 0x0000000808097223 */ /* 0x010fca0000000009 */
[----:B------:R-:W-:Y:S04]  /*1b30*/  STG.E desc[UR10][R2.64], R9 ;  /* 0x0000000902007986 */ /* 0x000fe8000c10190a */
[----:B------:R-:W1:Y:S02]  /*1b40*/  LDG.E R8, desc[UR10][R10.64+0x4] ;  /* 0x0000040a0a087981 */ /* 0x000e64000c1e1900 */
[----:B-1----:R-:W-:-:S04]  /*1b50*/  FADD R8, R8, -R15 ;  /* 0x8000000f08087221 */ /* 0x002fc80000000000 */
[----:B------:R-:W-:Y:S02]  /*1b60*/  FFMA R15, R8, R8, R9 ;  /* 0x00000008080f7223 */ /* 0x000fe40000000009 */
[----:B------:R-:W1:Y:S04]  /*1b70*/  LDS R9, [R12+0xc] ;  /* 0x00000c000c097984 */ /* 0x000e680000000800 */
[----:B------:R2:W-:Y:S04]  /*1b80*/  STG.E desc[UR10][R2.64], R15 ;  /* 0x0000000f02007986 */ /* 0x0005e8000c10190a */
[----:B------:R-:W3:Y:S02]  /*1b90*/  LDG.E R8, desc[UR10][R10.64+0x8] ;  /* 0x0000080a0a087981 */ /* 0x000ee4000c1e1900 */
[----:B---3--:R-:W-:-:S04]  /*1ba0*/  FADD R8, R8, -R19 ;  /* 0x8000001308087221 */ /* 0x008fc80000000000 */
[----:B------:R-:W-:-:S05]  /*1bb0*/  FFMA R19, R8, R8, R15 ;  /* 0x0000000808137223 */ /* 0x000fca000000000f */
[----:B------:R2:W-:Y:S04]  /*1bc0*/  STG.E desc[UR10][R2.64], R19 ;  /* 0x0000001302007986 */ /* 0x0005e8000c10190a */
[----:B------:R-:W1:Y:S01]  /*1bd0*/  LDG.E R8, desc[UR10][R10.64+0xc] ;  /* 0x00000c0a0a087981 */ /* 0x000e62000c1e1900 */
[----:B------:R-:W-:Y:S01]  /*1be0*/  IADD3 R13, PT, PT, R13, 0x4, RZ ;  /* 0x000000040d0d7810 */ /* 0x000fe20007ffe0ff */
[----:B-1----:R-:W-:-:S04]  /*1bf0*/  FADD R8, R8, -R9 ;  /* 0x8000000908087221 */ /* 0x002fc80000000000 */
[----:B------:R-:W-:-:S05]  /*1c00*/  FFMA R9, R8, R8, R19 ;  /* 0x0000000808097223 */ /* 0x000fca0000000013 */
[----:B------:R2:W-:Y:S02]  /*1c10*/  STG.E desc[UR10][R2.64], R9 ;  /* 0x0000000902007986 */ /* 0x0005e4000c10190a */
.L_x_64:
[----:B------:R-:W-:Y:S05]  /*1c20*/  @!P2 BRA `(.L_x_61) ;  /* 0x00000000008ca947 */ /* 0x000fea0003800000 */
[----:B------:R-:W-:Y:S01]  /*1c30*/  ISETP.NE.AND P2, PT, R17, 0x1, PT ;  /* 0x000000011100780c */ /* 0x000fe20003f45270 */
[----:B------:R-:W2:-:S12]  /*1c40*/  LDC R8, c[0x0][0x394] ;  /* 0x0000e500ff087b82 */ /* 0x000e980000000800 */
[----:B------:R-:W1:Y:S01]  /*1c50*/  @P2 LDC.64 R10, c[0x0][0x380] ;  /* 0x0000e000ff0a2b82 */ /* 0x000e620000000a00 */
[----:B--2---:R-:W-:-:S04]  /*1c60*/  @P2 IMAD R15, R6, R8, R13 ;  /* 0x00000008060f2224 */ /* 0x004fc800078e020d */
[----:B-1----:R-:W-:-:S05]  /*1c70*/  @P2 IMAD.WIDE R10, R15, 0x4, R10 ;  /* 0x000000040f0a2825 */ /* 0x002fca00078e020a */
[----:B------:R-:W2:Y:S01]  /*1c80*/  @P2 LDG.E R12, desc[UR10][R10.64] ;  /* 0x0000000a0a0c2981 */ /* 0x000ea2000c1e1900 */
[----:B------:R-:W-:Y:S01]  /*1c90*/  @P2 MOV R15, 0x400 ;  /* 0x00000400000f2802 */ /* 0x000fe20000000f00 */
[----:B------:R-:W-:Y:S01]  /*1ca0*/  @P2 IMAD.IADD R14, R0, 0x1, R13 ;  /* 0x00000001000e2824 */ /* 0x000fe200078e020d */
[----:B------:R-:W1:Y:S02]  /*1cb0*/  @P2 S2R R18, SR_CgaCtaId ;  /* 0x0000000000122919 */ /* 0x000e640000008800 */
[----:B-1----:R-:W-:-:S04]  /*1cc0*/  @P2 LEA R15, R18, R15, 0x18 ;  /* 0x0000000f120f2211 */ /* 0x002fc800078ec0ff */
[----:B------:R-:W-:-:S05]  /*1cd0*/  @P2 LEA R18, R14, R15, 0x2 ;  /* 0x0000000f0e122211 */ /* 0x000fca00078e10ff */
[----:B------:R-:W2:Y:S04]  /*1ce0*/  @P2 LDS R15, [R18] ;  /* 0x00000000120f2984 */ /* 0x000ea80000000800 */
[----:B------:R-:W1:Y:S01]  /*1cf0*/  @P2 LDS R21, [R18+0x4] ;  /* 0x0000040012152984 */ /* 0x000e620000000800 */
[----:B--2---:R-:W-:-:S04]  /*1d00*/  @P2 FADD R12, -R15, R12 ;  /* 0x0000000c0f0c2221 */ /* 0x004fc80000000100 */
[----:B------:R-:W-:-:S05]  /*1d10*/  @P2 FFMA R19, R12, R12, R9 ;  /* 0x0000000c0c132223 */ /* 0x000fca0000000009 */
[----:B------:R-:W-:Y:S04]  /*1d20*/  @P2 STG.E desc[UR10][R2.64], R19 ;  /* 0x0000001302002986 */ /* 0x000fe8000c10190a */
[----:B------:R2:W1:Y:S01]  /*1d30*/  @P2 LDG.E R12, desc[UR10][R10.64+0x4] ;  /* 0x0000040a0a0c2981 */ /* 0x000462000c1e1900 */
[----:B------:R-:W-:Y:S02]  /*1d40*/  LOP3.LUT P3, RZ, R8, 0x1, RZ, 0xc0, !PT ;  /* 0x0000000108ff7812 */ /* 0x000fe4000786c0ff */
[----:B------:R-:W-:-:S11]  /*1d50*/  @P2 IADD3 R13, PT, PT, R13, 0x2, RZ ;  /* 0x000000020d0d2810 */ /* 0x000fd60007ffe0ff */
[----:B------:R-:W3:Y:S01]  /*1d60*/  @P3 LDC.64 R14, c[0x0][0x380] ;  /* 0x0000e000ff0e3b82 */ /* 0x000ee20000000a00 */
[----:B--2---:R-:W2:Y:S01]  /*1d70*/  @P3 S2R R11, SR_CgaCtaId ;  /* 0x00000000000b3919 */ /* 0x004ea20000008800 */
[----:B-1----:R-:W-:Y:S01]  /*1d80*/  @P2 FADD R12, -R21, R12 ;  /* 0x0000000c150c2221 */ /* 0x002fe20000000100 */
[----:B------:R-:W-:-:S03]  /*1d90*/  @P3 IMAD R21, R6, R8, R13 ;  /* 0x0000000806153224 */ /* 0x000fc600078e020d */
[----:B----4-:R-:W-:Y:S01]  /*1da0*/  @P2 FFMA R9, R12, R12, R19 ;  /* 0x0000000c0c092223 */ /* 0x010fe20000000013 */
[----:B---3--:R-:W-:-:S04]  /*1db0*/  @P3 IMAD.WIDE R14, R21, 0x4, R14 ;  /* 0x00000004150e3825 */ /* 0x008fc800078e020e */
[----:B------:R-:W-:Y:S04]  /*1dc0*/  @P2 STG.E desc[UR10][R2.64], R9 ;  /* 0x0000000902002986 */ /* 0x000fe8000c10190a */
[----:B------:R-:W3:Y:S01]  /*1dd0*/  @P3 LDG.E R14, desc[UR10][R14.64] ;  /* 0x0000000a0e0e3981 */ /* 0x000ee2000c1e1900 */
[----:B------:R-:W-:-:S04]  /*1de0*/  @P3 MOV R6, 0x400 ;  /* 0x0000040000063802 */ /* 0x000fc80000000f00 */
[----:B--2---:R-:W-:Y:S01]  /*1df0*/  @P3 LEA R11, R11, R6, 0x18 ;  /* 0x000000060b0b3211 */ /* 0x004fe200078ec0ff */
[----:B------:R-:W-:-:S05]  /*1e00*/  @P3 IMAD.IADD R6, R0, 0x1, R13 ;  /* 0x0000000100063824 */ /* 0x000fca00078e020d */
[----:B------:R-:W-:-:S05]  /*1e10*/  @P3 LEA R6, R6, R11, 0x2 ;  /* 0x0000000b06063211 */ /* 0x000fca00078e10ff */
[----:B------:R-:W3:Y:S02]  /*1e20*/  @P3 LDS R11, [R6] ;  /* 0x00000000060b3984 */ /* 0x000ee40000000800 */
[----:B---3--:R-:W-:-:S04]  /*1e30*/  @P3 FADD R8, R14, -R11 ;  /* 0x8000000b0e083221 */ /* 0x008fc80000000000 */
[----:B------:R-:W-:-:S05]  /*1e40*/  @P3 FFMA R11, R8, R8, R9 ;  /* 0x00000008080b3223 */ /* 0x000fca0000000009 */
[----:B------:R1:W-:Y:S02]  /*1e50*/  @P3 STG.E desc[UR10][R2.64], R11 ;  /* 0x0000000b02003986 */ /* 0x0003e4000c10190a */
.L_x_61:
[----:B------:R-:W-:Y:S05]  /*1e60*/  BSYNC.RECONVERGENT B0 ;  /* 0x0000000000007941 */ /* 0x000fea0003800200 */
.L_x_60:
[----:B------:R-:W-:-:S13]  /*1e70*/  ISETP.NE.AND P2, PT, R4, UR4, PT ;  /* 0x0000000404007c0c */ /* 0x000fda000bf45270 */
[----:B------:R-:W-:Y:S05]  /*1e80*/  @!P2 EXIT ;  /* 0x000000000000a94d */ /* 0x000fea0003800000 */
[----:B------:R-:W-:Y:S01]  /*1e90*/  UIADD3 UR4, UPT, UPT, UR4, 0x1, URZ ;  /* 0x0000000104047890 */ /* 0x000fe2000fffe0ff */
[----:B------:R-:W-:Y:S11]  /*1ea0*/  BRA `(.L_x_65) ;  /* 0xfffffff400c87947 */ /* 0x000ff6000383ffff */
.L_x_52:
[----:B------:R-:W-:Y:S02]  /*1eb0*/  ISETP.GE.U32.AND P1, PT, R4, 0x7, PT ;  /* 0x000000070400780c */ /* 0x000fe40003f26070 */
[----:B------:R-:W-:Y:S02]  /*1ec0*/  LOP3.LUT R13, R6, 0x7, RZ, 0xc0, !PT ;  /* 0x00000007060d7812 */ /* 0x000fe400078ec0ff */
[----:B------:R-:W-:Y:S02]  /*1ed0*/  MOV R0, RZ ;  /* 0x000000ff00007202 */ /* 0x000fe40000000f00 */
[----:B------:R-:W-:-:S07]  /*1ee0*/  ISETP.NE.AND P0, PT, R13, RZ, PT ;  /* 0x000000ff0d00720c */ /* 0x000fce0003f05270 */
[----:B------:R-:W-:Y:S06]  /*1ef0*/  @!P1 BRA `(.L_x_66) ;  /* 0x0000000000849947 */ /* 0x000fec0003800000 */
[----:B------:R-:W0:Y:S01]  /*1f00*/  LDC.64 R2, c[0x0][0x3a0] ;  /* 0x0000e800ff027b82 */ /* 0x000e220000000a00 */
[----:B------:R-:W-:Y:S01]  /*1f10*/  LOP3.LUT R0, R6, 0xfffffff8, RZ, 0xc0, !PT ;  /* 0xfffffff806007812 */ /* 0x000fe200078ec0ff */
[----:B------:R-:W1:Y:S01]  /*1f20*/  LDCU UR5, c[0x0][0x390] ;  /* 0x00007200ff0577ac */ /* 0x000e620008000800 */
[----:B------:R-:W-:-:S05]  /*1f30*/  UMOV UR4, URZ ;  /* 0x000000ff00047c82 */ /* 0x000fca0008000000 */
.L_x_67:
[----:B------:R-:W-:Y:S01]  /*1f40*/  VIADD R10, R7, UR4 ;  /* 0x00000004070a7c36 */ /* 0x000fe20008000000 */
[----:B------:R-:W-:-:S03]  /*1f50*/  UIADD3 UR4, UPT, UPT, UR4, 0x8, URZ ;  /* 0x0000000804047890 */ /* 0x000fc6000fffe0ff */
[C---:B------:R-:W-:Y:S01]  /*1f60*/  VIADD R12, R10.reuse, 0x5 ;  /* 0x000000050a0c7836 */ /* 0x040fe20000000000 */
[C---:B------:R-:W-:Y:S02]  /*1f70*/  IADD3 R8, PT, PT, R10.reuse, 0x1, RZ ;  /* 0x000000010a087810 */ /* 0x040fe40007ffe0ff */
[C---:B-1----:R-:W-:Y:S02]  /*1f80*/  ISETP.GE.AND P6, PT, R10.reuse, UR5, PT ;  /* 0x000000050a007c0c */ /* 0x042fe4000bfc6270 */
[----:B------:R-:W-:Y:S02]  /*1f90*/  IADD3 R11, PT, PT, R10, 0x2, RZ ;  /* 0x000000020a0b7810 */ /* 0x000fe40007ffe0ff */
[----:B------:R-:W-:Y:S01]  /*1fa0*/  ISETP.GE.AND P1, PT, R8, UR5, PT ;  /* 0x0000000508007c0c */ /* 0x000fe2000bf26270 */
[----:B------:R-:W-:Y:S01]  /*1fb0*/  VIADD R8, R10, 0x3 ;  /* 0x000000030a087836 */ /* 0x000fe20000000000 */
[----:B------:R-:W-:Y:S02]  /*1fc0*/  IADD3 R9, PT, PT, R5, R10, RZ ;  /* 0x0000000a05097210 */ /* 0x000fe40007ffe0ff */
[----:B------:R-:W-:-:S02]  /*1fd0*/  ISETP.GE.AND P2, PT, R11, UR5, PT ;  /* 0x000000050b007c0c */ /* 0x000fc4000bf46270 */
[----:B------:R-:W-:Y:S02]  /*1fe0*/  IADD3 R11, PT, PT, R10, 0x4, RZ ;  /* 0x000000040a0b7810 */ /* 0x000fe40007ffe0ff */
[----:B------:R-:W-:Y:S01]  /*1ff0*/  ISETP.GE.AND P3, PT, R8, UR5, PT ;  /* 0x0000000508007c0c */ /* 0x000fe2000bf66270 */
[----:B0-----:R-:W-:Y:S01]  /*2000*/  IMAD.WIDE R8, R9, 0x4, R2 ;  /* 0x0000000409087825 */ /* 0x001fe200078e0202 */
[----:B------:R-:W-:Y:S02]  /*2010*/  ISETP.GE.AND P4, PT, R11, UR5, PT ;  /* 0x000000050b007c0c */ /* 0x000fe4000bf86270 */
[----:B------:R-:W-:Y:S02]  /*2020*/  IADD3 R11, PT, PT, R10, 0x6, RZ ;  /* 0x000000060a0b7810 */ /* 0x000fe40007ffe0ff */
[----:B------:R2:W-:Y:S01]  /*2030*/  @!P6 STG.E desc[UR10][R8.64], RZ ;  /* 0x000000ff0800e986 */ /* 0x0005e2000c10190a */
[----:B------:R-:W-:Y:S02]  /*2040*/  ISETP.GE.AND P5, PT, R12, UR5, PT ;  /* 0x000000050c007c0c */ /* 0x000fe4000bfa6270 */
[----:B------:R-:W-:Y:S01]  /*2050*/  IADD3 R10, PT, PT, R10, 0x7, RZ ;  /* 0x000000070a0a7810 */ /* 0x000fe20007ffe0ff */
[----:B------:R2:W-:Y:S01]  /*2060*/  @!P1 STG.E desc[UR10][R8.64+0x4], RZ ;  /* 0x000004ff08009986 */ /* 0x0005e2000c10190a */
[----:B------:R-:W-:-:S02]  /*2070*/  ISETP.GE.AND P6, PT, R11, UR5, PT ;  /* 0x000000050b007c0c */ /* 0x000fc4000bfc6270 */
[----:B------:R-:W-:Y:S01]  /*2080*/  ISETP.GE.AND P1, PT, R10, UR5, PT ;  /* 0x000000050a007c0c */ /* 0x000fe2000bf26270 */
[----:B------:R2:W-:Y:S04]  /*2090*/  @!P2 STG.E desc[UR10][R8.64+0x8], RZ ;  /* 0x000008ff0800a986 */ /* 0x0005e8000c10190a */
[----:B------:R2:W-:Y:S04]  /*20a0*/  @!P3 STG.E desc[UR10][R8.64+0xc], RZ ;  /* 0x00000cff0800b986 */ /* 0x0005e8000c10190a */
[----:B------:R2:W-:Y:S04]  /*20b0*/  @!P4 STG.E desc[UR10][R8.64+0x10], RZ ;  /* 0x000010ff0800c986 */ /* 0x0005e8000c10190a */
[----:B------:R2:W-:Y:S04]  /*20c0*/  @!P5 STG.E desc[UR10][R8.64+0x14], RZ ;  /* 0x000014ff0800d986 */ /* 0x0005e8000c10190a */
[----:B------:R2:W-:Y:S04]  /*20d0*/  @!P6 STG.E desc[UR10][R8.64+0x18], RZ ;  /* 0x000018ff0800e986 */ /* 0x0005e8000c10190a */
[----:B------:R2:W-:Y:S01]  /*20e0*/  @!P1 STG.E desc[UR10][R8.64+0x1c], RZ ;  /* 0x00001cff08009986 */ /* 0x0005e2000c10190a */
[----:B------:R-:W-:-:S13]  /*20f0*/  ISETP.NE.AND P1, PT, R0, UR4, PT ;  /* 0x0000000400007c0c */ /* 0x000fda000bf25270 */
[----:B--2---:R-:W-:Y:S05]  /*2100*/  @P1 BRA `(.L_x_67) ;  /* 0xfffffffc008c1947 */ /* 0x004fea000383ffff */
.L_x_66:
[----:B------:R-:W-:Y:S05]  /*2110*/  @!P0 EXIT ;  /* 0x000000000000894d */ /* 0x000fea0003800000 */
[----:B------:R-:W-:Y:S02]  /*2120*/  ISETP.GE.U32.AND P1, PT, R13, 0x4, PT ;  /* 0x000000040d00780c */ /* 0x000fe40003f26070 */
[----:B------:R-:W-:-:S11]  /*2130*/  LOP3.LUT P0, R12, R6, 0x3, RZ, 0xc0, !PT ;  /* 0x00000003060c7812 */ /* 0x000fd6000780c0ff */
[----:B------:R-:W-:Y:S05]  /*2140*/  @!P1 BRA `(.L_x_68) ;  /* 0x0000000000589947 */ /* 0x000fea0003800000 */
[----:B------:R-:W-:Y:S01]  /*2150*/  IMAD.IADD R8, R7, 0x1, R0 ;  /* 0x0000000107087824 */ /* 0x000fe200078e0200 */
[----:B------:R-:W0:Y:S01]  /*2160*/  LDCU.64 UR6, c[0x0][0x3a0] ;  /* 0x00007400ff0677ac */ /* 0x000e220008000a00 */
[----:B------:R-:W-:Y:S02]  /*2170*/  IADD3 R0, PT, PT, R0, 0x4, RZ ;  /* 0x0000000400007810 */ /* 0x000fe40007ffe0ff */
[C---:B------:R-:W-:Y:S01]  /*2180*/  VIADD R11, R8.reuse, 0x3 ;  /* 0x00000003080b7836 */ /* 0x040fe20000000000 */
[C---:B------:R-:W-:Y:S02]  /*2190*/  ISETP.GE.AND P1, PT, R8.reuse, UR5, PT ;  /* 0x0000000508007c0c */ /* 0x040fe4000bf26270 */
[C---:B------:R-:W-:Y:S02]  /*21a0*/  IADD3 R6, PT, PT, R8.reuse, 0x1, RZ ;  /* 0x0000000108067810 */ /* 0x040fe40007ffe0ff */
[----:B------:R-:W-:Y:S02]  /*21b0*/  IADD3 R9, PT, PT, R8, 0x2, RZ ;  /* 0x0000000208097810 */ /* 0x000fe40007ffe0ff */
[----:B------:R-:W-:-:S02]  /*21c0*/  ISETP.GE.AND P2, PT, R6, UR5, PT ;  /* 0x0000000506007c0c */ /* 0x000fc4000bf46270 */
[----:B------:R-:W-:Y:S02]  /*21d0*/  SHF.R.S32.HI R6, RZ, 0x1f, R8 ;  /* 0x0000001fff067819 */ /* 0x000fe40000011408 */
[-C--:B------:R-:W-:Y:S02]  /*21e0*/  IADD3 R10, P5, PT, R5, R8.reuse, RZ ;  /* 0x00000008050a7210 */ /* 0x080fe40007fbe0ff */
[----:B------:R-:W-:Y:S01]  /*21f0*/  ISETP.GE.AND P3, PT, R9, UR5, PT ;  /* 0x0000000509007c0c */ /* 0x000fe2000bf66270 */
[----:B------:R-:W1:Y:S01]  /*2200*/  @!P1 LDC.64 R2, c[0x0][0x3a0] ;  /* 0x0000e800ff029b82 */ /* 0x000e620000000a00 */
[----:B------:R-:W-:Y:S02]  /*2210*/  ISETP.GE.AND P4, PT, R11, UR5, PT ;  /* 0x000000050b007c0c */ /* 0x000fe4000bf86270 */
[C---:B------:R-:W-:Y:S02]  /*2220*/  @!P1 IADD3 R9, PT, PT, R5.reuse, R8, RZ ;  /* 0x0000000805099210 */ /* 0x040fe40007ffe0ff */
[----:B------:R-:W-:-:S02]  /*2230*/  LEA.HI.X.SX32 R11, R5, R6, 0x1, P5 ;  /* 0x00000006050b7211 */ /* 0x000fc400028f0eff */
[----:B0-----:R-:W-:Y:S01]  /*2240*/  LEA R8, P5, R10, UR6, 0x2 ;  /* 0x000000060a087c11 */ /* 0x001fe2000f8a10ff */
[----:B-1----:R-:W-:-:S03]  /*2250*/  @!P1 IMAD.WIDE R2, R9, 0x4, R2 ;  /* 0x0000000409029825 */ /* 0x002fc600078e0202 */
[----:B------:R-:W-:Y:S02]  /*2260*/  LEA.HI.X R9, R10, UR7, R11, 0x2, P5 ;  /* 0x000000070a097c11 */ /* 0x000fe4000a8f140b */
[----:B------:R0:W-:Y:S04]  /*2270*/  @!P1 STG.E desc[UR10][R2.64], RZ ;  /* 0x000000ff02009986 */ /* 0x0001e8000c10190a */
[----:B------:R0:W-:Y:S04]  /*2280*/  @!P2 STG.E desc[UR10][R8.64+0x4], RZ ;  /* 0x000004ff0800a986 */ /* 0x0001e8000c10190a */
[----:B------:R0:W-:Y:S04]  /*2290*/  @!P3 STG.E desc[UR10][R8.64+0x8], RZ ;  /* 0x000008ff0800b986 */ /* 0x0001e8000c10190a */
[----:B------:R0:W-:Y:S02]  /*22a0*/  @!P4 STG.E desc[UR10][R8.64+0xc], RZ ;  /* 0x00000cff0800c986 */ /* 0x0001e4000c10190a */
.L_x_68:
[----:B------:R-:W-:Y:S05]  /*22b0*/  @!P0 EXIT ;  /* 0x000000000000894d */ /* 0x000fea0003800000 */
[----:B------:R-:W-:Y:S02]  /*22c0*/  ISETP.NE.AND P0, PT, R12, 0x1, PT ;  /* 0x000000010c00780c */ /* 0x000fe40003f05270 */
[----:B------:R-:W-:-:S04]  /*22d0*/  LOP3.LUT R4, R4, 0x1, RZ, 0xc0, !PT ;  /* 0x0000000104047812 */ /* 0x000fc800078ec0ff */
[----:B------:R-:W-:-:S07]  /*22e0*/  ISETP.NE.U32.AND P2, PT, R4, 0x1, PT ;  /* 0x000000010400780c */ /* 0x000fce0003f45070 */
[----:B------:R-:W-:Y:S06]  /*22f0*/  @!P0 BRA `(.L_x_69) ;  /* 0x0000000000408947 */ /* 0x000fec0003800000 */
[----:B0-----:R-:W-:Y:S02]  /*2300*/  IMAD.IADD R8, R7, 0x1, R0 ;  /* 0x0000000107087824 */ /* 0x001fe400078e0200 */
[----:B------:R-:W-:-:S03]  /*2310*/  VIADD R0, R0, 0x2 ;  /* 0x0000000200007836 */ /* 0x000fc60000000000 */
[C---:B------:R-:W-:Y:S02]  /*2320*/  IADD3 R2, PT, PT, R8.reuse, 0x1, RZ ;  /* 0x0000000108027810 */ /* 0x040fe40007ffe0ff */
[----:B------:R-:W-:Y:S02]  /*2330*/  ISETP.GE.AND P0, PT, R8, UR5, PT ;  /* 0x0000000508007c0c */ /* 0x000fe4000bf06270 */
[----:B------:R-:W-:-:S11]  /*2340*/  ISETP.GE.AND P1, PT, R2, UR5, PT ;  /* 0x0000000502007c0c */ /* 0x000fd6000bf26270 */
[----:B------:R-:W0:Y:S01]  /*2350*/  @!P0 LDC.64 R2, c[0x0][0x3a0] ;  /* 0x0000e800ff028b82 */ /* 0x000e220000000a00 */
[CC--:B------:R-:W-:Y:S02]  /*2360*/  @!P0 IADD3 R9, PT, PT, R5.reuse, R8.reuse, RZ ;  /* 0x0000000805098210 */ /* 0x0c0fe40007ffe0ff */
[----:B------:R-:W-:Y:S02]  /*2370*/  @!P1 SHF.R.S32.HI R4, RZ, 0x1f, R8 ;  /* 0x0000001fff049819 */ /* 0x000fe40000011408 */
[----:B------:R-:W-:-:S03]  /*2380*/  @!P1 IADD3 R6, P3, PT, R5, R8, RZ ;  /* 0x0000000805069210 */ /* 0x000fc60007f7e0ff */
[----:B------:R-:W1:Y:S01]  /*2390*/  @!P1 LDC.64 R10, c[0x0][0x3a0] ;  /* 0x0000e800ff0a9b82 */ /* 0x000e620000000a00 */
[----:B------:R-:W-:Y:S01]  /*23a0*/  @!P1 LEA.HI.X.SX32 R4, R5, R4, 0x1, P3 ;  /* 0x0000000405049211 */ /* 0x000fe200018f0eff */
[----:B0-----:R-:W-:-:S05]  /*23b0*/  @!P0 IMAD.WIDE R2, R9, 0x4, R2 ;  /* 0x0000000409028825 */ /* 0x001fca00078e0202 */
[----:B------:R2:W-:Y:S01]  /*23c0*/  @!P0 STG.E desc[UR10][R2.64], RZ ;  /* 0x000000ff02008986 */ /* 0x0005e2000c10190a */
[----:B-1----:R-:W-:-:S04]  /*23d0*/  @!P1 LEA R8, P3, R6, R10, 0x2 ;  /* 0x0000000a06089211 */ /* 0x002fc800078610ff */
[----:B------:R-:W-:-:S05]  /*23e0*/  @!P1 LEA.HI.X R9, R6, R11, R4, 0x2, P3 ;  /* 0x0000000b06099211 */ /* 0x000fca00018f1404 */
[----:B------:R2:W-:Y:S04]  /*23f0*/  @!P1 STG.E desc[UR10][R8.64+0x4], RZ ;  /* 0x000004ff08009986 */ /* 0x0005e8000c10190a */
.L_x_69:
[----:B------:R-:W-:Y:S05]  /*2400*/  @!P2 EXIT ;  /* 0x000000000000a94d */ /* 0x000fea0003800000 */
[----:B------:R-:W-:-:S04]  /*2410*/  IADD3 R0, PT, PT, R7, R0, RZ ;  /* 0x0000000007007210 */ /* 0x000fc80007ffe0ff */
[----:B------:R-:W-:-:S13]  /*2420*/  ISETP.GE.AND P0, PT, R0, UR5, PT ;  /* 0x0000000500007c0c */ /* 0x000fda000bf06270 */
[----:B------:R-:W-:Y:S05]  /*2430*/  @P0 EXIT ;  /* 0x000000000000094d */ /* 0x000fea0003800000 */
[----:B0-2---:R-:W0:Y:S01]  /*2440*/  LDC.64 R2, c[0x0][0x3a0] ;  /* 0x0000e800ff027b82 */ /* 0x005e220000000a00 */
[----:B------:R-:W-:-:S05]  /*2450*/  IADD3 R5, PT, PT, R5, R0, RZ ;  /* 0x0000000005057210 */ /* 0x000fca0007ffe0ff */
[----:B0-----:R-:W-:-:S05]  /*2460*/  IMAD.WIDE R2, R5, 0x4, R2 ;  /* 0x0000000405027825 */ /* 0x001fca00078e0202 */
[----:B------:R-:W-:Y:S01]  /*2470*/  STG.E desc[UR10][R2.64], RZ ;  /* 0x000000ff02007986 */ /* 0x000fe2000c10190a */
[----:B------:R-:W-:Y:S05]  /*2480*/  EXIT ;  /* 0x000000000000794d */ /* 0x000fea0003800000 */
.L_x_70:
        /* <DEDUP_REMOVED lines=15> */
.L_x_83:


//--------------------- .text._Z22distances_kernel_naivePfS_iiiS_i --------------------------
	.section	.text._Z22distances_kernel_naivePfS_iiiS_i,"ax",@progbits
	.align	128
        .global         _Z22distances_kernel_naivePfS_iiiS_i
        .type           _Z22distances_kernel_naivePfS_iiiS_i,@function
        .size           _Z22distances_kernel_naivePfS_iiiS_i,(.L_x_84 - _Z22distances_kernel_naivePfS_iiiS_i)
        .other          _Z22distances_kernel_naivePfS_iiiS_i,@"STO_CUDA_ENTRY STV_DEFAULT"
_Z22distances_kernel_naivePfS_iiiS_i:
.text._Z22distances_kernel_naivePfS_iiiS_i:
[----:B------:R-:W-:Y:S01]  /*0000*/  LDC R1, c[0x0][0x37c] ;  /* 0x0000df00ff017b82 */ /* 0x000fe20000000800 */
[----:B------:R-:W0:Y:S07]  /*0010*/  S2R R3, SR_TID.Y ;  /* 0x0000000000037919 */ /* 0x000e2e0000002200 */
[----:B------:R-:W1:Y:S01]  /*0020*/  LDC R7, c[0x0][0x360] ;  /* 0x0000d800ff077b82 */ /* 0x000e620000000800 */
[----:B------:R-:W2:Y:S01]  /*0030*/  LDCU UR6, c[0x0][0x398] ;  /* 0x00007300ff0677ac */ /* 0x000ea20008000800 */
[----:B------:R-:W1:Y:S01]  /*0040*/  S2R R2, SR_TID.X ;  /* 0x0000000000027919 */ /* 0x000e620000002100 */
[----:B------:R-:W3:Y:S05]  /*0050*/  LDCU UR8, c[0x0][0x390] ;  /* 0x00007200ff0877ac */ /* 0x000eea0008000800 */
[----:B------:R-:W0:Y:S08]  /*0060*/  S2UR UR5, SR_CTAID.Y ;  /* 0x00000000000579c3 */ /* 0x000e300000002600 */
[----:B------:R-:W0:Y:S08]  /*0070*/  LDC R0, c[0x0][0x364] ;  /* 0x0000d900ff007b82 */ /* 0x000e300000000800 */
[----:B------:R-:W1:Y:S01]  /*0080*/  S2UR UR4, SR_CTAID.X ;  /* 0x00000000000479c3 */ /* 0x000e620000002500 */
[----:B0-----:R-:W-:-:S05]  /*0090*/  IMAD R0, R0, UR5, R3 ;  /* 0x0000000500007c24 */ /* 0x001fca000f8e0203 */
[----:B--2---:R-:W-:Y:S01]  /*00a0*/  ISETP.GE.AND P0, PT, R0, UR6, PT ;  /* 0x0000000600007c0c */ /* 0x004fe2000bf06270 */
[----:B-1----:R-:W-:-:S05]  /*00b0*/  IMAD R7, R7, UR4, R2 ;  /* 0x0000000407077c24 */ /* 0x002fca000f8e0202 */
[----:B---3--:R-:W-:-:S13]  /*00c0*/  ISETP.GE.OR P0, PT, R7, UR8, P0 ;  /* 0x0000000807007c0c */ /* 0x008fda0008706670 */
[----:B------:R-:W-:Y:S05]  /*00d0*/  @P0 EXIT ;  /* 0x000000000000094d */ /* 0x000fea0003800000 */
[----:B------:R-:W0:Y:S01]  /*00e0*/  LDC R10, c[0x0][0x394] ;  /* 0x0000e500ff0a7b82 */ /* 0x000e220000000800 */
[----:B------:R-:W1:Y:S01]  /*00f0*/  LDCU.64 UR6, c[0x0][0x358] ;  /* 0x00006b00ff0677ac */ /* 0x000e620008000a00 */
[----:B------:R-:W-:Y:S01]  /*0100*/  HFMA2 R9, -RZ, RZ, 0, 0 ;  /* 0x00000000ff097431 */ /* 0x000fe200000001ff */
[----:B0-----:R-:W-:-:S13]  /*0110*/  ISETP.GE.AND P0, PT, R10, 0x1, PT ;  /* 0x000000010a00780c */ /* 0x001fda0003f06270 */
[----:B-1----:R-:W-:Y:S05]  /*0120*/  @!P0 BRA `(.L_x_71) ;  /* 0x0000001000088947 */ /* 0x002fea0003800000 */
[----:B------:R-:W0:Y:S01]  /*0130*/  LDCU UR4, c[0x0][0x3a8] ;  /* 0x00007500ff0477ac */ /* 0x000e220008000800 */
[-C--:B------:R-:W-:Y:S02]  /*0140*/  IMAD R6, R0, R10.reuse, RZ ;  /* 0x0000000a00067224 */ /* 0x080fe400078e02ff */
[----:B------:R-:W-:Y:S01]  /*0150*/  IMAD R8, R7, R10, RZ ;  /* 0x0000000a07087224 */ /* 0x000fe200078e02ff */
[----:B0-----:R-:W-:-:S09]  /*0160*/  UISETP.NE.AND UP0, UPT, UR4, 0x1, UPT ;  /* 0x000000010400788c */ /* 0x001fd2000bf05270 */
[----:B------:R-:W-:Y:S05]  /*0170*/  BRA.U UP0, `(.L_x_72) ;  /* 0x0000000900007547 */ /* 0x000fea000b800000 */
[C---:B------:R-:W-:Y:S01]  /*0180*/  ISETP.GE.U32.AND P1, PT, R10.reuse, 0x8, PT ;  /* 0x000000080a00780c */ /* 0x040fe20003f26070 */
[----:B------:R-:W-:Y:S01]  /*0190*/  HFMA2 R11, -RZ, RZ, 0, 0 ;  /* 0x00000000ff0b7431 */ /* 0x000fe200000001ff */
[----:B------:R-:W-:Y:S02]  /*01a0*/  LOP3.LUT R25, R10, 0x7, RZ, 0xc0, !PT ;  /* 0x000000070a197812 */ /* 0x000fe400078ec0ff */
[----:B------:R-:W-:Y:S02]  /*01b0*/  MOV R9, RZ ;  /* 0x000000ff00097202 */ /* 0x000fe40000000f00 */
[----:B------:R-:W-:-:S07]  /*01c0*/  ISETP.NE.AND P0, PT, R25, RZ, PT ;  /* 0x000000ff1900720c */ /* 0x000fce0003f05270 */
[----:B------:R-:W-:Y:S06]  /*01d0*/  @!P1 BRA `(.L_x_73) ;  /* 0x0000000000d09947 */ /* 0x000fec0003800000 */
[----:B------:R-:W0:Y:S01]  /*01e0*/  LDC.64 R2, c[0x0][0x388] ;  /* 0x0000e200ff027b82 */ /* 0x000e220000000a00 */
[----:B------:R-:W1:Y:S01]  /*01f0*/  LDCU.64 UR4, c[0x0][0x380] ;  /* 0x00007000ff0477ac */ /* 0x000e620008000a00 */
[----:B------:R-:W-:Y:S02]  /*0200*/  LOP3.LUT R11, R10, 0x7ffffff8, RZ, 0xc0, !PT ;  /* 0x7ffffff80a0b7812 */ /* 0x000fe400078ec0ff */
[----:B------:R-:W-:Y:S02]  /*0210*/  MOV R9, RZ ;  /* 0x000000ff00097202 */ /* 0x000fe40000000f00 */
[----:B------:R-:W-:Y:S02]  /*0220*/  MOV R12, R8 ;  /* 0x00000008000c7202 */ /* 0x000fe40000000f00 */
[----:B------:R-:W-:Y:S01]  /*0230*/  IADD3 R27, PT, PT, -R11, RZ, RZ ;  /* 0x000000ff0b1b7210 */ /* 0x000fe20007ffe1ff */
[----:B-1----:R-:W-:-:S04]  /*0240*/  UIADD3 UR4, UP0, UPT, UR4, 0x10, URZ ;  /* 0x0000001004047890 */ /* 0x002fc8000ff1e0ff */
[----:B------:R-:W-:Y:S01]  /*0250*/  UIADD3.X UR5, UPT, UPT, URZ, UR5, URZ, UP0, !UPT ;  /* 0x00000005ff057290 */ /* 0x000fe200087fe4ff */
[----:B0-----:R-:W-:-:S03]  /*0260*/  IMAD.WIDE.U32 R2, R6, 0x4, R2 ;  /* 0x0000000406027825 */ /* 0x001fc600078e0002 */
[----:B------:R-:W-:-:S04]  /*0270*/  IADD3 R2, P1, PT, R2, 0x10, RZ ;  /* 0x0000001002027810 */ /* 0x000fc80007f3e0ff */
[----:B------:R-:W-:-:S09]  /*0280*/  IADD3.X R3, PT, PT, RZ, R3, RZ, P1, !PT ;  /* 0x00000003ff037210 */ /* 0x000fd20000ffe4ff */
.L_x_74:
[----:B------:R-:W-:Y:S01]  /*0290*/  MOV R4, UR4 ;  /* 0x0000000400047c02 */ /* 0x000fe20008000f00 */
[----:B------:R-:W2:Y:S01]  /*02a0*/  LDG.E R21, desc[UR6][R2.64+-0x10] ;  /* 0xfffff00602157981 */ /* 0x000ea2000c1e1900 */
[----:B------:R-:W-:-:S03]  /*02b0*/  MOV R5, UR5 ;  /* 0x0000000500057c02 */ /* 0x000fc60008000f00 */
[----:B------:R-:W3:Y:S01]  /*02c0*/  LDG.E R13, desc[UR6][R2.64+-0xc] ;  /* 0xfffff406020d7981 */ /* 0x000ee2000c1e1900 */
[----:B------:R-:W-:-:S03]  /*02d0*/  IMAD.WIDE R4, R12, 0x4, R4 ;  /* 0x000000040c047825 */ /* 0x000fc600078e0204 */
[----:B------:R-:W4:Y:S04]  /*02e0*/  LDG.E R15, desc[UR6][R2.64+-0x8] ;  /* 0xfffff806020f7981 */ /* 0x000f28000c1e1900 */
[----:B------:R-:W2:Y:S04]  /*02f0*/  LDG.E R22, desc[UR6][R4.64+-0x10] ;  /* 0xfffff00604167981 */ /* 0x000ea8000c1e1900 */
[----:B------:R-:W3:Y:S04]  /*0300*/  LDG.E R14, desc[UR6][R4.64+-0xc] ;  /* 0xfffff406040e7981 */ /* 0x000ee8000c1e1900 */
[----:B------:R-:W4:Y:S04]  /*0310*/  LDG.E R16, desc[UR6][R4.64+-0x8] ;  /* 0xfffff80604107981 */ /* 0x000f28000c1e1900 */
[----:B------:R-:W5:Y:S04]  /*0320*/  LDG.E R17, desc[UR6][R2.64+-0x4] ;  /* 0xfffffc0602117981 */ /* 0x000f68000c1e1900 */
[----:B------:R-:W5:Y:S04]  /*0330*/  LDG.E R18, desc[UR6][R4.64+-0x4] ;  /* 0xfffffc0604127981 */ /* 0x000f68000c1e1900 */
[----:B------:R-:W5:Y:S04]  /*0340*/  LDG.E R19, desc[UR6][R2.64] ;  /* 0x0000000602137981 */ /* 0x000f68000c1e1900 */
[----:B------:R-:W5:Y:S04]  /*0350*/  LDG.E R20, desc[UR6][R4.64] ;  /* 0x0000000604147981 */ /* 0x000f68000c1e1900 */
[----:B------:R-:W5:Y:S04]  /*0360*/  LDG.E R23, desc[UR6][R4.64+0xc] ;  /* 0x00000c0604177981 */ /* 0x000f68000c1e1900 */
[----:B------:R-:W5:Y:S01]  /*0370*/  LDG.E R26, desc[UR6][R2.64+0xc] ;  /* 0x00000c06021a7981 */ /* 0x000f62000c1e1900 */
[----:B--2---:R-:W-:-:S03]  /*0380*/  FADD R24, R21, -R22 ;  /* 0x8000001615187221 */ /* 0x004fc60000000000 */
[----:B------:R-:W2:Y:S04]  /*0390*/  LDG.E R22, desc[UR6][R2.64+0x4] ;  /* 0x0000040602167981 */ /* 0x000ea8000c1e1900 */
[----:B------:R-:W2:Y:S01]  /*03a0*/  LDG.E R21, desc[UR6][R4.64+0x4] ;  /* 0x0000040604157981 */ /* 0x000ea2000c1e1900 */
[----:B------:R-:W-:-:S03]  /*03b0*/  FADD R28, |R24|, R9 ;  /* 0x00000009181c7221 */ /* 0x000fc60000000200 */
[----:B------:R0:W2:Y:S04]  /*03c0*/  LDG.E R24, desc[UR6][R2.64+0x8] ;  /* 0x0000080602187981 */ /* 0x0000a8000c1e1900 */
[----:B------:R-:W2:Y:S01]  /*03d0*/  LDG.E R9, desc[UR6][R4.64+0x8] ;  /* 0x0000080604097981 */ /* 0x000ea2000c1e1900 */
[----:B---3--:R-:W-:Y:S01]  /*03e0*/  FADD R13, R13, -R14 ;  /* 0x8000000e0d0d7221 */ /* 0x008fe20000000000 */
[----:B----4-:R-:W-:-:S03]  /*03f0*/  FADD R16, R15, -R16 ;  /* 0x800000100f107221 */ /* 0x010fc60000000000 */
[----:B------:R-:W-:Y:S01]  /*0400*/  FADD R13, R28, |R13| ;  /* 0x4000000d1c0d7221 */ /* 0x000fe20000000000 */
[----:B-----5:R-:W-:Y:S01]  /*0410*/  FADD R18, R17, -R18 ;  /* 0x8000001211127221 */ /* 0x020fe20000000000 */
[----:B------:R-:W-:Y:S02]  /*0420*/  IADD3 R27, PT, PT, R27, 0x8, RZ ;  /* 0x000000081b1b7810 */ /* 0x000fe40007ffe0ff */
[----:B------:R-:W-:Y:S01]  /*0430*/  FADD R13, R13, |R16| ;  /* 0x400000100d0d7221 */ /* 0x000fe20000000000 */
[----:B------:R-:W-:Y:S01]  /*0440*/  FADD R20, R19, -R20 ;  /* 0x8000001413147221 */ /* 0x000fe20000000000 */
[----:B------:R-:W-:Y:S02]  /*0450*/  ISETP.NE.AND P1, PT, R27, RZ, PT ;  /* 0x000000ff1b00720c */ /* 0x000fe40003f25270 */
[----:B------:R-:W-:-:S04]  /*0460*/  FADD R13, R13, |R18| ;  /* 0x400000120d0d7221 */ /* 0x000fc80000000000 */
[----:B------:R-:W-:Y:S01]  /*0470*/  FADD R13, R13, |R20| ;  /* 0x400000140d0d7221 */ /* 0x000fe20000000000 */
[----:B0-----:R-:W-:Y:S01]  /*0480*/  IADD3 R2, P2, PT, R2, 0x20, RZ ;  /* 0x0000002002027810 */ /* 0x001fe20007f5e0ff */
[----:B------:R-:W-:Y:S01]  /*0490*/  FADD R26, R26, -R23 ;  /* 0x800000171a1a7221 */ /* 0x000fe20000000000 */
[----:B------:R-:W-:Y:S02]  /*04a0*/  IADD3 R12, PT, PT, R12, 0x8, RZ ;  /* 0x000000080c0c7810 */ /* 0x000fe40007ffe0ff */
[----:B------:R-:W-:Y:S01]  /*04b0*/  IADD3.X R3, PT, PT, RZ, R3, RZ, P2, !PT ;  /* 0x00000003ff037210 */ /* 0x000fe200017fe4ff */
[----:B--2---:R-:W-:-:S04]  /*04c0*/  FADD R22, R22, -R21 ;  /* 0x8000001516167221 */ /* 0x004fc80000000000 */
[----:B------:R-:W-:Y:S01]  /*04d0*/  FADD R13, R13, |R22| ;  /* 0x400000160d0d7221 */ /* 0x000fe20000000000 */
[----:B------:R-:W-:-:S04]  /*04e0*/  FADD R24, R24, -R9 ;  /* 0x8000000918187221 */ /* 0x000fc80000000000 */
[----:B------:R-:W-:-:S04]  /*04f0*/  FADD R13, R13, |R24| ;  /* 0x400000180d0d7221 */ /* 0x000fc80000000000 */
[----:B------:R-:W-:Y:S01]  /*0500*/  FADD R9, R13, |R26| ;  /* 0x4000001a0d097221 */ /* 0x000fe20000000000 */
[----:B------:R-:W-:Y:S06]  /*0510*/  @P1 BRA `(.L_x_74) ;  /* 0xfffffffc005c1947 */ /* 0x000fec000383ffff */
.L_x_73:
[----:B------:R-:W-:Y:S05]  /*0520*/  @!P0 BRA `(.L_x_71) ;  /* 0x0000000c00088947 */ /* 0x000fea0003800000 */
[----:B------:R-:W-:Y:S02]  /*0530*/  ISETP.GE.U32.AND P1, PT, R25, 0x4, PT ;  /* 0x000000041900780c */ /* 0x000fe40003f26070 */
[----:B------:R-:W-:-:S04]  /*0540*/  LOP3.LUT R18, R10, 0x3, RZ, 0xc0, !PT ;  /* 0x000000030a127812 */ /* 0x000fc800078ec0ff */
[----:B------:R-:W-:-:S07]  /*0550*/  ISETP.NE.AND P0, PT, R18, RZ, PT ;  /* 0x000000ff1200720c */ /* 0x000fce0003f05270 */
[----:B------:R-:W-:Y:S06]  /*0560*/  @!P1 BRA `(.L_x_75) ;  /* 0x0000000000709947 */ /* 0x000fec0003800000 */
[----:B------:R-:W0:Y:S01]  /*0570*/  LDC.64 R12, c[0x0][0x388] ;  /* 0x0000e200ff0c7b82 */ /* 0x000e220000000a00 */
[----:B------:R-:W1:Y:S01]  /*0580*/  LDCU.64 UR4, c[0x0][0x388] ;  /* 0x00007100ff0477ac */ /* 0x000e620008000a00 */
[CC--:B------:R-:W-:Y:S02]  /*0590*/  IADD3 R3, PT, PT, R6.reuse, R11.reuse, RZ ;  /* 0x0000000b06037210 */ /* 0x0c0fe40007ffe0ff */
[-C--:B------:R-:W-:Y:S02]  /*05a0*/  IADD3 R14, P1, PT, R6, R11.reuse, RZ ;  /* 0x0000000b060e7210 */ /* 0x080fe40007f3e0ff */
[----:B------:R-:W-:Y:S02]  /*05b0*/  IADD3 R15, PT, PT, R8, R11, RZ ;  /* 0x0000000b080f7210 */ /* 0x000fe40007ffe0ff */
[----:B------:R-:W2:Y:S01]  /*05c0*/  LDC.64 R4, c[0x0][0x380] ;  /* 0x0000e000ff047b82 */ /* 0x000ea20000000a00 */
[----:B0-----:R-:W-:Y:S01]  /*05d0*/  IMAD.WIDE.U32 R12, R3, 0x4, R12 ;  /* 0x00000004030c7825 */ /* 0x001fe200078e000c */
[----:B------:R-:W-:-:S02]  /*05e0*/  IADD3.X R3, PT, PT, RZ, RZ, RZ, P1, !PT ;  /* 0x000000ffff037210 */ /* 0x000fc40000ffe4ff */
[----:B-1----:R-:W-:-:S03]  /*05f0*/  LEA R2, P1, R14, UR4, 0x2 ;  /* 0x000000040e027c11 */ /* 0x002fc6000f8210ff */
[----:B------:R-:W3:Y:S01]  /*0600*/  LDG.E R12, desc[UR6][R12.64] ;  /* 0x000000060c0c7981 */ /* 0x000ee2000c1e1900 */
[----:B------:R-:W-:Y:S01]  /*0610*/  LEA.HI.X R3, R14, UR5, R3, 0x2, P1 ;  /* 0x000000050e037c11 */ /* 0x000fe200088f1403 */
[----:B--2---:R-:W-:-:S04]  /*0620*/  IMAD.WIDE R4, R15, 0x4, R4 ;  /* 0x000000040f047825 */ /* 0x004fc800078e0204 */
[----:B------:R-:W2:Y:S04]  /*0630*/  LDG.E R16, desc[UR6][R2.64+0x4] ;  /* 0x0000040602107981 */ /* 0x000ea8000c1e1900 */
[----:B------:R-:W3:Y:S04]  /*0640*/  LDG.E R15, desc[UR6][R4.64] ;  /* 0x00000006040f7981 */ /* 0x000ee8000c1e1900 */
[----:B------:R-:W2:Y:S04]  /*0650*/  LDG.E R17, desc[UR6][R4.64+0x4] ;  /* 0x0000040604117981 */ /* 0x000ea8000c1e1900 */
[----:B------:R-:W4:Y:S04]  /*0660*/  LDG.E R20, desc[UR6][R4.64+0x8] ;  /* 0x0000080604147981 */ /* 0x000f28000c1e1900 */
[----:B------:R-:W4:Y:S04]  /*0670*/  LDG.E R19, desc[UR6][R2.64+0x8] ;  /* 0x0000080602137981 */ /* 0x000f28000c1e1900 */
[----:B------:R-:W5:Y:S04]  /*0680*/  LDG.E R21, desc[UR6][R2.64+0xc] ;  /* 0x00000c0602157981 */ /* 0x000f68000c1e1900 */
[----:B------:R-:W5:Y:S01]  /*0690*/  LDG.E R22, desc[UR6][R4.64+0xc] ;  /* 0x00000c0604167981 */ /* 0x000f62000c1e1900 */
[----:B------:R-:W-:Y:S01]  /*06a0*/  IADD3 R11, PT, PT, R11, 0x4, RZ ;  /* 0x000000040b0b7810 */ /* 0x000fe20007ffe0ff */
[----:B---3--:R-:W-:-:S04]  /*06b0*/  FADD R14, R12, -R15 ;  /* 0x8000000f0c0e7221 */ /* 0x008fc80000000000 */
[----:B------:R-:W-:Y:S01]  /*06c0*/  FADD R14, R9, |R14| ;  /* 0x4000000e090e7221 */ /* 0x000fe20000000000 */
[----:B--2---:R-:W-:-:S04]  /*06d0*/  FADD R17, R16, -R17 ;  /* 0x8000001110117221 */ /* 0x004fc80000000000 */
[----:B------:R-:W-:Y:S01]  /*06e0*/  FADD R14, R14, |R17| ;  /* 0x400000110e0e7221 */ /* 0x000fe20000000000 */
[----:B----4-:R-:W-:-:S04]  /*06f0*/  FADD R19, R19, -R20 ;  /* 0x8000001413137221 */ /* 0x010fc80000000000 */
[----:B------:R-:W-:Y:S01]  /*0700*/  FADD R14, R14, |R19| ;  /* 0x400000130e0e7221 */ /* 0x000fe20000000000 */
[----:B-----5:R-:W-:-:S04]  /*0710*/  FADD R21, R21, -R22 ;  /* 0x8000001615157221 */ /* 0x020fc80000000000 */
[----:B------:R-:W-:-:S07]  /*0720*/  FADD R9, R14, |R21| ;  /* 0x400000150e097221 */ /* 0x000fce0000000000 */
.L_x_75:
[----:B------:R-:W-:Y:S05]  /*0730*/  @!P0 BRA `(.L_x_71) ;  /* 0x0000000800848947 */ /* 0x000fea0003800000 */
[----:B------:R-:W-:Y:S02]  /*0740*/  ISETP.NE.AND P1, PT, R18, 0x1, PT ;  /* 0x000000011200780c */ /* 0x000fe40003f25270 */
[----:B------:R-:W-:-:S04]  /*0750*/  LOP3.LUT R10, R10, 0x1, RZ, 0xc0, !PT ;  /* 0x000000010a0a7812 */ /* 0x000fc800078ec0ff */
[----:B------:R-:W-:-:S07]  /*0760*/  ISETP.NE.U32.AND P0, PT, R10, 0x1, PT ;  /* 0x000000010a00780c */ /* 0x000fce0003f05070 */
[----:B------:R-:W-:Y:S06]  /*0770*/  @!P1 BRA `(.L_x_76) ;  /* 0x0000000000509947 */ /* 0x000fec0003800000 */
[----:B------:R-:W0:Y:S01]  /*0780*/  LDC.64 R2, c[0x0][0x388] ;  /* 0x0000e200ff027b82 */ /* 0x000e220000000a00 */
[----:B------:R-:W1:Y:S01]  /*0790*/  LDCU.64 UR4, c[0x0][0x388] ;  /* 0x00007100ff0477ac */ /* 0x000e620008000a00 */
[-C--:B------:R-:W-:Y:S02]  /*07a0*/  IADD3 R5, PT, PT, R6, R11.reuse, RZ ;  /* 0x0000000b06057210 */ /* 0x080fe40007ffe0ff */
[-C--:B------:R-:W-:Y:S02]  /*07b0*/  IADD3 R15, PT, PT, R8, R11.reuse, RZ ;  /* 0x0000000b080f7210 */ /* 0x080fe40007ffe0ff */
[----:B------:R-:W-:Y:S02]  /*07c0*/  IADD3 R10, P1, PT, R6, R11, RZ ;  /* 0x0000000b060a7210 */ /* 0x000fe40007f3e0ff */
        /* <DEDUP_REMOVED lines=9> */
[----:B------:R-:W2:Y:S01]  /*0860*/  LDG.E R17, desc[UR6][R12.64+0x4] ;  /* 0x000004060c117981 */ /* 0x000ea2000c1e1900 */
[----:B------:R-:W-:Y:S01]  /*0870*/  IADD3 R11, PT, PT, R11, 0x2, RZ ;  /* 0x000000020b0b7810 */ /* 0x000fe20007ffe0ff */
[----:B---3--:R-:W-:-:S04]  /*0880*/  FADD R10, R4, -R15 ;  /* 0x8000000f040a7221 */ /* 0x008fc80000000000 */
[----:B------:R-:W-:Y:S01]  /*0890*/  FADD R9, R9, |R10| ;  /* 0x4000000a09097221 */ /* 0x000fe20000000000 */
[----:B--2---:R-:W-:-:S04]  /*08a0*/  FADD R10, R2, -R17 ;  /* 0x80000011020a7221 */ /* 0x004fc80000000000 */
[----:B------:R-:W-:-:S07]  /*08b0*/  FADD R9, R9, |R10| ;  /* 0x4000000a09097221 */ /* 0x000fce0000000000 */
.L_x_76:
[----:B------:R-:W-:Y:S05]  /*08c0*/  @P0 BRA `(.L_x_71) ;  /* 0x0000000800200947 */ /* 0x000fea0003800000 */
[----:B------:R-:W0:Y:S01]  /*08d0*/  LDC.64 R2, c[0x0][0x388] ;  /* 0x0000e200ff027b82 */ /* 0x000e220000000a00 */
[-C--:B------:R-:W-:Y:S02]  /*08e0*/  IADD3 R13, PT, PT, R6, R11.reuse, RZ ;  /* 0x0000000b060d7210 */ /* 0x080fe40007ffe0ff */
[----:B------:R-:W-:-:S05]  /*08f0*/  IADD3 R11, PT, PT, R8, R11, RZ ;  /* 0x0000000b080b7210 */ /* 0x000fca0007ffe0ff */
[----:B------:R-:W1:Y:S01]  /*0900*/  LDC.64 R4, c[0x0][0x380] ;  /* 0x0000e000ff047b82 */ /* 0x000e620000000a00 */
[----:B0-----:R-:W-:-:S06]  /*0910*/  IMAD.WIDE.U32 R2, R13, 0x4, R2 ;  /* 0x000000040d027825 */ /* 0x001fcc00078e0002 */
[----:B------:R-:W2:Y:S01]  /*0920*/  LDG.E R2, desc[UR6][R2.64] ;  /* 0x0000000602027981 */ /* 0x000ea2000c1e1900 */
[----:B-1----:R-:W-:-:S06]  /*0930*/  IMAD.WIDE R4, R11, 0x4, R4 ;  /* 0x000000040b047825 */ /* 0x002fcc00078e0204 */
[----:B------:R-:W2:Y:S02]  /*0940*/  LDG.E R5, desc[UR6][R4.64] ;  /* 0x0000000604057981 */ /* 0x000ea4000c1e1900 */
[----:B--2---:R-:W-:-:S04]  /*0950*/  FADD R6, R2, -R5 ;  /* 0x8000000502067221 */ /* 0x004fc80000000000 */
[----:B------:R-:W-:Y:S01]  /*0960*/  FADD R9, R9, |R6| ;  /* 0x4000000609097221 */ /* 0x000fe20000000000 */
[----:B------:R-:W-:Y:S06]  /*0970*/  BRA `(.L_x_71) ;  /* 0x0000000400f47947 */ /* 0x000fec0003800000 */
.L_x_72:
        /* <DEDUP_REMOVED lines=17> */
.L_x_78:
        /* <DEDUP_REMOVED lines=18> */
[----:B------:R-:W-:-:S03]  /*0bb0*/  FFMA R28, R24, R24, R9 ;  /* 0x00000018181c7223 */ /* 0x000fc60000000009 */
[----:B------:R0:W2:Y:S04]  /*0bc0*/  LDG.E R24, desc[UR6][R4.64+0x8] ;  /* 0x0000080604187981 */ /* 0x0000a8000c1e1900 */
[----:B------:R-:W2:Y:S01]  /*0bd0*/  LDG.E R9, desc[UR6][R2.64+0x8] ;  /* 0x0000080602097981 */ /* 0x000ea2000c1e1900 */
[----:B---3--:R-:W-:Y:S01]  /*0be0*/  FADD R13, R13, -R14 ;  /* 0x8000000e0d0d7221 */ /* 0x008fe20000000000 */
[----:B----4-:R-:W-:-:S03]  /*0bf0*/  FADD R15, R15, -R16 ;  /* 0x800000100f0f7221 */ /* 0x010fc60000000000 */
[----:B------:R-:W-:Y:S01]  /*0c00*/  FFMA R28, R13, R13, R28 ;  /* 0x0000000d0d1c7223 */ /* 0x000fe2000000001c */
[----:B-----5:R-:W-:Y:S01]  /*0c10*/  FADD R17, R17, -R18 ;  /* 0x8000001211117221 */ /* 0x020fe20000000000 */
[----:B------:R-:W-:Y:S02]  /*0c20*/  IADD3 R27, PT, PT, R27, 0x8, RZ ;  /* 0x000000081b1b7810 */ /* 0x000fe40007ffe0ff */
[----:B------:R-:W-:Y:S01]  /*0c30*/  FFMA R28, R15, R15, R28 ;  /* 0x0000000f0f1c7223 */ /* 0x000fe2000000001c */
[----:B------:R-:W-:Y:S01]  /*0c40*/  FADD R19, R19, -R20 ;  /* 0x8000001413137221 */ /* 0x000fe20000000000 */
[----:B------:R-:W-:Y:S02]  /*0c50*/  ISETP.NE.AND P1, PT, R27, RZ, PT ;  /* 0x000000ff1b00720c */ /* 0x000fe40003f25270 */
[----:B------:R-:W-:-:S04]  /*0c60*/  FFMA R28, R17, R17, R28 ;  /* 0x00000011111c7223 */ /* 0x000fc8000000001c */
[----:B------:R-:W-:Y:S01]  /*0c70*/  FFMA R28, R19, R19, R28 ;  /* 0x00000013131c7223 */ /* 0x000fe2000000001c */
[----:B0-----:R-:W-:Y:S01]  /*0c80*/  IADD3 R4, P2, PT, R4, 0x20, RZ ;  /* 0x0000002004047810 */ /* 0x001fe20007f5e0ff */
[----:B------:R-:W-:Y:S01]  /*0c90*/  FADD R26, R26, -R23 ;  /* 0x800000171a1a7221 */ /* 0x000fe20000000000 */
[----:B------:R-:W-:Y:S02]  /*0ca0*/  IADD3 R12, PT, PT, R12, 0x8, RZ ;  /* 0x000000080c0c7810 */ /* 0x000fe40007ffe0ff */
[----:B------:R-:W-:Y:S01]  /*0cb0*/  IADD3.X R5, PT, PT, RZ, R5, RZ, P2, !PT ;  /* 0x00000005ff057210 */ /* 0x000fe200017fe4ff */
[----:B--2---:R-:W-:-:S04]  /*0cc0*/  FADD R21, R22, -R21 ;  /* 0x8000001516157221 */ /* 0x004fc80000000000 */
[----:B------:R-:W-:Y:S01]  /*0cd0*/  FFMA R28, R21, R21, R28 ;  /* 0x00000015151c7223 */ /* 0x000fe2000000001c */
[----:B------:R-:W-:-:S04]  /*0ce0*/  FADD R9, R24, -R9 ;  /* 0x8000000918097221 */ /* 0x000fc80000000000 */
[----:B------:R-:W-:-:S04]  /*0cf0*/  FFMA R9, R9, R9, R28 ;  /* 0x0000000909097223 */ /* 0x000fc8000000001c */
[----:B------:R-:W-:Y:S01]  /*0d00*/  FFMA R9, R26, R26, R9 ;  /* 0x0000001a1a097223 */ /* 0x000fe20000000009 */
[----:B------:R-:W-:Y:S06]  /*0d10*/  @P1 BRA `(.L_x_78) ;  /* 0xfffffffc005c1947 */ /* 0x000fec000383ffff */
.L_x_77:
        /* <DEDUP_REMOVED lines=26> */
[----:B------:R-:W-:Y:S01]  /*0ec0*/  FFMA R9, R14, R14, R9 ;  /* 0x0000000e0e097223 */ /* 0x000fe20000000009 */
[----:B--2---:R-:W-:-:S04]  /*0ed0*/  FADD R16, R16, -R17 ;  /* 0x8000001110107221 */ /* 0x004fc80000000000 */
[----:B------:R-:W-:Y:S01]  /*0ee0*/  FFMA R9, R16, R16, R9 ;  /* 0x0000001010097223 */ /* 0x000fe20000000009 */
[----:B----4-:R-:W-:-:S04]  /*0ef0*/  FADD R20, R19, -R20 ;  /* 0x8000001413147221 */ /* 0x010fc80000000000 */
[----:B------:R-:W-:Y:S01]  /*0f00*/  FFMA R9, R20, R20, R9 ;  /* 0x0000001414097223 */ /* 0x000fe20000000009 */
[----:B-----5:R-:W-:-:S04]  /*0f10*/  FADD R22, R21, -R22 ;  /* 0x8000001615167221 */ /* 0x020fc80000000000 */
[----:B------:R-:W-:-:S07]  /*0f20*/  FFMA R9, R22, R22, R9 ;  /* 0x0000001616097223 */ /* 0x000fce0000000009 */
.L_x_79:
[----:B------:R-:W-:Y:S05]  /*0f30*/  @!P0 BRA `(.L_x_71) ;  /* 0x0000000000848947 */ /* 0x000fea0003800000 */
[----:B------:R-:W-:Y:S01]  /*0f40*/  ISETP.NE.AND P1, PT, R18, 0x1, PT ;  /* 0x000000011200780c */ /* 0x000fe20003f25270 */
[----:B------:R-:W0:Y:S01]  /*0f50*/  LDC.64 R16, c[0x0][0x388] ;  /* 0x0000e200ff107b82 */ /* 0x000e220000000a00 */
[----:B------:R-:W-:-:S04]  /*0f60*/  LOP3.LUT R10, R10, 0x1, RZ, 0xc0, !PT ;  /* 0x000000010a0a7812 */ /* 0x000fc800078ec0ff */
[----:B------:R-:W-:-:S03]  /*0f70*/  ISETP.NE.U32.AND P0, PT, R10, 0x1, PT ;  /* 0x000000010a00780c */ /* 0x000fc60003f05070 */
[----:B------:R-:W1:Y:S04]  /*0f80*/  LDC.64 R14, c[0x0][0x380] ;  /* 0x0000e000ff0e7b82 */ /* 0x000e680000000a00 */
[CC--:B------:R-:W-:Y:S02]  /*0f90*/  @P1 IADD3 R19, PT, PT, R6.reuse, R11.reuse, RZ ;  /* 0x0000000b06131210 */ /* 0x0c0fe40007ffe0ff */
[-C--:B------:R-:W-:Y:S02]  /*0fa0*/  @P1 IADD3 R10, P2, PT, R6, R11.reuse, RZ ;  /* 0x0000000b060a1210 */ /* 0x080fe40007f5e0ff */
[----:B------:R-:W2:Y:S01]  /*0fb0*/  @P1 LDC.64 R12, c[0x0][0x388] ;  /* 0x0000e200ff0c1b82 */ /* 0x000ea20000000a00 */
[----:B------:R-:W-:Y:S02]  /*0fc0*/  @P1 IADD3 R21, PT, PT, R8, R11, RZ ;  /* 0x0000000b08151210 */ /* 0x000fe40007ffe0ff */
[----:B------:R-:W-:-:S02]  /*0fd0*/  @P1 IADD3 R11, PT, PT, R11, 0x2, RZ ;  /* 0x000000020b0b1810 */ /* 0x000fc40007ffe0ff */
[----:B------:R-:W-:-:S03]  /*0fe0*/  @P1 IADD3.X R18, PT, PT, RZ, RZ, RZ, P2, !PT ;  /* 0x000000ffff121210 */ /* 0x000fc600017fe4ff */
[----:B------:R-:W3:Y:S01]  /*0ff0*/  LDC.64 R4, c[0x0][0x388] ;  /* 0x0000e200ff047b82 */ /* 0x000ee20000000a00 */
[----:B0-----:R-:W-:Y:S01]  /*1000*/  @P1 IMAD.WIDE.U32 R16, R19, 0x4, R16 ;  /* 0x0000000413101825 */ /* 0x001fe200078e0010 */
[-C--:B------:R-:W-:Y:S02]  /*1010*/  @!P0 IADD3 R19, PT, PT, R6, R11.reuse, RZ ;  /* 0x0000000b06138210 */ /* 0x080fe40007ffe0ff */
[----:B------:R-:W-:-:S03]  /*1020*/  @!P0 IADD3 R11, PT, PT, R8, R11, RZ ;  /* 0x0000000b080b8210 */ /* 0x000fc60007ffe0ff */
[----:B------:R-:W4:Y:S01]  /*1030*/  @P1 LDG.E R16, desc[UR6][R16.64] ;  /* 0x0000000610101981 */ /* 0x000f22000c1e1900 */
[----:B------:R-:W0:Y:S01]  /*1040*/  LDC.64 R2, c[0x0][0x380] ;  /* 0x0000e000ff027b82 */ /* 0x000e220000000a00 */
[----:B-1----:R-:W-:-:S05]  /*1050*/  @P1 IMAD.WIDE R14, R21, 0x4, R14 ;  /* 0x00000004150e1825 */ /* 0x002fca00078e020e */
[----:B------:R-:W4:Y:S01]  /*1060*/  @P1 LDG.E R21, desc[UR6][R14.64] ;  /* 0x000000060e151981 */ /* 0x000f22000c1e1900 */
[----:B--2---:R-:W-:-:S04]  /*1070*/  @P1 LEA R12, P2, R10, R12, 0x2 ;  /* 0x0000000c0a0c1211 */ /* 0x004fc800078410ff */
[----:B------:R-:W-:Y:S01]  /*1080*/  @P1 LEA.HI.X R13, R10, R13, R18, 0x2, P2 ;  /* 0x0000000d0a0d1211 */ /* 0x000fe200010f1412 */
[----:B---3--:R-:W-:-:S04]  /*1090*/  @!P0 IMAD.WIDE.U32 R4, R19, 0x4, R4 ;  /* 0x0000000413048825 */ /* 0x008fc800078e0004 */
[----:B------:R-:W2:Y:S04]  /*10a0*/  @P1 LDG.E R12, desc[UR6][R12.64+0x4] ;  /* 0x000004060c0c1981 */ /* 0x000ea8000c1e1900 */
[----:B------:R-:W3:Y:S01]  /*10b0*/  @!P0 LDG.E R4, desc[UR6][R4.64] ;  /* 0x0000000604048981 */ /* 0x000ee2000c1e1900 */
[----:B0-----:R-:W-:-:S03]  /*10c0*/  @!P0 IMAD.WIDE R2, R11, 0x4, R2 ;  /* 0x000000040b028825 */ /* 0x001fc600078e0202 */
[----:B------:R-:W2:Y:S04]  /*10d0*/  @P1 LDG.E R11, desc[UR6][R14.64+0x4] ;  /* 0x000004060e0b1981 */ /* 0x000ea8000c1e1900 */
[----:B------:R-:W3:Y:S01]  /*10e0*/  @!P0 LDG.E R3, desc[UR6][R2.64] ;  /* 0x0000000602038981 */ /* 0x000ee2000c1e1900 */
[----:B----4-:R-:W-:-:S04]  /*10f0*/  @P1 FADD R6, R16, -R21 ;  /* 0x8000001510061221 */ /* 0x010fc80000000000 */
[----:B------:R-:W-:Y:S01]  /*1100*/  @P1 FFMA R8, R6, R6, R9 ;  /* 0x0000000606081223 */ /* 0x000fe20000000009 */
[----:B--2---:R-:W-:Y:S01]  /*1110*/  @P1 FADD R11, R12, -R11 ;  /* 0x8000000b0c0b1221 */ /* 0x004fe20000000000 */
[----:B---3--:R-:W-:-:S03]  /*1120*/  @!P0 FADD R6, R4, -R3 ;  /* 0x8000000304068221 */ /* 0x008fc60000000000 */
[----:B------:R-:W-:-:S04]  /*1130*/  @P1 FFMA R9, R11, R11, R8 ;  /* 0x0000000b0b091223 */ /* 0x000fc80000000008 */
[----:B------:R-:W-:-:S07]  /*1140*/  @!P0 FFMA R9, R6, R6, R9 ;  /* 0x0000000606098223 */ /* 0x000fce0000000009 */
.L_x_71:
[----:B------:R-:W0:Y:S01]  /*1150*/  LDC.64 R2, c[0x0][0x3a0] ;  /* 0x0000e800ff027b82 */ /* 0x000e220000000a00 */
[----:B------:R-:W-:-:S04]  /*1160*/  IMAD R7, R0, UR8, R7 ;  /* 0x0000000800077c24 */ /* 0x000fc8000f8e0207 */
[----:B0-----:R-:W-:-:S05]  /*1170*/  IMAD.WIDE R2, R7, 0x4, R2 ;  /* 0x0000000407027825 */ /* 0x001fca00078e0202 */
[----:B------:R-:W-:Y:S01]  /*1180*/  STG.E desc[UR6][R2.64], R9 ;  /* 0x0000000902007986 */ /* 0x000fe2000c101906 */
[----:B------:R-:W-:Y:S05]  /*1190*/  EXIT ;  /* 0x000000000000794d */ /* 0x000fea0003800000 */
.L_x_80:
        /* <DEDUP_REMOVED lines=14> */
.L_x_84:


//--------------------- .nv.shared._Z42distances_kernel_test_in_shared_transposedPKfS0_iiiPfi --------------------------
	.section	.nv.shared._Z42distances_kernel_test_in_shared_transposedPKfS0_iiiPfi,"aw",@nobits
	.sectionflags	@""
	.align	16
	.zero		1024


//--------------------- .nv.shared.reserved.0     --------------------------
	.section	.nv.shared.reserved.0,"aw",@nobits
	.weak		__nv_reservedSMEM_offset_0_alias
	.size		__nv_reservedSMEM_offset_0_alias, 0, 64
	.other		__nv_reservedSMEM_offset_0_alias,@"STO_CUDA_RESERVED_SHARED STV_DEFAULT"
__nv_reservedSMEM_offset_0_alias:
	.zero		0
	.zero		64


//--------------------- .nv.shared._Z24distances_test_in_sharedPKfS0_iiiPfi --------------------------
	.section	.nv.shared._Z24distances_test_in_sharedPKfS0_iiiPfi,"aw",@nobits
	.sectionflags	@""
	.align	16
	.zero		1024


//--------------------- .nv.shared._Z37distances_kernel_test_in_shared_naivePfS_iiiS_i --------------------------
	.section	.nv.shared._Z37distances_kernel_test_in_shared_naivePfS_iiiS_i,"aw",@nobits
	.sectionflags	@""
	.align	16
	.zero		1024


//--------------------- .nv.shared._Z22distances_kernel_naivePfS_iiiS_i --------------------------
	.section	.nv.shared._Z22distances_kernel_naivePfS_iiiS_i,"aw",@nobits
	.sectionflags	@""
	.align	16
	.zero		1024


//--------------------- .nv.constant0._Z42distances_kernel_test_in_shared_transposedPKfS0_iiiPfi --------------------------
	.section	.nv.constant0._Z42distances_kernel_test_in_shared_transposedPKfS0_iiiPfi,"a",@progbits
	.sectionflags	@""
	.align	4
.nv.constant0._Z42distances_kernel_test_in_shared_transposedPKfS0_iiiPfi:
	.zero		940


//--------------------- .nv.constant0._Z24distances_test_in_sharedPKfS0_iiiPfi --------------------------
	.section	.nv.constant0._Z24distances_test_in_sharedPKfS0_iiiPfi,"a",@progbits
	.sectionflags	@""
	.align	4
.nv.constant0._Z24distances_test_in_sharedPKfS0_iiiPfi:
	.zero		940


//--------------------- .nv.constant0._Z37distances_kernel_test_in_shared_naivePfS_iiiS_i --------------------------
	.section	.nv.constant0._Z37distances_kernel_test_in_shared_naivePfS_iiiS_i,"a",@progbits
	.sectionflags	@""
	.align	4
.nv.constant0._Z37distances_kernel_test_in_shared_naivePfS_iiiS_i:
	.zero		940


//--------------------- .nv.constant0._Z22distances_kernel_naivePfS_iiiS_i --------------------------
	.section	.nv.constant0._Z22distances_kernel_naivePfS_iiiS_i,"a",@progbits
	.sectionflags	@""
	.align	4
.nv.constant0._Z22distances_kernel_naivePfS_iiiS_i:
	.zero		940


//--------------------- SYMBOLS --------------------------

	.type		.nv.reservedSmem.offset0,@object
	.size		.nv.reservedSmem.offset0,0x4
	.type		.nv.reservedSmem.cap,@object
	.size		.nv.reservedSmem.cap,0x4
